	.target	sm_103a

	.elftype	@"ET_EXEC"


//--------------------- .note.nv.tkinfo           --------------------------
	.section	.note.nv.tkinfo,"",@"SHT_NOTE"
	.sectionflags	@"SHF_NOTE_NV_TKINFO"
	.tkinfo
        /*0018*/ 	.word	0x00000002
        /*0030*/ 	.string	""
        /*0030*/ 	.string	"ptxas"
        /*0030*/ 	.string	"Cuda compilation tools, release 13.0, V13.0.88"
        /*0030*/ 	.string	"Build cuda_13.0.r13.0/compiler.36424714_0"
        /*0030*/ 	.string	"-arch sm_103a -m 64 "



//--------------------- .note.nv.cuinfo           --------------------------
	.section	.note.nv.cuinfo,"",@"SHT_NOTE"
	.sectionflags	@"SHF_NOTE_NV_CUINFO"
        /*0018*/ 	.short	0x0002
        /*001a*/ 	.short	0x0067
        /*001c*/ 	.short	0x0082
	.zero		2


//--------------------- .nv.info                  --------------------------
	.section	.nv.info,"",@"SHT_CUDA_INFO"
	.align	4


	//----- nvinfo : EIATTR_REGCOUNT
	.align		4
        /*0000*/ 	.byte	0x04, 0x2f
        /*0002*/ 	.short	(.L_12 - .L_11)
	.align		4
.L_11:
        /*0004*/ 	.word	index@(_ZN7cutlass13device_kernelIN5flash22FlashAttnBwdPreprocessIN4cute5tupleIJNS3_1CILi64EEENS5_ILi128EEEEEENS_10bfloat16_tEfNS_4arch4Sm80ELb1ELb1EEEEEvNT_6ParamsE)
        /*0008*/ 	.word	0x00000040


	//----- nvinfo : EIATTR_FRAME_SIZE
	.align		4
.L_12:
        /*000c*/ 	.byte	0x04, 0x11
        /*000e*/ 	.short	(.L_14 - .L_13)
	.align		4
.L_13:
        /*0010*/ 	.word	index@(_ZN7cutlass13device_kernelIN5flash22FlashAttnBwdPreprocessIN4cute5tupleIJNS3_1CILi64EEENS5_ILi128EEEEEENS_10bfloat16_tEfNS_4arch4Sm80ELb1ELb1EEEEEvNT_6ParamsE)
        /*0014*/ 	.word	0x00000000


	//----- nvinfo : EIATTR_REGCOUNT
	.align		4
.L_14:
        /*0018*/ 	.byte	0x04, 0x2f
        /*001a*/ 	.short	(.L_16 - .L_15)
	.align		4
.L_15:
        /*001c*/ 	.word	index@(_ZN7cutlass13device_kernelIN5flash19enable_sm80_to_sm89INS1_16FlashAttnBwdSm80INS1_25CollectiveMainloopBwdSm80ILi2ELi2EN4cute5tupleIJNS5_1CILi64EEENS7_ILi128EEES9_EEENS_10bfloat16_tEfNS_4arch4Sm80ELb1ELb0ELb0ELb1ELb1ELb0ELb0ELb0ELi2ELi2ELi2ELi2ELb0EEENS1_24CollectiveEpilogueBwdGQAISA_fSD_Li256ELb1ELb1EEENS1_25SingleTileBwdLPTSchedulerILb1ELi128ELb1EEEEEEEEEvNT_6ParamsE)
        /*0020*/ 	.word	0x00000004


	//----- nvinfo : EIATTR_FRAME_SIZE
	.align		4
.L_16:
        /*0024*/ 	.byte	0x04, 0x11
        /*0026*/ 	.short	(.L_18 - .L_17)
	.align		4
.L_17:
        /*0028*/ 	.word	index@(_ZN7cutlass13device_kernelIN5flash19enable_sm80_to_sm89INS1_16FlashAttnBwdSm80INS1_25CollectiveMainloopBwdSm80ILi2ELi2EN4cute5tupleIJNS5_1CILi64EEENS7_ILi128EEES9_EEENS_10bfloat16_tEfNS_4arch4Sm80ELb1ELb0ELb0ELb1ELb1ELb0ELb0ELb0ELi2ELi2ELi2ELi2ELb0EEENS1_24CollectiveEpilogueBwdGQAISA_fSD_Li256ELb1ELb1EEENS1_25SingleTileBwdLPTSchedulerILb1ELi128ELb1EEEEEEEEEvNT_6ParamsE)
        /*002c*/ 	.word	0x00000000


	//----- nvinfo : EIATTR_REGCOUNT
	.align		4
.L_18:
        /*0030*/ 	.byte	0x04, 0x2f
        /*0032*/ 	.short	(.L_20 - .L_19)
	.align		4
.L_19:
        /*0034*/ 	.word	index@(_ZN7cutlass13device_kernelIN5flash32FlashAttnBwdPostprocessConvertdQIN4cute5tupleIJNS3_1CILi64EEENS5_ILi128EEEEEENS_10bfloat16_tEfNS_4arch4Sm80ELi256ENS3_8TiledMMAINS3_8MMA_AtomIJNS3_30SM80_16x8x16_F32BF16BF16F32_TNEEEENS3_6LayoutINS4_IJNS5_ILi2EEENS5_ILi4EEENS5_ILi1EEEEEENS4_IJSJ_SH_NS5_ILi0EEEEEEEENS4_IJNS5_ILi32EEES6_NS5_ILi16EEEEEEEELb0EEEEEvNT_6ParamsE)
        /*0038*/ 	.word	0x00000036


	//----- nvinfo : EIATTR_FRAME_SIZE
	.align		4
.L_20:
        /*003c*/ 	.byte	0x04, 0x11
        /*003e*/ 	.short	(.L_22 - .L_21)
	.align		4
.L_21:
        /*0040*/ 	.word	index@(_ZN7cutlass13device_kernelIN5flash32FlashAttnBwdPostprocessConvertdQIN4cute5tupleIJNS3_1CILi64EEENS5_ILi128EEEEEENS_10bfloat16_tEfNS_4arch4Sm80ELi256ENS3_8TiledMMAINS3_8MMA_AtomIJNS3_30SM80_16x8x16_F32BF16BF16F32_TNEEEENS3_6LayoutINS4_IJNS5_ILi2EEENS5_ILi4EEENS5_ILi1EEEEEENS4_IJSJ_SH_NS5_ILi0EEEEEEEENS4_IJNS5_ILi32EEES6_NS5_ILi16EEEEEEEELb0EEEEEvNT_6ParamsE)
        /*0044*/ 	.word	0x00000000


	//----- nvinfo : EIATTR_REGCOUNT
	.align		4
.L_22:
        /*0048*/ 	.byte	0x04, 0x2f
        /*004a*/ 	.short	(.L_24 - .L_23)
	.align		4
.L_23:
        /*004c*/ 	.word	index@(_ZN7cutlass13device_kernelIN5flash32FlashAttnBwdPostprocessConvertdQIN4cute5tupleIJNS3_1CILi128EEES6_EEENS_10bfloat16_tEfNS_4arch4Sm80ELi256ENS3_8TiledMMAINS3_8MMA_AtomIJNS3_30SM80_16x8x16_F32BF16BF16F32_TNEEEENS3_6LayoutINS4_IJNS5_ILi2EEENS5_ILi4EEENS5_ILi1EEEEEENS4_IJSI_SG_NS5_ILi0EEEEEEEENS4_IJNS5_ILi32EEENS5_ILi64EEENS5_ILi16EEEEEEEELb0EEEEEvNT_6ParamsE)
        /*0050*/ 	.word	0x00000050


	//----- nvinfo : EIATTR_FRAME_SIZE
	.align		4
.L_24:
        /*0054*/ 	.byte	0x04, 0x11
        /*0056*/ 	.short	(.L_26 - .L_25)
	.align		4
.L_25:
        /*0058*/ 	.word	index@(_ZN7cutlass13device_kernelIN5flash32FlashAttnBwdPostprocessConvertdQIN4cute5tupleIJNS3_1CILi128EEES6_EEENS_10bfloat16_tEfNS_4arch4Sm80ELi256ENS3_8TiledMMAINS3_8MMA_AtomIJNS3_30SM80_16x8x16_F32BF16BF16F32_TNEEEENS3_6LayoutINS4_IJNS5_ILi2EEENS5_ILi4EEENS5_ILi1EEEEEENS4_IJSI_SG_NS5_ILi0EEEEEEEENS4_IJNS5_ILi32EEENS5_ILi64EEENS5_ILi16EEEEEEEELb0EEEEEvNT_6ParamsE)
        /*005c*/ 	.word	0x00000000


	//----- nvinfo : EIATTR_REGCOUNT
	.align		4
.L_26:
        /*0060*/ 	.byte	0x04, 0x2f
        /*0062*/ 	.short	(.L_28 - .L_27)
	.align		4
.L_27:
        /*0064*/ 	.word	index@(_ZN7cutlass13device_kernelIN5flash19enable_sm80_to_sm89INS1_16FlashAttnBwdSm80INS1_25CollectiveMainloopBwdSm80ILi2ELi2EN4cute5tupleIJNS5_1CILi64EEENS7_ILi128EEES9_EEENS_10bfloat16_tEfNS_4arch4Sm80ELb1ELb0ELb0ELb1ELb0ELb0ELb0ELb0ELi2ELi2ELi2ELi2ELb0EEENS1_24CollectiveEpilogueBwdGQAISA_fSD_Li256ELb1ELb0EEENS1_25SingleTileBwdLPTSchedulerILb1ELi128ELb0EEEEEEEEEvNT_6ParamsE)
        /*0068*/ 	.word	0x00000004


	//----- nvinfo : EIATTR_FRAME_SIZE
	.align		4
.L_28:
        /*006c*/ 	.byte	0x04, 0x11
        /*006e*/ 	.short	(.L_30 - .L_29)
	.align		4
.L_29:
        /*0070*/ 	.word	index@(_ZN7cutlass13device_kernelIN5flash19enable_sm80_to_sm89INS1_16FlashAttnBwdSm80INS1_25CollectiveMainloopBwdSm80ILi2ELi2EN4cute5tupleIJNS5_1CILi64EEENS7_ILi128EEES9_EEENS_10bfloat16_tEfNS_4arch4Sm80ELb1ELb0ELb0ELb1ELb0ELb0ELb0ELb0ELi2ELi2ELi2ELi2ELb0EEENS1_24CollectiveEpilogueBwdGQAISA_fSD_Li256ELb1ELb0EEENS1_25SingleTileBwdLPTSchedulerILb1ELi128ELb0EEEEEEEEEvNT_6ParamsE)
        /*0074*/ 	.word	0x00000000


	//----- nvinfo : EIATTR_REGCOUNT
	.align		4
.L_30:
        /*0078*/ 	.byte	0x04, 0x2f
        /*007a*/ 	.short	(.L_32 - .L_31)
	.align		4
.L_31:
        /*007c*/ 	.word	index@(_ZN7cutlass13device_kernelIN5flash19enable_sm80_to_sm89INS1_16FlashAttnBwdSm80INS1_25CollectiveMainloopBwdSm80ILi2ELi2EN4cute5tupleIJNS5_1CILi64EEENS7_ILi128EEES9_EEENS_10bfloat16_tEfNS_4arch4Sm80ELb1ELb0ELb0ELb1ELb1ELb0ELb0ELb0ELi2ELi2ELi2ELi2ELb0EEENS1_21CollectiveEpilogueBwdISA_SB_SD_Li256ELb1ELb0ELi4EEENS1_25SingleTileBwdLPTSchedulerILb1ELi128ELb1EEEEEEEEEvNT_6ParamsE)
        /*0080*/ 	.word	0x00000004


	//----- nvinfo : EIATTR_FRAME_SIZE
	.align		4
.L_32:
        /*0084*/ 	.byte	0x04, 0x11
        /*0086*/ 	.short	(.L_34 - .L_33)
	.align		4
.L_33:
        /*0088*/ 	.word	index@(_ZN7cutlass13device_kernelIN5flash19enable_sm80_to_sm89INS1_16FlashAttnBwdSm80INS1_25CollectiveMainloopBwdSm80ILi2ELi2EN4cute5tupleIJNS5_1CILi64EEENS7_ILi128EEES9_EEENS_10bfloat16_tEfNS_4arch4Sm80ELb1ELb0ELb0ELb1ELb1ELb0ELb0ELb0ELi2ELi2ELi2ELi2ELb0EEENS1_21CollectiveEpilogueBwdISA_SB_SD_Li256ELb1ELb0ELi4EEENS1_25SingleTileBwdLPTSchedulerILb1ELi128ELb1EEEEEEEEEvNT_6ParamsE)
        /*008c*/ 	.word	0x00000000


	//----- nvinfo : EIATTR_REGCOUNT
	.align		4
.L_34:
        /*0090*/ 	.byte	0x04, 0x2f
        /*0092*/ 	.short	(.L_36 - .L_35)
	.align		4
.L_35:
        /*0094*/ 	.word	index@(_ZN7cutlass13device_kernelIN5flash19enable_sm80_to_sm89INS1_16FlashAttnBwdSm80INS1_25CollectiveMainloopBwdSm80ILi2ELi2EN4cute5tupleIJNS5_1CILi64EEENS7_ILi128EEES9_EEENS_10bfloat16_tEfNS_4arch4Sm80ELb1ELb0ELb0ELb1ELb0ELb0ELb0ELb0ELi2ELi2ELi2ELi2ELb0EEENS1_21CollectiveEpilogueBwdISA_SB_SD_Li256ELb1ELb0ELi4EEENS1_25SingleTileBwdLPTSchedulerILb1ELi128ELb0EEEEEEEEEvNT_6ParamsE)
        /*0098*/ 	.word	0x00000004


	//----- nvinfo : EIATTR_FRAME_SIZE
	.align		4
.L_36:
        /*009c*/ 	.byte	0x04, 0x11
        /*009e*/ 	.short	(.L_38 - .L_37)
	.align		4
.L_37:
        /*00a0*/ 	.word	index@(_ZN7cutlass13device_kernelIN5flash19enable_sm80_to_sm89INS1_16FlashAttnBwdSm80INS1_25CollectiveMainloopBwdSm80ILi2ELi2EN4cute5tupleIJNS5_1CILi64EEENS7_ILi128EEES9_EEENS_10bfloat16_tEfNS_4arch4Sm80ELb1ELb0ELb0ELb1ELb0ELb0ELb0ELb0ELi2ELi2ELi2ELi2ELb0EEENS1_21CollectiveEpilogueBwdISA_SB_SD_Li256ELb1ELb0ELi4EEENS1_25SingleTileBwdLPTSchedulerILb1ELi128ELb0EEEEEEEEEvNT_6ParamsE)
        /*00a4*/ 	.word	0x00000000


	//----- nvinfo : EIATTR_REGCOUNT
	.align		4
.L_38:
        /*00a8*/ 	.byte	0x04, 0x2f
        /*00aa*/ 	.short	(.L_40 - .L_39)
	.align		4
.L_39:
        /*00ac*/ 	.word	index@(_ZN7cutlass13device_kernelIN5flash22FlashAttnBwdPreprocessIN4cute5tupleIJNS3_1CILi64EEENS5_ILi128EEEEEENS_10bfloat16_tEfNS_4arch4Sm80ELb1ELb0EEEEEvNT_6ParamsE)
        /*00b0*/ 	.word	0x00000038


	//----- nvinfo : EIATTR_FRAME_SIZE
	.align		4
.L_40:
        /*00b4*/ 	.byte	0x04, 0x11
        /*00b6*/ 	.short	(.L_42 - .L_41)
	.align		4
.L_41:
        /*00b8*/ 	.word	index@(_ZN7cutlass13device_kernelIN5flash22FlashAttnBwdPreprocessIN4cute5tupleIJNS3_1CILi64EEENS5_ILi128EEEEEENS_10bfloat16_tEfNS_4arch4Sm80ELb1ELb0EEEEEvNT_6ParamsE)
        /*00bc*/ 	.word	0x00000000


	//----- nvinfo : EIATTR_REGCOUNT
	.align		4
.L_42:
        /*00c0*/ 	.byte	0x04, 0x2f
        /*00c2*/ 	.short	(.L_44 - .L_43)
	.align		4
.L_43:
        /*00c4*/ 	.word	index@(_ZN7cutlass13device_kernelIN5flash19enable_sm80_to_sm89INS1_16FlashAttnBwdSm80INS1_25CollectiveMainloopBwdSm80ILi2ELi2EN4cute5tupleIJNS5_1CILi64EEENS7_ILi128EEES9_EEENS_10bfloat16_tEfNS_4arch4Sm80ELb1ELb0ELb0ELb0ELb1ELb0ELb0ELb0ELi2ELi2ELi2ELi2ELb0EEENS1_24CollectiveEpilogueBwdGQAISA_fSD_Li256ELb0ELb1EEENS1_25SingleTileBwdLPTSchedulerILb0ELi128ELb1EEEEEEEEEvNT_6ParamsE)
        /*00c8*/ 	.word	0x00000004


	//----- nvinfo : EIATTR_FRAME_SIZE
	.align		4
.L_44:
        /*00cc*/ 	.byte	0x04, 0x11
        /*00ce*/ 	.short	(.L_46 - .L_45)
	.align		4
.L_45:
        /*00d0*/ 	.word	index@(_ZN7cutlass13device_kernelIN5flash19enable_sm80_to_sm89INS1_16FlashAttnBwdSm80INS1_25CollectiveMainloopBwdSm80ILi2ELi2EN4cute5tupleIJNS5_1CILi64EEENS7_ILi128EEES9_EEENS_10bfloat16_tEfNS_4arch4Sm80ELb1ELb0ELb0ELb0ELb1ELb0ELb0ELb0ELi2ELi2ELi2ELi2ELb0EEENS1_24CollectiveEpilogueBwdGQAISA_fSD_Li256ELb0ELb1EEENS1_25SingleTileBwdLPTSchedulerILb0ELi128ELb1EEEEEEEEEvNT_6ParamsE)
        /*00d4*/ 	.word	0x00000000


	//----- nvinfo : EIATTR_REGCOUNT
	.align		4
.L_46:
        /*00d8*/ 	.byte	0x04, 0x2f
        /*00da*/ 	.short	(.L_48 - .L_47)
	.align		4
.L_47:
        /*00dc*/ 	.word	index@(_ZN7cutlass13device_kernelIN5flash19enable_sm80_to_sm89INS1_16FlashAttnBwdSm80INS1_25CollectiveMainloopBwdSm80ILi2ELi2EN4cute5tupleIJNS5_1CILi64EEENS7_ILi128EEES9_EEENS_10bfloat16_tEfNS_4arch4Sm80ELb1ELb0ELb0ELb0ELb0ELb0ELb0ELb0ELi2ELi2ELi2ELi2ELb0EEENS1_24CollectiveEpilogueBwdGQAISA_fSD_Li256ELb0ELb0EEENS1_25SingleTileBwdLPTSchedulerILb0ELi128ELb0EEEEEEEEEvNT_6ParamsE)
        /*00e0*/ 	.word	0x00000004


	//----- nvinfo : EIATTR_FRAME_SIZE
	.align		4
.L_48:
        /*00e4*/ 	.byte	0x04, 0x11
        /*00e6*/ 	.short	(.L_50 - .L_49)
	.align		4
.L_49:
        /*00e8*/ 	.word	index@(_ZN7cutlass13device_kernelIN5flash19enable_sm80_to_sm89INS1_16FlashAttnBwdSm80INS1_25CollectiveMainloopBwdSm80ILi2ELi2EN4cute5tupleIJNS5_1CILi64EEENS7_ILi128EEES9_EEENS_10bfloat16_tEfNS_4arch4Sm80ELb1ELb0ELb0ELb0ELb0ELb0ELb0ELb0ELi2ELi2ELi2ELi2ELb0EEENS1_24CollectiveEpilogueBwdGQAISA_fSD_Li256ELb0ELb0EEENS1_25SingleTileBwdLPTSchedulerILb0ELi128ELb0EEEEEEEEEvNT_6ParamsE)
        /*00ec*/ 	.word	0x00000000


	//----- nvinfo : EIATTR_REGCOUNT
	.align		4
.L_50:
        /*00f0*/ 	.byte	0x04, 0x2f
        /*00f2*/ 	.short	(.L_52 - .L_51)
	.align		4
.L_51:
        /*00f4*/ 	.word	index@(_ZN7cutlass13device_kernelIN5flash19enable_sm80_to_sm89INS1_16FlashAttnBwdSm80INS1_25CollectiveMainloopBwdSm80ILi2ELi2EN4cute5tupleIJNS5_1CILi64EEENS7_ILi128EEES9_EEENS_10bfloat16_tEfNS_4arch4Sm80ELb1ELb0ELb0ELb0ELb1ELb0ELb0ELb0ELi2ELi2ELi2ELi2ELb0EEENS1_21CollectiveEpilogueBwdISA_SB_SD_Li256ELb0ELb0ELi4EEENS1_25SingleTileBwdLPTSchedulerILb0ELi128ELb1EEEEEEEEEvNT_6ParamsE)
        /*00f8*/ 	.word	0x00000004


	//----- nvinfo : EIATTR_FRAME_SIZE
	.align		4
.L_52:
        /*00fc*/ 	.byte	0x04, 0x11
        /*00fe*/ 	.short	(.L_54 - .L_53)
	.align		4
.L_53:
        /*0100*/ 	.word	index@(_ZN7cutlass13device_kernelIN5flash19enable_sm80_to_sm89INS1_16FlashAttnBwdSm80INS1_25CollectiveMainloopBwdSm80ILi2ELi2EN4cute5tupleIJNS5_1CILi64EEENS7_ILi128EEES9_EEENS_10bfloat16_tEfNS_4arch4Sm80ELb1ELb0ELb0ELb0ELb1ELb0ELb0ELb0ELi2ELi2ELi2ELi2ELb0EEENS1_21CollectiveEpilogueBwdISA_SB_SD_Li256ELb0ELb0ELi4EEENS1_25SingleTileBwdLPTSchedulerILb0ELi128ELb1EEEEEEEEEvNT_6ParamsE)
        /*0104*/ 	.word	0x00000000


	//----- nvinfo : EIATTR_REGCOUNT
	.align		4
.L_54:
        /*0108*/ 	.byte	0x04, 0x2f
        /*010a*/ 	.short	(.L_56 - .L_55)
	.align		4
.L_55:
        /*010c*/ 	.word	index@(_ZN7cutlass13device_kernelIN5flash19enable_sm80_to_sm89INS1_16FlashAttnBwdSm80INS1_25CollectiveMainloopBwdSm80ILi2ELi2EN4cute5tupleIJNS5_1CILi64EEENS7_ILi128EEES9_EEENS_10bfloat16_tEfNS_4arch4Sm80ELb1ELb0ELb0ELb0ELb0ELb0ELb0ELb0ELi2ELi2ELi2ELi2ELb0EEENS1_21CollectiveEpilogueBwdISA_SB_SD_Li256ELb0ELb0ELi4EEENS1_25SingleTileBwdLPTSchedulerILb0ELi128ELb0EEEEEEEEEvNT_6ParamsE)
        /*0110*/ 	.word	0x00000004


	//----- nvinfo : EIATTR_FRAME_SIZE
	.align		4
.L_56:
        /*0114*/ 	.byte	0x04, 0x11
        /*0116*/ 	.short	(.L_58 - .L_57)
	.align		4
.L_57:
        /*0118*/ 	.word	index@(_ZN7cutlass13device_kernelIN5flash19enable_sm80_to_sm89INS1_16FlashAttnBwdSm80INS1_25CollectiveMainloopBwdSm80ILi2ELi2EN4cute5tupleIJNS5_1CILi64EEENS7_ILi128EEES9_EEENS_10bfloat16_tEfNS_4arch4Sm80ELb1ELb0ELb0ELb0ELb0ELb0ELb0ELb0ELi2ELi2ELi2ELi2ELb0EEENS1_21CollectiveEpilogueBwdISA_SB_SD_Li256ELb0ELb0ELi4EEENS1_25SingleTileBwdLPTSchedulerILb0ELi128ELb0EEEEEEEEEvNT_6ParamsE)
        /*011c*/ 	.word	0x00000000


	//----- nvinfo : EIATTR_REGCOUNT
	.align		4
.L_58:
        /*0120*/ 	.byte	0x04, 0x2f
        /*0122*/ 	.short	(.L_60 - .L_59)
	.align		4
.L_59:
        /*0124*/ 	.word	index@(_ZN7cutlass13device_kernelIN5flash19enable_sm80_to_sm89INS1_16FlashAttnBwdSm80INS1_25CollectiveMainloopBwdSm80ILi2ELi2EN4cute5tupleIJNS5_1CILi64EEENS7_ILi128EEES9_EEENS_10bfloat16_tEfNS_4arch4Sm80ELb0ELb1ELb0ELb1ELb1ELb0ELb0ELb0ELi2ELi2ELi2ELi2ELb0EEENS1_24CollectiveEpilogueBwdGQAISA_fSD_Li256ELb1ELb1EEENS1_19SingleTileSchedulerILb1ELb0ELb0ELi128EEEEEEEEEvNT_6ParamsE)
        /*0128*/ 	.word	0x00000004


	//----- nvinfo : EIATTR_FRAME_SIZE
	.align		4
.L_60:
        /*012c*/ 	.byte	0x04, 0x11
        /*012e*/ 	.short	(.L_62 - .L_61)
	.align		4
.L_61:
        /*0130*/ 	.word	index@(_ZN7cutlass13device_kernelIN5flash19enable_sm80_to_sm89INS1_16FlashAttnBwdSm80INS1_25CollectiveMainloopBwdSm80ILi2ELi2EN4cute5tupleIJNS5_1CILi64EEENS7_ILi128EEES9_EEENS_10bfloat16_tEfNS_4arch4Sm80ELb0ELb1ELb0ELb1ELb1ELb0ELb0ELb0ELi2ELi2ELi2ELi2ELb0EEENS1_24CollectiveEpilogueBwdGQAISA_fSD_Li256ELb1ELb1EEENS1_19SingleTileSchedulerILb1ELb0ELb0ELi128EEEEEEEEEvNT_6ParamsE)
        /*0134*/ 	.word	0x00000000


	//----- nvinfo : EIATTR_REGCOUNT
	.align		4
.L_62:
        /*0138*/ 	.byte	0x04, 0x2f
        /*013a*/ 	.short	(.L_64 - .L_63)
	.align		4
.L_63:
        /*013c*/ 	.word	index@(_ZN7cutlass13device_kernelIN5flash19enable_sm80_to_sm89INS1_16FlashAttnBwdSm80INS1_25CollectiveMainloopBwdSm80ILi2ELi2EN4cute5tupleIJNS5_1CILi64EEENS7_ILi128EEES9_EEENS_10bfloat16_tEfNS_4arch4Sm80ELb0ELb1ELb0ELb1ELb0ELb0ELb0ELb0ELi2ELi2ELi2ELi2ELb0EEENS1_24CollectiveEpilogueBwdGQAISA_fSD_Li256ELb1ELb0EEENS1_19SingleTileSchedulerILb1ELb0ELb0ELi128EEEEEEEEEvNT_6ParamsE)
        /*0140*/ 	.word	0x00000004


	//----- nvinfo : EIATTR_FRAME_SIZE
	.align		4
.L_64:
        /*0144*/ 	.byte	0x04, 0x11
        /*0146*/ 	.short	(.L_66 - .L_65)
	.align		4
.L_65:
        /*0148*/ 	.word	index@(_ZN7cutlass13device_kernelIN5flash19enable_sm80_to_sm89INS1_16FlashAttnBwdSm80INS1_25CollectiveMainloopBwdSm80ILi2ELi2EN4cute5tupleIJNS5_1CILi64EEENS7_ILi128EEES9_EEENS_10bfloat16_tEfNS_4arch4Sm80ELb0ELb1ELb0ELb1ELb0ELb0ELb0ELb0ELi2ELi2ELi2ELi2ELb0EEENS1_24CollectiveEpilogueBwdGQAISA_fSD_Li256ELb1ELb0EEENS1_19SingleTileSchedulerILb1ELb0ELb0ELi128EEEEEEEEEvNT_6ParamsE)
        /*014c*/ 	.word	0x00000000


	//----- nvinfo : EIATTR_REGCOUNT
	.align		4
.L_66:
        /*0150*/ 	.byte	0x04, 0x2f
        /*0152*/ 	.short	(.L_68 - .L_67)
	.align		4
.L_67:
        /*0154*/ 	.word	index@(_ZN7cutlass13device_kernelIN5flash19enable_sm80_to_sm89INS1_16FlashAttnBwdSm80INS1_25CollectiveMainloopBwdSm80ILi2ELi2EN4cute5tupleIJNS5_1CILi64EEENS7_ILi128EEES9_EEENS_10bfloat16_tEfNS_4arch4Sm80ELb0ELb1ELb0ELb1ELb1ELb0ELb0ELb0ELi2ELi2ELi2ELi2ELb0EEENS1_21CollectiveEpilogueBwdISA_SB_SD_Li256ELb1ELb0ELi4EEENS1_19SingleTileSchedulerILb1ELb0ELb0ELi128EEEEEEEEEvNT_6ParamsE)
        /*0158*/ 	.word	0x00000004


	//----- nvinfo : EIATTR_FRAME_SIZE
	.align		4
.L_68:
        /*015c*/ 	.byte	0x04, 0x11
        /*015e*/ 	.short	(.L_70 - .L_69)
	.align		4
.L_69:
        /*0160*/ 	.word	index@(_ZN7cutlass13device_kernelIN5flash19enable_sm80_to_sm89INS1_16FlashAttnBwdSm80INS1_25CollectiveMainloopBwdSm80ILi2ELi2EN4cute5tupleIJNS5_1CILi64EEENS7_ILi128EEES9_EEENS_10bfloat16_tEfNS_4arch4Sm80ELb0ELb1ELb0ELb1ELb1ELb0ELb0ELb0ELi2ELi2ELi2ELi2ELb0EEENS1_21CollectiveEpilogueBwdISA_SB_SD_Li256ELb1ELb0ELi4EEENS1_19SingleTileSchedulerILb1ELb0ELb0ELi128EEEEEEEEEvNT_6ParamsE)
        /*0164*/ 	.word	0x00000000


	//----- nvinfo : EIATTR_REGCOUNT
	.align		4
.L_70:
        /*0168*/ 	.byte	0x04, 0x2f
        /*016a*/ 	.short	(.L_72 - .L_71)
	.align		4
.L_71:
        /*016c*/ 	.word	index@(_ZN7cutlass13device_kernelIN5flash19enable_sm80_to_sm89INS1_16FlashAttnBwdSm80INS1_25CollectiveMainloopBwdSm80ILi2ELi2EN4cute5tupleIJNS5_1CILi64EEENS7_ILi128EEES9_EEENS_10bfloat16_tEfNS_4arch4Sm80ELb0ELb1ELb0ELb1ELb0ELb0ELb0ELb0ELi2ELi2ELi2ELi2ELb0EEENS1_21CollectiveEpilogueBwdISA_SB_SD_Li256ELb1ELb0ELi4EEENS1_19SingleTileSchedulerILb1ELb0ELb0ELi128EEEEEEEEEvNT_6ParamsE)
        /*0170*/ 	.word	0x00000004


	//----- nvinfo : EIATTR_FRAME_SIZE
	.align		4
.L_72:
        /*0174*/ 	.byte	0x04, 0x11
        /*0176*/ 	.short	(.L_74 - .L_73)
	.align		4
.L_73:
        /*0178*/ 	.word	index@(_ZN7cutlass13device_kernelIN5flash19enable_sm80_to_sm89INS1_16FlashAttnBwdSm80INS1_25CollectiveMainloopBwdSm80ILi2ELi2EN4cute5tupleIJNS5_1CILi64EEENS7_ILi128EEES9_EEENS_10bfloat16_tEfNS_4arch4Sm80ELb0ELb1ELb0ELb1ELb0ELb0ELb0ELb0ELi2ELi2ELi2ELi2ELb0EEENS1_21CollectiveEpilogueBwdISA_SB_SD_Li256ELb1ELb0ELi4EEENS1_19SingleTileSchedulerILb1ELb0ELb0ELi128EEEEEEEEEvNT_6ParamsE)
        /*017c*/ 	.word	0x00000000


	//----- nvinfo : EIATTR_REGCOUNT
	.align		4
.L_74:
        /*0180*/ 	.byte	0x04, 0x2f
        /*0182*/ 	.short	(.L_76 - .L_75)
	.align		4
.L_75:
        /*0184*/ 	.word	index@(_ZN7cutlass13device_kernelIN5flash19enable_sm80_to_sm89INS1_16FlashAttnBwdSm80INS1_25CollectiveMainloopBwdSm80ILi2ELi2EN4cute5tupleIJNS5_1CILi64EEENS7_ILi128EEES9_EEENS_10bfloat16_tEfNS_4arch4Sm80ELb0ELb1ELb0ELb0ELb1ELb0ELb0ELb0ELi2ELi2ELi2ELi2ELb0EEENS1_24CollectiveEpilogueBwdGQAISA_fSD_Li256ELb0ELb1EEENS1_19SingleTileSchedulerILb0ELb0ELb0ELi128EEEEEEEEEvNT_6ParamsE)
        /*0188*/ 	.word	0x00000004


	//----- nvinfo : EIATTR_FRAME_SIZE
	.align		4
.L_76:
        /*018c*/ 	.byte	0x04, 0x11
        /*018e*/ 	.short	(.L_78 - .L_77)
	.align		4
.L_77:
        /*0190*/ 	.word	index@(_ZN7cutlass13device_kernelIN5flash19enable_sm80_to_sm89INS1_16FlashAttnBwdSm80INS1_25CollectiveMainloopBwdSm80ILi2ELi2EN4cute5tupleIJNS5_1CILi64EEENS7_ILi128EEES9_EEENS_10bfloat16_tEfNS_4arch4Sm80ELb0ELb1ELb0ELb0ELb1ELb0ELb0ELb0ELi2ELi2ELi2ELi2ELb0EEENS1_24CollectiveEpilogueBwdGQAISA_fSD_Li256ELb0ELb1EEENS1_19SingleTileSchedulerILb0ELb0ELb0ELi128EEEEEEEEEvNT_6ParamsE)
        /*0194*/ 	.word	0x00000000


	//----- nvinfo : EIATTR_REGCOUNT
	.align		4
.L_78:
        /*0198*/ 	.byte	0x04, 0x2f
        /*019a*/ 	.short	(.L_80 - .L_79)
	.align		4
.L_79:
        /*019c*/ 	.word	index@(_ZN7cutlass13device_kernelIN5flash19enable_sm80_to_sm89INS1_16FlashAttnBwdSm80INS1_25CollectiveMainloopBwdSm80ILi2ELi2EN4cute5tupleIJNS5_1CILi64EEENS7_ILi128EEES9_EEENS_10bfloat16_tEfNS_4arch4Sm80ELb0ELb1ELb0ELb0ELb0ELb0ELb0ELb0ELi2ELi2ELi2ELi2ELb0EEENS1_24CollectiveEpilogueBwdGQAISA_fSD_Li256ELb0ELb0EEENS1_19SingleTileSchedulerILb0ELb0ELb0ELi128EEEEEEEEEvNT_6ParamsE)
        /*01a0*/ 	.word	0x00000004


	//----- nvinfo : EIATTR_FRAME_SIZE
	.align		4
.L_80:
        /*01a4*/ 	.byte	0x04, 0x11
        /*01a6*/ 	.short	(.L_82 - .L_81)
	.align		4
.L_81:
        /*01a8*/ 	.word	index@(_ZN7cutlass13device_kernelIN5flash19enable_sm80_to_sm89INS1_16FlashAttnBwdSm80INS1_25CollectiveMainloopBwdSm80ILi2ELi2EN4cute5tupleIJNS5_1CILi64EEENS7_ILi128EEES9_EEENS_10bfloat16_tEfNS_4arch4Sm80ELb0ELb1ELb0ELb0ELb0ELb0ELb0ELb0ELi2ELi2ELi2ELi2ELb0EEENS1_24CollectiveEpilogueBwdGQAISA_fSD_Li256ELb0ELb0EEENS1_19SingleTileSchedulerILb0ELb0ELb0ELi128EEEEEEEEEvNT_6ParamsE)
        /*01ac*/ 	.word	0x00000000


	//----- nvinfo : EIATTR_REGCOUNT
	.align		4
.L_82:
        /*01b0*/ 	.byte	0x04, 0x2f
        /*01b2*/ 	.short	(.L_84 - .L_83)
	.align		4
.L_83:
        /*01b4*/ 	.word	index@(_ZN7cutlass13device_kernelIN5flash19enable_sm80_to_sm89INS1_16FlashAttnBwdSm80INS1_25CollectiveMainloopBwdSm80ILi2ELi2EN4cute5tupleIJNS5_1CILi64EEENS7_ILi128EEES9_EEENS_10bfloat16_tEfNS_4arch4Sm80ELb0ELb1ELb0ELb0ELb1ELb0ELb0ELb0ELi2ELi2ELi2ELi2ELb0EEENS1_21CollectiveEpilogueBwdISA_SB_SD_Li256ELb0ELb0ELi4EEENS1_19SingleTileSchedulerILb0ELb0ELb0ELi128EEEEEEEEEvNT_6ParamsE)
        /*01b8*/ 	.word	0x00000004


	//----- nvinfo : EIATTR_FRAME_SIZE
	.align		4
.L_84:
        /*01bc*/ 	.byte	0x04, 0x11
        /*01be*/ 	.short	(.L_86 - .L_85)
	.align		4
.L_85:
        /*01c0*/ 	.word	index@(_ZN7cutlass13device_kernelIN5flash19enable_sm80_to_sm89INS1_16FlashAttnBwdSm80INS1_25CollectiveMainloopBwdSm80ILi2ELi2EN4cute5tupleIJNS5_1CILi64EEENS7_ILi128EEES9_EEENS_10bfloat16_tEfNS_4arch4Sm80ELb0ELb1ELb0ELb0ELb1ELb0ELb0ELb0ELi2ELi2ELi2ELi2ELb0EEENS1_21CollectiveEpilogueBwdISA_SB_SD_Li256ELb0ELb0ELi4EEENS1_19SingleTileSchedulerILb0ELb0ELb0ELi128EEEEEEEEEvNT_6ParamsE)
        /*01c4*/ 	.word	0x00000000


	//----- nvinfo : EIATTR_REGCOUNT
	.align		4
.L_86:
        /*01c8*/ 	.byte	0x04, 0x2f
        /*01ca*/ 	.short	(.L_88 - .L_87)
	.align		4
.L_87:
        /*01cc*/ 	.word	index@(_ZN7cutlass13device_kernelIN5flash19enable_sm80_to_sm89INS1_16FlashAttnBwdSm80INS1_25CollectiveMainloopBwdSm80ILi2ELi2EN4cute5tupleIJNS5_1CILi64EEENS7_ILi128EEES9_EEENS_10bfloat16_tEfNS_4arch4Sm80ELb0ELb1ELb0ELb0ELb0ELb0ELb0ELb0ELi2ELi2ELi2ELi2ELb0EEENS1_21CollectiveEpilogueBwdISA_SB_SD_Li256ELb0ELb0ELi4EEENS1_19SingleTileSchedulerILb0ELb0ELb0ELi128EEEEEEEEEvNT_6ParamsE)
        /*01d0*/ 	.word	0x00000004


	//----- nvinfo : EIATTR_FRAME_SIZE
	.align		4
.L_88:
        /*01d4*/ 	.byte	0x04, 0x11
        /*01d6*/ 	.short	(.L_90 - .L_89)
	.align		4
.L_89:
        /*01d8*/ 	.word	index@(_ZN7cutlass13device_kernelIN5flash19enable_sm80_to_sm89INS1_16FlashAttnBwdSm80INS1_25CollectiveMainloopBwdSm80ILi2ELi2EN4cute5tupleIJNS5_1CILi64EEENS7_ILi128EEES9_EEENS_10bfloat16_tEfNS_4arch4Sm80ELb0ELb1ELb0ELb0ELb0ELb0ELb0ELb0ELi2ELi2ELi2ELi2ELb0EEENS1_21CollectiveEpilogueBwdISA_SB_SD_Li256ELb0ELb0ELi4EEENS1_19SingleTileSchedulerILb0ELb0ELb0ELi128EEEEEEEEEvNT_6ParamsE)
        /*01dc*/ 	.word	0x00000000


	//----- nvinfo : EIATTR_REGCOUNT
	.align		4
.L_90:
        /*01e0*/ 	.byte	0x04, 0x2f
        /*01e2*/ 	.short	(.L_92 - .L_91)
	.align		4
.L_91:
        /*01e4*/ 	.word	index@(_ZN7cutlass13device_kernelIN5flash19enable_sm80_to_sm89INS1_16FlashAttnBwdSm80INS1_25CollectiveMainloopBwdSm80ILi2ELi2EN4cute5tupleIJNS5_1CILi64EEENS7_ILi128EEES9_EEENS_10bfloat16_tEfNS_4arch4Sm80ELb0ELb0ELb0ELb1ELb1ELb0ELb0ELb0ELi2ELi2ELi2ELi2ELb0EEENS1_24CollectiveEpilogueBwdGQAISA_fSD_Li256ELb1ELb1EEENS1_19SingleTileSchedulerILb1ELb0ELb0ELi128EEEEEEEEEvNT_6ParamsE)
        /*01e8*/ 	.word	0x00000004


	//----- nvinfo : EIATTR_FRAME_SIZE
	.align		4
.L_92:
        /*01ec*/ 	.byte	0x04, 0x11
        /*01ee*/ 	.short	(.L_94 - .L_93)
	.align		4
.L_93:
        /*01f0*/ 	.word	index@(_ZN7cutlass13device_kernelIN5flash19enable_sm80_to_sm89INS1_16FlashAttnBwdSm80INS1_25CollectiveMainloopBwdSm80ILi2ELi2EN4cute5tupleIJNS5_1CILi64EEENS7_ILi128EEES9_EEENS_10bfloat16_tEfNS_4arch4Sm80ELb0ELb0ELb0ELb1ELb1ELb0ELb0ELb0ELi2ELi2ELi2ELi2ELb0EEENS1_24CollectiveEpilogueBwdGQAISA_fSD_Li256ELb1ELb1EEENS1_19SingleTileSchedulerILb1ELb0ELb0ELi128EEEEEEEEEvNT_6ParamsE)
        /*01f4*/ 	.word	0x00000000


	//----- nvinfo : EIATTR_REGCOUNT
	.align		4
.L_94:
        /*01f8*/ 	.byte	0x04, 0x2f
        /*01fa*/ 	.short	(.L_96 - .L_95)
	.align		4
.L_95:
        /*01fc*/ 	.word	index@(_ZN7cutlass13device_kernelIN5flash19enable_sm80_to_sm89INS1_16FlashAttnBwdSm80INS1_25CollectiveMainloopBwdSm80ILi2ELi2EN4cute5tupleIJNS5_1CILi64EEENS7_ILi128EEES9_EEENS_10bfloat16_tEfNS_4arch4Sm80ELb0ELb0ELb0ELb1ELb0ELb0ELb0ELb0ELi2ELi2ELi2ELi2ELb0EEENS1_24CollectiveEpilogueBwdGQAISA_fSD_Li256ELb1ELb0EEENS1_19SingleTileSchedulerILb1ELb0ELb0ELi128EEEEEEEEEvNT_6ParamsE)
        /*0200*/ 	.word	0x00000004


	//----- nvinfo : EIATTR_FRAME_SIZE
	.align		4
.L_96:
        /*0204*/ 	.byte	0x04, 0x11
        /*0206*/ 	.short	(.L_98 - .L_97)
	.align		4
.L_97:
        /*0208*/ 	.word	index@(_ZN7cutlass13device_kernelIN5flash19enable_sm80_to_sm89INS1_16FlashAttnBwdSm80INS1_25CollectiveMainloopBwdSm80ILi2ELi2EN4cute5tupleIJNS5_1CILi64EEENS7_ILi128EEES9_EEENS_10bfloat16_tEfNS_4arch4Sm80ELb0ELb0ELb0ELb1ELb0ELb0ELb0ELb0ELi2ELi2ELi2ELi2ELb0EEENS1_24CollectiveEpilogueBwdGQAISA_fSD_Li256ELb1ELb0EEENS1_19SingleTileSchedulerILb1ELb0ELb0ELi128EEEEEEEEEvNT_6ParamsE)
        /*020c*/ 	.word	0x00000000


	//----- nvinfo : EIATTR_REGCOUNT
	.align		4
.L_98:
        /*0210*/ 	.byte	0x04, 0x2f
        /*0212*/ 	.short	(.L_100 - .L_99)
	.align		4
.L_99:
        /*0214*/ 	.word	index@(_ZN7cutlass13device_kernelIN5flash19enable_sm80_to_sm89INS1_16FlashAttnBwdSm80INS1_25CollectiveMainloopBwdSm80ILi2ELi2EN4cute5tupleIJNS5_1CILi64EEENS7_ILi128EEES9_EEENS_10bfloat16_tEfNS_4arch4Sm80ELb0ELb0ELb0ELb1ELb1ELb0ELb0ELb0ELi2ELi2ELi2ELi2ELb0EEENS1_21CollectiveEpilogueBwdISA_SB_SD_Li256ELb1ELb0ELi4EEENS1_19SingleTileSchedulerILb1ELb0ELb0ELi128EEEEEEEEEvNT_6ParamsE)
        /*0218*/ 	.word	0x00000004


	//----- nvinfo : EIATTR_FRAME_SIZE
	.align		4
.L_100:
        /*021c*/ 	.byte	0x04, 0x11
        /*021e*/ 	.short	(.L_102 - .L_101)
	.align		4
.L_101:
        /*0220*/ 	.word	index@(_ZN7cutlass13device_kernelIN5flash19enable_sm80_to_sm89INS1_16FlashAttnBwdSm80INS1_25CollectiveMainloopBwdSm80ILi2ELi2EN4cute5tupleIJNS5_1CILi64EEENS7_ILi128EEES9_EEENS_10bfloat16_tEfNS_4arch4Sm80ELb0ELb0ELb0ELb1ELb1ELb0ELb0ELb0ELi2ELi2ELi2ELi2ELb0EEENS1_21CollectiveEpilogueBwdISA_SB_SD_Li256ELb1ELb0ELi4EEENS1_19SingleTileSchedulerILb1ELb0ELb0ELi128EEEEEEEEEvNT_6ParamsE)
        /*0224*/ 	.word	0x00000000


	//----- nvinfo : EIATTR_REGCOUNT
	.align		4
.L_102:
        /*0228*/ 	.byte	0x04, 0x2f
        /*022a*/ 	.short	(.L_104 - .L_103)
	.align		4
.L_103:
        /*022c*/ 	.word	index@(_ZN7cutlass13device_kernelIN5flash19enable_sm80_to_sm89INS1_16FlashAttnBwdSm80INS1_25CollectiveMainloopBwdSm80ILi2ELi2EN4cute5tupleIJNS5_1CILi64EEENS7_ILi128EEES9_EEENS_10bfloat16_tEfNS_4arch4Sm80ELb0ELb0ELb0ELb1ELb0ELb0ELb0ELb0ELi2ELi2ELi2ELi2ELb0EEENS1_21CollectiveEpilogueBwdISA_SB_SD_Li256ELb1ELb0ELi4EEENS1_19SingleTileSchedulerILb1ELb0ELb0ELi128EEEEEEEEEvNT_6ParamsE)
        /*0230*/ 	.word	0x00000004


	//----- nvinfo : EIATTR_FRAME_SIZE
	.align		4
.L_104:
        /*0234*/ 	.byte	0x04, 0x11
        /*0236*/ 	.short	(.L_106 - .L_105)
	.align		4
.L_105:
        /*0238*/ 	.word	index@(_ZN7cutlass13device_kernelIN5flash19enable_sm80_to_sm89INS1_16FlashAttnBwdSm80INS1_25CollectiveMainloopBwdSm80ILi2ELi2EN4cute5tupleIJNS5_1CILi64EEENS7_ILi128EEES9_EEENS_10bfloat16_tEfNS_4arch4Sm80ELb0ELb0ELb0ELb1ELb0ELb0ELb0ELb0ELi2ELi2ELi2ELi2ELb0EEENS1_21CollectiveEpilogueBwdISA_SB_SD_Li256ELb1ELb0ELi4EEENS1_19SingleTileSchedulerILb1ELb0ELb0ELi128EEEEEEEEEvNT_6ParamsE)
        /*023c*/ 	.word	0x00000000


	//----- nvinfo : EIATTR_REGCOUNT
	.align		4
.L_106:
        /*0240*/ 	.byte	0x04, 0x2f
        /*0242*/ 	.short	(.L_108 - .L_107)
	.align		4
.L_107:
        /*0244*/ 	.word	index@(_ZN7cutlass13device_kernelIN5flash19enable_sm80_to_sm89INS1_16FlashAttnBwdSm80INS1_25CollectiveMainloopBwdSm80ILi2ELi2EN4cute5tupleIJNS5_1CILi64EEENS7_ILi128EEES9_EEENS_10bfloat16_tEfNS_4arch4Sm80ELb0ELb0ELb0ELb0ELb1ELb0ELb0ELb0ELi2ELi2ELi2ELi2ELb0EEENS1_24CollectiveEpilogueBwdGQAISA_fSD_Li256ELb0ELb1EEENS1_19SingleTileSchedulerILb0ELb0ELb0ELi128EEEEEEEEEvNT_6ParamsE)
        /*0248*/ 	.word	0x00000004


	//----- nvinfo : EIATTR_FRAME_SIZE
	.align		4
.L_108:
        /*024c*/ 	.byte	0x04, 0x11
        /*024e*/ 	.short	(.L_110 - .L_109)
	.align		4
.L_109:
        /*0250*/ 	.word	index@(_ZN7cutlass13device_kernelIN5flash19enable_sm80_to_sm89INS1_16FlashAttnBwdSm80INS1_25CollectiveMainloopBwdSm80ILi2ELi2EN4cute5tupleIJNS5_1CILi64EEENS7_ILi128EEES9_EEENS_10bfloat16_tEfNS_4arch4Sm80ELb0ELb0ELb0ELb0ELb1ELb0ELb0ELb0ELi2ELi2ELi2ELi2ELb0EEENS1_24CollectiveEpilogueBwdGQAISA_fSD_Li256ELb0ELb1EEENS1_19SingleTileSchedulerILb0ELb0ELb0ELi128EEEEEEEEEvNT_6ParamsE)
        /*0254*/ 	.word	0x00000000


	//----- nvinfo : EIATTR_REGCOUNT
	.align		4
.L_110:
        /*0258*/ 	.byte	0x04, 0x2f
        /*025a*/ 	.short	(.L_112 - .L_111)
	.align		4
.L_111:
        /*025c*/ 	.word	index@(_ZN7cutlass13device_kernelIN5flash19enable_sm80_to_sm89INS1_16FlashAttnBwdSm80INS1_25CollectiveMainloopBwdSm80ILi2ELi2EN4cute5tupleIJNS5_1CILi64EEENS7_ILi128EEES9_EEENS_10bfloat16_tEfNS_4arch4Sm80ELb0ELb0ELb0ELb0ELb0ELb0ELb0ELb0ELi2ELi2ELi2ELi2ELb0EEENS1_24CollectiveEpilogueBwdGQAISA_fSD_Li256ELb0ELb0EEENS1_19SingleTileSchedulerILb0ELb0ELb0ELi128EEEEEEEEEvNT_6ParamsE)
        /*0260*/ 	.word	0x00000004


	//----- nvinfo : EIATTR_FRAME_SIZE
	.align		4
.L_112:
        /*0264*/ 	.byte	0x04, 0x11
        /*0266*/ 	.short	(.L_114 - .L_113)
	.align		4
.L_113:
        /*0268*/ 	.word	index@(_ZN7cutlass13device_kernelIN5flash19enable_sm80_to_sm89INS1_16FlashAttnBwdSm80INS1_25CollectiveMainloopBwdSm80ILi2ELi2EN4cute5tupleIJNS5_1CILi64EEENS7_ILi128EEES9_EEENS_10bfloat16_tEfNS_4arch4Sm80ELb0ELb0ELb0ELb0ELb0ELb0ELb0ELb0ELi2ELi2ELi2ELi2ELb0EEENS1_24CollectiveEpilogueBwdGQAISA_fSD_Li256ELb0ELb0EEENS1_19SingleTileSchedulerILb0ELb0ELb0ELi128EEEEEEEEEvNT_6ParamsE)
        /*026c*/ 	.word	0x00000000


	//----- nvinfo : EIATTR_REGCOUNT
	.align		4
.L_114:
        /*0270*/ 	.byte	0x04, 0x2f
        /*0272*/ 	.short	(.L_116 - .L_115)
	.align		4
.L_115:
        /*0274*/ 	.word	index@(_ZN7cutlass13device_kernelIN5flash19enable_sm80_to_sm89INS1_16FlashAttnBwdSm80INS1_25CollectiveMainloopBwdSm80ILi2ELi2EN4cute5tupleIJNS5_1CILi64EEENS7_ILi128EEES9_EEENS_10bfloat16_tEfNS_4arch4Sm80ELb0ELb0ELb0ELb0ELb1ELb0ELb0ELb0ELi2ELi2ELi2ELi2ELb0EEENS1_21CollectiveEpilogueBwdISA_SB_SD_Li256ELb0ELb0ELi4EEENS1_19SingleTileSchedulerILb0ELb0ELb0ELi128EEEEEEEEEvNT_6ParamsE)
        /*0278*/ 	.word	0x00000004


	//----- nvinfo : EIATTR_FRAME_SIZE
	.align		4
.L_116:
        /*027c*/ 	.byte	0x04, 0x11
        /*027e*/ 	.short	(.L_118 - .L_117)
	.align		4
.L_117:
        /*0280*/ 	.word	index@(_ZN7cutlass13device_kernelIN5flash19enable_sm80_to_sm89INS1_16FlashAttnBwdSm80INS1_25CollectiveMainloopBwdSm80ILi2ELi2EN4cute5tupleIJNS5_1CILi64EEENS7_ILi128EEES9_EEENS_10bfloat16_tEfNS_4arch4Sm80ELb0ELb0ELb0ELb0ELb1ELb0ELb0ELb0ELi2ELi2ELi2ELi2ELb0EEENS1_21CollectiveEpilogueBwdISA_SB_SD_Li256ELb0ELb0ELi4EEENS1_19SingleTileSchedulerILb0ELb0ELb0ELi128EEEEEEEEEvNT_6ParamsE)
        /*0284*/ 	.word	0x00000000


	//----- nvinfo : EIATTR_REGCOUNT
	.align		4
.L_118:
        /*0288*/ 	.byte	0x04, 0x2f
        /*028a*/ 	.short	(.L_120 - .L_119)
	.align		4
.L_119:
        /*028c*/ 	.word	index@(_ZN7cutlass13device_kernelIN5flash19enable_sm80_to_sm89INS1_16FlashAttnBwdSm80INS1_25CollectiveMainloopBwdSm80ILi2ELi2EN4cute5tupleIJNS5_1CILi64EEENS7_ILi128EEES9_EEENS_10bfloat16_tEfNS_4arch4Sm80ELb0ELb0ELb0ELb0ELb0ELb0ELb0ELb0ELi2ELi2ELi2ELi2ELb0EEENS1_21CollectiveEpilogueBwdISA_SB_SD_Li256ELb0ELb0ELi4EEENS1_19SingleTileSchedulerILb0ELb0ELb0ELi128EEEEEEEEEvNT_6ParamsE)
        /*0290*/ 	.word	0x00000004


	//----- nvinfo : EIATTR_FRAME_SIZE
	.align		4
.L_120:
        /*0294*/ 	.byte	0x04, 0x11
        /*0296*/ 	.short	(.L_122 - .L_121)
	.align		4
.L_121:
        /*0298*/ 	.word	index@(_ZN7cutlass13device_kernelIN5flash19enable_sm80_to_sm89INS1_16FlashAttnBwdSm80INS1_25CollectiveMainloopBwdSm80ILi2ELi2EN4cute5tupleIJNS5_1CILi64EEENS7_ILi128EEES9_EEENS_10bfloat16_tEfNS_4arch4Sm80ELb0ELb0ELb0ELb0ELb0ELb0ELb0ELb0ELi2ELi2ELi2ELi2ELb0EEENS1_21CollectiveEpilogueBwdISA_SB_SD_Li256ELb0ELb0ELi4EEENS1_19SingleTileSchedulerILb0ELb0ELb0ELi128EEEEEEEEEvNT_6ParamsE)
        /*029c*/ 	.word	0x00000000


	//----- nvinfo : EIATTR_REGCOUNT
	.align		4
.L_122:
        /*02a0*/ 	.byte	0x04, 0x2f
        /*02a2*/ 	.short	(.L_124 - .L_123)
	.align		4
.L_123:
        /*02a4*/ 	.word	index@(_ZN7cutlass13device_kernelIN5flash19enable_sm80_to_sm89INS1_16FlashAttnBwdSm80INS1_25CollectiveMainloopBwdSm80ILi2ELi1EN4cute5tupleIJNS5_1CILi64EEENS7_ILi96EEENS7_ILi128EEEEEENS_10bfloat16_tEfNS_4arch4Sm80ELb1ELb0ELb0ELb1ELb1ELb0ELb0ELb0ELi2ELi2ELi2ELi2ELb1EEENS1_24CollectiveEpilogueBwdGQAISB_fSE_Li256ELb1ELb1EEENS1_25SingleTileBwdLPTSchedulerILb1ELi96ELb1EEEEEEEEEvNT_6ParamsE)
        /*02a8*/ 	.word	0x00000004


	//----- nvinfo : EIATTR_FRAME_SIZE
	.align		4
.L_124:
        /*02ac*/ 	.byte	0x04, 0x11
        /*02ae*/ 	.short	(.L_126 - .L_125)
	.align		4
.L_125:
        /*02b0*/ 	.word	index@(_ZN7cutlass13device_kernelIN5flash19enable_sm80_to_sm89INS1_16FlashAttnBwdSm80INS1_25CollectiveMainloopBwdSm80ILi2ELi1EN4cute5tupleIJNS5_1CILi64EEENS7_ILi96EEENS7_ILi128EEEEEENS_10bfloat16_tEfNS_4arch4Sm80ELb1ELb0ELb0ELb1ELb1ELb0ELb0ELb0ELi2ELi2ELi2ELi2ELb1EEENS1_24CollectiveEpilogueBwdGQAISB_fSE_Li256ELb1ELb1EEENS1_25SingleTileBwdLPTSchedulerILb1ELi96ELb1EEEEEEEEEvNT_6ParamsE)
        /*02b4*/ 	.word	0x00000000


	//----- nvinfo : EIATTR_REGCOUNT
	.align		4
.L_126:
        /*02b8*/ 	.byte	0x04, 0x2f
        /*02ba*/ 	.short	(.L_128 - .L_127)
	.align		4
.L_127:
        /*02bc*/ 	.word	index@(_ZN7cutlass13device_kernelIN5flash32FlashAttnBwdPostprocessConvertdQIN4cute5tupleIJNS3_1CILi96EEENS5_ILi128EEEEEENS_10bfloat16_tEfNS_4arch4Sm80ELi256ENS3_8TiledMMAINS3_8MMA_AtomIJNS3_30SM80_16x8x16_F32BF16BF16F32_TNEEEENS3_6LayoutINS4_IJNS5_ILi2EEENS5_ILi4EEENS5_ILi1EEEEEENS4_IJSJ_SH_NS5_ILi0EEEEEEEENS4_IJNS5_ILi32EEENS5_ILi64EEENS5_ILi16EEEEEEEELb0EEEEEvNT_6ParamsE)
        /*02c0*/ 	.word	0x00000044


	//----- nvinfo : EIATTR_FRAME_SIZE
	.align		4
.L_128:
        /*02c4*/ 	.byte	0x04, 0x11
        /*02c6*/ 	.short	(.L_130 - .L_129)
	.align		4
.L_129:
        /*02c8*/ 	.word	index@(_ZN7cutlass13device_kernelIN5flash32FlashAttnBwdPostprocessConvertdQIN4cute5tupleIJNS3_1CILi96EEENS5_ILi128EEEEEENS_10bfloat16_tEfNS_4arch4Sm80ELi256ENS3_8TiledMMAINS3_8MMA_AtomIJNS3_30SM80_16x8x16_F32BF16BF16F32_TNEEEENS3_6LayoutINS4_IJNS5_ILi2EEENS5_ILi4EEENS5_ILi1EEEEEENS4_IJSJ_SH_NS5_ILi0EEEEEEEENS4_IJNS5_ILi32EEENS5_ILi64EEENS5_ILi16EEEEEEEELb0EEEEEvNT_6ParamsE)
        /*02cc*/ 	.word	0x00000000


	//----- nvinfo : EIATTR_REGCOUNT
	.align		4
.L_130:
        /*02d0*/ 	.byte	0x04, 0x2f
        /*02d2*/ 	.short	(.L_132 - .L_131)
	.align		4
.L_131:
        /*02d4*/ 	.word	index@(_ZN7cutlass13device_kernelIN5flash19enable_sm80_to_sm89INS1_16FlashAttnBwdSm80INS1_25CollectiveMainloopBwdSm80ILi2ELi1EN4cute5tupleIJNS5_1CILi64EEENS7_ILi96EEENS7_ILi128EEEEEENS_10bfloat16_tEfNS_4arch4Sm80ELb1ELb0ELb0ELb1ELb0ELb0ELb0ELb0ELi2ELi2ELi2ELi2ELb1EEENS1_24CollectiveEpilogueBwdGQAISB_fSE_Li256ELb1ELb0EEENS1_25SingleTileBwdLPTSchedulerILb1ELi96ELb0EEEEEEEEEvNT_6ParamsE)
        /*02d8*/ 	.word	0x00000004


	//----- nvinfo : EIATTR_FRAME_SIZE
	.align		4
.L_132:
        /*02dc*/ 	.byte	0x04, 0x11
        /*02de*/ 	.short	(.L_134 - .L_133)
	.align		4
.L_133:
        /*02e0*/ 	.word	index@(_ZN7cutlass13device_kernelIN5flash19enable_sm80_to_sm89INS1_16FlashAttnBwdSm80INS1_25CollectiveMainloopBwdSm80ILi2ELi1EN4cute5tupleIJNS5_1CILi64EEENS7_ILi96EEENS7_ILi128EEEEEENS_10bfloat16_tEfNS_4arch4Sm80ELb1ELb0ELb0ELb1ELb0ELb0ELb0ELb0ELi2ELi2ELi2ELi2ELb1EEENS1_24CollectiveEpilogueBwdGQAISB_fSE_Li256ELb1ELb0EEENS1_25SingleTileBwdLPTSchedulerILb1ELi96ELb0EEEEEEEEEvNT_6ParamsE)
        /*02e4*/ 	.word	0x00000000


	//----- nvinfo : EIATTR_REGCOUNT
	.align		4
.L_134:
        /*02e8*/ 	.byte	0x04, 0x2f
        /*02ea*/ 	.short	(.L_136 - .L_135)
	.align		4
.L_135:
        /*02ec*/ 	.word	index@(_ZN7cutlass13device_kernelIN5flash19enable_sm80_to_sm89INS1_16FlashAttnBwdSm80INS1_25CollectiveMainloopBwdSm80ILi2ELi1EN4cute5tupleIJNS5_1CILi64EEENS7_ILi96EEENS7_ILi128EEEEEENS_10bfloat16_tEfNS_4arch4Sm80ELb1ELb0ELb0ELb1ELb1ELb0ELb0ELb0ELi2ELi2ELi2ELi2ELb1EEENS1_21CollectiveEpilogueBwdISB_SC_SE_Li256ELb1ELb0ELi4EEENS1_25SingleTileBwdLPTSchedulerILb1ELi96ELb1EEEEEEEEEvNT_6ParamsE)
        /*02f0*/ 	.word	0x00000004


	//----- nvinfo : EIATTR_FRAME_SIZE
	.align		4
.L_136:
        /*02f4*/ 	.byte	0x04, 0x11
        /*02f6*/ 	.short	(.L_138 - .L_137)
	.align		4
.L_137:
        /*02f8*/ 	.word	index@(_ZN7cutlass13device_kernelIN5flash19enable_sm80_to_sm89INS1_16FlashAttnBwdSm80INS1_25CollectiveMainloopBwdSm80ILi2ELi1EN4cute5tupleIJNS5_1CILi64EEENS7_ILi96EEENS7_ILi128EEEEEENS_10bfloat16_tEfNS_4arch4Sm80ELb1ELb0ELb0ELb1ELb1ELb0ELb0ELb0ELi2ELi2ELi2ELi2ELb1EEENS1_21CollectiveEpilogueBwdISB_SC_SE_Li256ELb1ELb0ELi4EEENS1_25SingleTileBwdLPTSchedulerILb1ELi96ELb1EEEEEEEEEvNT_6ParamsE)
        /*02fc*/ 	.word	0x00000000


	//----- nvinfo : EIATTR_REGCOUNT
	.align		4
.L_138:
        /*0300*/ 	.byte	0x04, 0x2f
        /*0302*/ 	.short	(.L_140 - .L_139)
	.align		4
.L_139:
        /*0304*/ 	.word	index@(_ZN7cutlass13device_kernelIN5flash19enable_sm80_to_sm89INS1_16FlashAttnBwdSm80INS1_25CollectiveMainloopBwdSm80ILi2ELi1EN4cute5tupleIJNS5_1CILi64EEENS7_ILi96EEENS7_ILi128EEEEEENS_10bfloat16_tEfNS_4arch4Sm80ELb1ELb0ELb0ELb1ELb0ELb0ELb0ELb0ELi2ELi2ELi2ELi2ELb1EEENS1_21CollectiveEpilogueBwdISB_SC_SE_Li256ELb1ELb0ELi4EEENS1_25SingleTileBwdLPTSchedulerILb1ELi96ELb0EEEEEEEEEvNT_6ParamsE)
        /*0308*/ 	.word	0x00000004


	//----- nvinfo : EIATTR_FRAME_SIZE
	.align		4
.L_140:
        /*030c*/ 	.byte	0x04, 0x11
        /*030e*/ 	.short	(.L_142 - .L_141)
	.align		4
.L_141:
        /*0310*/ 	.word	index@(_ZN7cutlass13device_kernelIN5flash19enable_sm80_to_sm89INS1_16FlashAttnBwdSm80INS1_25CollectiveMainloopBwdSm80ILi2ELi1EN4cute5tupleIJNS5_1CILi64EEENS7_ILi96EEENS7_ILi128EEEEEENS_10bfloat16_tEfNS_4arch4Sm80ELb1ELb0ELb0ELb1ELb0ELb0ELb0ELb0ELi2ELi2ELi2ELi2ELb1EEENS1_21CollectiveEpilogueBwdISB_SC_SE_Li256ELb1ELb0ELi4EEENS1_25SingleTileBwdLPTSchedulerILb1ELi96ELb0EEEEEEEEEvNT_6ParamsE)
        /*0314*/ 	.word	0x00000000


	//----- nvinfo : EIATTR_REGCOUNT
	.align		4
.L_142:
        /*0318*/ 	.byte	0x04, 0x2f
        /*031a*/ 	.short	(.L_144 - .L_143)
	.align		4
.L_143:
        /*031c*/ 	.word	index@(_ZN7cutlass13device_kernelIN5flash19enable_sm80_to_sm89INS1_16FlashAttnBwdSm80INS1_25CollectiveMainloopBwdSm80ILi2ELi1EN4cute5tupleIJNS5_1CILi64EEENS7_ILi96EEENS7_ILi128EEEEEENS_10bfloat16_tEfNS_4arch4Sm80ELb1ELb0ELb0ELb0ELb1ELb0ELb0ELb0ELi2ELi2ELi2ELi2ELb1EEENS1_24CollectiveEpilogueBwdGQAISB_fSE_Li256ELb0ELb1EEENS1_25SingleTileBwdLPTSchedulerILb0ELi96ELb1EEEEEEEEEvNT_6ParamsE)
        /*0320*/ 	.word	0x00000004


	//----- nvinfo : EIATTR_FRAME_SIZE
	.align		4
.L_144:
        /*0324*/ 	.byte	0x04, 0x11
        /*0326*/ 	.short	(.L_146 - .L_145)
	.align		4
.L_145:
        /*0328*/ 	.word	index@(_ZN7cutlass13device_kernelIN5flash19enable_sm80_to_sm89INS1_16FlashAttnBwdSm80INS1_25CollectiveMainloopBwdSm80ILi2ELi1EN4cute5tupleIJNS5_1CILi64EEENS7_ILi96EEENS7_ILi128EEEEEENS_10bfloat16_tEfNS_4arch4Sm80ELb1ELb0ELb0ELb0ELb1ELb0ELb0ELb0ELi2ELi2ELi2ELi2ELb1EEENS1_24CollectiveEpilogueBwdGQAISB_fSE_Li256ELb0ELb1EEENS1_25SingleTileBwdLPTSchedulerILb0ELi96ELb1EEEEEEEEEvNT_6ParamsE)
        /*032c*/ 	.word	0x00000000


	//----- nvinfo : EIATTR_REGCOUNT
	.align		4
.L_146:
        /*0330*/ 	.byte	0x04, 0x2f
        /*0332*/ 	.short	(.L_148 - .L_147)
	.align		4
.L_147:
        /*0334*/ 	.word	index@(_ZN7cutlass13device_kernelIN5flash19enable_sm80_to_sm89INS1_16FlashAttnBwdSm80INS1_25CollectiveMainloopBwdSm80ILi2ELi1EN4cute5tupleIJNS5_1CILi64EEENS7_ILi96EEENS7_ILi128EEEEEENS_10bfloat16_tEfNS_4arch4Sm80ELb1ELb0ELb0ELb0ELb0ELb0ELb0ELb0ELi2ELi2ELi2ELi2ELb1EEENS1_24CollectiveEpilogueBwdGQAISB_fSE_Li256ELb0ELb0EEENS1_25SingleTileBwdLPTSchedulerILb0ELi96ELb0EEEEEEEEEvNT_6ParamsE)
        /*0338*/ 	.word	0x00000004


	//----- nvinfo : EIATTR_FRAME_SIZE
	.align		4
.L_148:
        /*033c*/ 	.byte	0x04, 0x11
        /*033e*/ 	.short	(.L_150 - .L_149)
	.align		4
.L_149:
        /*0340*/ 	.word	index@(_ZN7cutlass13device_kernelIN5flash19enable_sm80_to_sm89INS1_16FlashAttnBwdSm80INS1_25CollectiveMainloopBwdSm80ILi2ELi1EN4cute5tupleIJNS5_1CILi64EEENS7_ILi96EEENS7_ILi128EEEEEENS_10bfloat16_tEfNS_4arch4Sm80ELb1ELb0ELb0ELb0ELb0ELb0ELb0ELb0ELi2ELi2ELi2ELi2ELb1EEENS1_24CollectiveEpilogueBwdGQAISB_fSE_Li256ELb0ELb0EEENS1_25SingleTileBwdLPTSchedulerILb0ELi96ELb0EEEEEEEEEvNT_6ParamsE)
        /*0344*/ 	.word	0x00000000


	//----- nvinfo : EIATTR_REGCOUNT
	.align		4
.L_150:
        /*0348*/ 	.byte	0x04, 0x2f
        /*034a*/ 	.short	(.L_152 - .L_151)
	.align		4
.L_151:
        /*034c*/ 	.word	index@(_ZN7cutlass13device_kernelIN5flash19enable_sm80_to_sm89INS1_16FlashAttnBwdSm80INS1_25CollectiveMainloopBwdSm80ILi2ELi1EN4cute5tupleIJNS5_1CILi64EEENS7_ILi96EEENS7_ILi128EEEEEENS_10bfloat16_tEfNS_4arch4Sm80ELb1ELb0ELb0ELb0ELb1ELb0ELb0ELb0ELi2ELi2ELi2ELi2ELb1EEENS1_21CollectiveEpilogueBwdISB_SC_SE_Li256ELb0ELb0ELi4EEENS1_25SingleTileBwdLPTSchedulerILb0ELi96ELb1EEEEEEEEEvNT_6ParamsE)
        /*0350*/ 	.word	0x00000004


	//----- nvinfo : EIATTR_FRAME_SIZE
	.align		4
.L_152:
        /*0354*/ 	.byte	0x04, 0x11
        /*0356*/ 	.short	(.L_154 - .L_153)
	.align		4
.L_153:
        /*0358*/ 	.word	index@(_ZN7cutlass13device_kernelIN5flash19enable_sm80_to_sm89INS1_16FlashAttnBwdSm80INS1_25CollectiveMainloopBwdSm80ILi2ELi1EN4cute5tupleIJNS5_1CILi64EEENS7_ILi96EEENS7_ILi128EEEEEENS_10bfloat16_tEfNS_4arch4Sm80ELb1ELb0ELb0ELb0ELb1ELb0ELb0ELb0ELi2ELi2ELi2ELi2ELb1EEENS1_21CollectiveEpilogueBwdISB_SC_SE_Li256ELb0ELb0ELi4EEENS1_25SingleTileBwdLPTSchedulerILb0ELi96ELb1EEEEEEEEEvNT_6ParamsE)
        /*035c*/ 	.word	0x00000000


	//----- nvinfo : EIATTR_REGCOUNT
	.align		4
.L_154:
        /*0360*/ 	.byte	0x04, 0x2f
        /*0362*/ 	.short	(.L_156 - .L_155)
	.align		4
.L_155:
        /*0364*/ 	.word	index@(_ZN7cutlass13device_kernelIN5flash19enable_sm80_to_sm89INS1_16FlashAttnBwdSm80INS1_25CollectiveMainloopBwdSm80ILi2ELi1EN4cute5tupleIJNS5_1CILi64EEENS7_ILi96EEENS7_ILi128EEEEEENS_10bfloat16_tEfNS_4arch4Sm80ELb1ELb0ELb0ELb0ELb0ELb0ELb0ELb0ELi2ELi2ELi2ELi2ELb1EEENS1_21CollectiveEpilogueBwdISB_SC_SE_Li256ELb0ELb0ELi4EEENS1_25SingleTileBwdLPTSchedulerILb0ELi96ELb0EEEEEEEEEvNT_6ParamsE)
        /*0368*/ 	.word	0x00000004


	//----- nvinfo : EIATTR_FRAME_SIZE
	.align		4
.L_156:
        /*036c*/ 	.byte	0x04, 0x11
        /*036e*/ 	.short	(.L_158 - .L_157)
	.align		4
.L_157:
        /*0370*/ 	.word	index@(_ZN7cutlass13device_kernelIN5flash19enable_sm80_to_sm89INS1_16FlashAttnBwdSm80INS1_25CollectiveMainloopBwdSm80ILi2ELi1EN4cute5tupleIJNS5_1CILi64EEENS7_ILi96EEENS7_ILi128EEEEEENS_10bfloat16_tEfNS_4arch4Sm80ELb1ELb0ELb0ELb0ELb0ELb0ELb0ELb0ELi2ELi2ELi2ELi2ELb1EEENS1_21CollectiveEpilogueBwdISB_SC_SE_Li256ELb0ELb0ELi4EEENS1_25SingleTileBwdLPTSchedulerILb0ELi96ELb0EEEEEEEEEvNT_6ParamsE)
        /*0374*/ 	.word	0x00000000


	//----- nvinfo : EIATTR_REGCOUNT
	.align		4
.L_158:
        /*0378*/ 	.byte	0x04, 0x2f
        /*037a*/ 	.short	(.L_160 - .L_159)
	.align		4
.L_159:
        /*037c*/ 	.word	index@(_ZN7cutlass13device_kernelIN5flash19enable_sm80_to_sm89INS1_16FlashAttnBwdSm80INS1_25CollectiveMainloopBwdSm80ILi2ELi1EN4cute5tupleIJNS5_1CILi64EEENS7_ILi96EEENS7_ILi128EEEEEENS_10bfloat16_tEfNS_4arch4Sm80ELb0ELb1ELb0ELb1ELb1ELb0ELb0ELb0ELi2ELi2ELi2ELi2ELb1EEENS1_24CollectiveEpilogueBwdGQAISB_fSE_Li256ELb1ELb1EEENS1_19SingleTileSchedulerILb1ELb0ELb0ELi96EEEEEEEEEvNT_6ParamsE)
        /*0380*/ 	.word	0x00000004


	//----- nvinfo : EIATTR_FRAME_SIZE
	.align		4
.L_160:
        /*0384*/ 	.byte	0x04, 0x11
        /*0386*/ 	.short	(.L_162 - .L_161)
	.align		4
.L_161:
        /*0388*/ 	.word	index@(_ZN7cutlass13device_kernelIN5flash19enable_sm80_to_sm89INS1_16FlashAttnBwdSm80INS1_25CollectiveMainloopBwdSm80ILi2ELi1EN4cute5tupleIJNS5_1CILi64EEENS7_ILi96EEENS7_ILi128EEEEEENS_10bfloat16_tEfNS_4arch4Sm80ELb0ELb1ELb0ELb1ELb1ELb0ELb0ELb0ELi2ELi2ELi2ELi2ELb1EEENS1_24CollectiveEpilogueBwdGQAISB_fSE_Li256ELb1ELb1EEENS1_19SingleTileSchedulerILb1ELb0ELb0ELi96EEEEEEEEEvNT_6ParamsE)
        /*038c*/ 	.word	0x00000000


	//----- nvinfo : EIATTR_REGCOUNT
	.align		4
.L_162:
        /*0390*/ 	.byte	0x04, 0x2f
        /*0392*/ 	.short	(.L_164 - .L_163)
	.align		4
.L_163:
        /*0394*/ 	.word	index@(_ZN7cutlass13device_kernelIN5flash19enable_sm80_to_sm89INS1_16FlashAttnBwdSm80INS1_25CollectiveMainloopBwdSm80ILi2ELi1EN4cute5tupleIJNS5_1CILi64EEENS7_ILi96EEENS7_ILi128EEEEEENS_10bfloat16_tEfNS_4arch4Sm80ELb0ELb1ELb0ELb1ELb0ELb0ELb0ELb0ELi2ELi2ELi2ELi2ELb1EEENS1_24CollectiveEpilogueBwdGQAISB_fSE_Li256ELb1ELb0EEENS1_19SingleTileSchedulerILb1ELb0ELb0ELi96EEEEEEEEEvNT_6ParamsE)
        /*0398*/ 	.word	0x00000004


	//----- nvinfo : EIATTR_FRAME_SIZE
	.align		4
.L_164:
        /*039c*/ 	.byte	0x04, 0x11
        /*039e*/ 	.short	(.L_166 - .L_165)
	.align		4
.L_165:
        /*03a0*/ 	.word	index@(_ZN7cutlass13device_kernelIN5flash19enable_sm80_to_sm89INS1_16FlashAttnBwdSm80INS1_25CollectiveMainloopBwdSm80ILi2ELi1EN4cute5tupleIJNS5_1CILi64EEENS7_ILi96EEENS7_ILi128EEEEEENS_10bfloat16_tEfNS_4arch4Sm80ELb0ELb1ELb0ELb1ELb0ELb0ELb0ELb0ELi2ELi2ELi2ELi2ELb1EEENS1_24CollectiveEpilogueBwdGQAISB_fSE_Li256ELb1ELb0EEENS1_19SingleTileSchedulerILb1ELb0ELb0ELi96EEEEEEEEEvNT_6ParamsE)
        /*03a4*/ 	.word	0x00000000


	//----- nvinfo : EIATTR_REGCOUNT
	.align		4
.L_166:
        /*03a8*/ 	.byte	0x04, 0x2f
        /*03aa*/ 	.short	(.L_168 - .L_167)
	.align		4
.L_167:
        /*03ac*/ 	.word	index@(_ZN7cutlass13device_kernelIN5flash19enable_sm80_to_sm89INS1_16FlashAttnBwdSm80INS1_25CollectiveMainloopBwdSm80ILi2ELi1EN4cute5tupleIJNS5_1CILi64EEENS7_ILi96EEENS7_ILi128EEEEEENS_10bfloat16_tEfNS_4arch4Sm80ELb0ELb1ELb0ELb1ELb1ELb0ELb0ELb0ELi2ELi2ELi2ELi2ELb1EEENS1_21CollectiveEpilogueBwdISB_SC_SE_Li256ELb1ELb0ELi4EEENS1_19SingleTileSchedulerILb1ELb0ELb0ELi96EEEEEEEEEvNT_6ParamsE)
        /*03b0*/ 	.word	0x00000004


	//----- nvinfo : EIATTR_FRAME_SIZE
	.align		4
.L_168:
        /*03b4*/ 	.byte	0x04, 0x11
        /*03b6*/ 	.short	(.L_170 - .L_169)
	.align		4
.L_169:
        /*03b8*/ 	.word	index@(_ZN7cutlass13device_kernelIN5flash19enable_sm80_to_sm89INS1_16FlashAttnBwdSm80INS1_25CollectiveMainloopBwdSm80ILi2ELi1EN4cute5tupleIJNS5_1CILi64EEENS7_ILi96EEENS7_ILi128EEEEEENS_10bfloat16_tEfNS_4arch4Sm80ELb0ELb1ELb0ELb1ELb1ELb0ELb0ELb0ELi2ELi2ELi2ELi2ELb1EEENS1_21CollectiveEpilogueBwdISB_SC_SE_Li256ELb1ELb0ELi4EEENS1_19SingleTileSchedulerILb1ELb0ELb0ELi96EEEEEEEEEvNT_6ParamsE)
        /*03bc*/ 	.word	0x00000000


	//----- nvinfo : EIATTR_REGCOUNT
	.align		4
.L_170:
        /*03c0*/ 	.byte	0x04, 0x2f
        /*03c2*/ 	.short	(.L_172 - .L_171)
	.align		4
.L_171:
        /*03c4*/ 	.word	index@(_ZN7cutlass13device_kernelIN5flash19enable_sm80_to_sm89INS1_16FlashAttnBwdSm80INS1_25CollectiveMainloopBwdSm80ILi2ELi1EN4cute5tupleIJNS5_1CILi64EEENS7_ILi96EEENS7_ILi128EEEEEENS_10bfloat16_tEfNS_4arch4Sm80ELb0ELb1ELb0ELb1ELb0ELb0ELb0ELb0ELi2ELi2ELi2ELi2ELb1EEENS1_21CollectiveEpilogueBwdISB_SC_SE_Li256ELb1ELb0ELi4EEENS1_19SingleTileSchedulerILb1ELb0ELb0ELi96EEEEEEEEEvNT_6ParamsE)
        /*03c8*/ 	.word	0x00000004


	//----- nvinfo : EIATTR_FRAME_SIZE
	.align		4
.L_172:
        /*03cc*/ 	.byte	0x04, 0x11
        /*03ce*/ 	.short	(.L_174 - .L_173)
	.align		4
.L_173:
        /*03d0*/ 	.word	index@(_ZN7cutlass13device_kernelIN5flash19enable_sm80_to_sm89INS1_16FlashAttnBwdSm80INS1_25CollectiveMainloopBwdSm80ILi2ELi1EN4cute5tupleIJNS5_1CILi64EEENS7_ILi96EEENS7_ILi128EEEEEENS_10bfloat16_tEfNS_4arch4Sm80ELb0ELb1ELb0ELb1ELb0ELb0ELb0ELb0ELi2ELi2ELi2ELi2ELb1EEENS1_21CollectiveEpilogueBwdISB_SC_SE_Li256ELb1ELb0ELi4EEENS1_19SingleTileSchedulerILb1ELb0ELb0ELi96EEEEEEEEEvNT_6ParamsE)
        /*03d4*/ 	.word	0x00000000


	//----- nvinfo : EIATTR_REGCOUNT
	.align		4
.L_174:
        /*03d8*/ 	.byte	0x04, 0x2f
        /*03da*/ 	.short	(.L_176 - .L_175)
	.align		4
.L_175:
        /*03dc*/ 	.word	index@(_ZN7cutlass13device_kernelIN5flash19enable_sm80_to_sm89INS1_16FlashAttnBwdSm80INS1_25CollectiveMainloopBwdSm80ILi2ELi1EN4cute5tupleIJNS5_1CILi64EEENS7_ILi96EEENS7_ILi128EEEEEENS_10bfloat16_tEfNS_4arch4Sm80ELb0ELb1ELb0ELb0ELb1ELb0ELb0ELb0ELi2ELi2ELi2ELi2ELb1EEENS1_24CollectiveEpilogueBwdGQAISB_fSE_Li256ELb0ELb1EEENS1_19SingleTileSchedulerILb0ELb0ELb0ELi96EEEEEEEEEvNT_6ParamsE)
        /*03e0*/ 	.word	0x00000004


	//----- nvinfo : EIATTR_FRAME_SIZE
	.align		4
.L_176:
        /*03e4*/ 	.byte	0x04, 0x11
        /*03e6*/ 	.short	(.L_178 - .L_177)
	.align		4
.L_177:
        /*03e8*/ 	.word	index@(_ZN7cutlass13device_kernelIN5flash19enable_sm80_to_sm89INS1_16FlashAttnBwdSm80INS1_25CollectiveMainloopBwdSm80ILi2ELi1EN4cute5tupleIJNS5_1CILi64EEENS7_ILi96EEENS7_ILi128EEEEEENS_10bfloat16_tEfNS_4arch4Sm80ELb0ELb1ELb0ELb0ELb1ELb0ELb0ELb0ELi2ELi2ELi2ELi2ELb1EEENS1_24CollectiveEpilogueBwdGQAISB_fSE_Li256ELb0ELb1EEENS1_19SingleTileSchedulerILb0ELb0ELb0ELi96EEEEEEEEEvNT_6ParamsE)
        /*03ec*/ 	.word	0x00000000


	//----- nvinfo : EIATTR_REGCOUNT
	.align		4
.L_178:
        /*03f0*/ 	.byte	0x04, 0x2f
        /*03f2*/ 	.short	(.L_180 - .L_179)
	.align		4
.L_179:
        /*03f4*/ 	.word	index@(_ZN7cutlass13device_kernelIN5flash19enable_sm80_to_sm89INS1_16FlashAttnBwdSm80INS1_25CollectiveMainloopBwdSm80ILi2ELi1EN4cute5tupleIJNS5_1CILi64EEENS7_ILi96EEENS7_ILi128EEEEEENS_10bfloat16_tEfNS_4arch4Sm80ELb0ELb1ELb0ELb0ELb0ELb0ELb0ELb0ELi2ELi2ELi2ELi2ELb1EEENS1_24CollectiveEpilogueBwdGQAISB_fSE_Li256ELb0ELb0EEENS1_19SingleTileSchedulerILb0ELb0ELb0ELi96EEEEEEEEEvNT_6ParamsE)
        /*03f8*/ 	.word	0x00000004


	//----- nvinfo : EIATTR_FRAME_SIZE
	.align		4
.L_180:
        /*03fc*/ 	.byte	0x04, 0x11
        /*03fe*/ 	.short	(.L_182 - .L_181)
	.align		4
.L_181:
        /*0400*/ 	.word	index@(_ZN7cutlass13device_kernelIN5flash19enable_sm80_to_sm89INS1_16FlashAttnBwdSm80INS1_25CollectiveMainloopBwdSm80ILi2ELi1EN4cute5tupleIJNS5_1CILi64EEENS7_ILi96EEENS7_ILi128EEEEEENS_10bfloat16_tEfNS_4arch4Sm80ELb0ELb1ELb0ELb0ELb0ELb0ELb0ELb0ELi2ELi2ELi2ELi2ELb1EEENS1_24CollectiveEpilogueBwdGQAISB_fSE_Li256ELb0ELb0EEENS1_19SingleTileSchedulerILb0ELb0ELb0ELi96EEEEEEEEEvNT_6ParamsE)
        /*0404*/ 	.word	0x00000000


	//----- nvinfo : EIATTR_REGCOUNT
	.align		4
.L_182:
        /*0408*/ 	.byte	0x04, 0x2f
        /*040a*/ 	.short	(.L_184 - .L_183)
	.align		4
.L_183:
        /*040c*/ 	.word	index@(_ZN7cutlass13device_kernelIN5flash19enable_sm80_to_sm89INS1_16FlashAttnBwdSm80INS1_25CollectiveMainloopBwdSm80ILi2ELi1EN4cute5tupleIJNS5_1CILi64EEENS7_ILi96EEENS7_ILi128EEEEEENS_10bfloat16_tEfNS_4arch4Sm80ELb0ELb1ELb0ELb0ELb1ELb0ELb0ELb0ELi2ELi2ELi2ELi2ELb1EEENS1_21CollectiveEpilogueBwdISB_SC_SE_Li256ELb0ELb0ELi4EEENS1_19SingleTileSchedulerILb0ELb0ELb0ELi96EEEEEEEEEvNT_6ParamsE)
        /*0410*/ 	.word	0x00000004


	//----- nvinfo : EIATTR_FRAME_SIZE
	.align		4
.L_184:
        /*0414*/ 	.byte	0x04, 0x11
        /*0416*/ 	.short	(.L_186 - .L_185)
	.align		4
.L_185:
        /*0418*/ 	.word	index@(_ZN7cutlass13device_kernelIN5flash19enable_sm80_to_sm89INS1_16FlashAttnBwdSm80INS1_25CollectiveMainloopBwdSm80ILi2ELi1EN4cute5tupleIJNS5_1CILi64EEENS7_ILi96EEENS7_ILi128EEEEEENS_10bfloat16_tEfNS_4arch4Sm80ELb0ELb1ELb0ELb0ELb1ELb0ELb0ELb0ELi2ELi2ELi2ELi2ELb1EEENS1_21CollectiveEpilogueBwdISB_SC_SE_Li256ELb0ELb0ELi4EEENS1_19SingleTileSchedulerILb0ELb0ELb0ELi96EEEEEEEEEvNT_6ParamsE)
        /*041c*/ 	.word	0x00000000


	//----- nvinfo : EIATTR_REGCOUNT
	.align		4
.L_186:
        /*0420*/ 	.byte	0x04, 0x2f
        /*0422*/ 	.short	(.L_188 - .L_187)
	.align		4
.L_187:
        /*0424*/ 	.word	index@(_ZN7cutlass13device_kernelIN5flash19enable_sm80_to_sm89INS1_16FlashAttnBwdSm80INS1_25CollectiveMainloopBwdSm80ILi2ELi1EN4cute5tupleIJNS5_1CILi64EEENS7_ILi96EEENS7_ILi128EEEEEENS_10bfloat16_tEfNS_4arch4Sm80ELb0ELb1ELb0ELb0ELb0ELb0ELb0ELb0ELi2ELi2ELi2ELi2ELb1EEENS1_21CollectiveEpilogueBwdISB_SC_SE_Li256ELb0ELb0ELi4EEENS1_19SingleTileSchedulerILb0ELb0ELb0ELi96EEEEEEEEEvNT_6ParamsE)
        /*0428*/ 	.word	0x00000004


	//----- nvinfo : EIATTR_FRAME_SIZE
	.align		4
.L_188:
        /*042c*/ 	.byte	0x04, 0x11
        /*042e*/ 	.short	(.L_190 - .L_189)
	.align		4
.L_189:
        /*0430*/ 	.word	index@(_ZN7cutlass13device_kernelIN5flash19enable_sm80_to_sm89INS1_16FlashAttnBwdSm80INS1_25CollectiveMainloopBwdSm80ILi2ELi1EN4cute5tupleIJNS5_1CILi64EEENS7_ILi96EEENS7_ILi128EEEEEENS_10bfloat16_tEfNS_4arch4Sm80ELb0ELb1ELb0ELb0ELb0ELb0ELb0ELb0ELi2ELi2ELi2ELi2ELb1EEENS1_21CollectiveEpilogueBwdISB_SC_SE_Li256ELb0ELb0ELi4EEENS1_19SingleTileSchedulerILb0ELb0ELb0ELi96EEEEEEEEEvNT_6ParamsE)
        /*0434*/ 	.word	0x00000000


	//----- nvinfo : EIATTR_REGCOUNT
	.align		4
.L_190:
        /*0438*/ 	.byte	0x04, 0x2f
        /*043a*/ 	.short	(.L_192 - .L_191)
	.align		4
.L_191:
        /*043c*/ 	.word	index@(_ZN7cutlass13device_kernelIN5flash19enable_sm80_to_sm89INS1_16FlashAttnBwdSm80INS1_25CollectiveMainloopBwdSm80ILi2ELi1EN4cute5tupleIJNS5_1CILi64EEENS7_ILi96EEENS7_ILi128EEEEEENS_10bfloat16_tEfNS_4arch4Sm80ELb0ELb0ELb0ELb1ELb1ELb0ELb0ELb0ELi2ELi2ELi2ELi2ELb1EEENS1_24CollectiveEpilogueBwdGQAISB_fSE_Li256ELb1ELb1EEENS1_19SingleTileSchedulerILb1ELb0ELb0ELi96EEEEEEEEEvNT_6ParamsE)
        /*0440*/ 	.word	0x00000004


	//----- nvinfo : EIATTR_FRAME_SIZE
	.align		4
.L_192:
        /*0444*/ 	.byte	0x04, 0x11
        /*0446*/ 	.short	(.L_194 - .L_193)
	.align		4
.L_193:
        /*0448*/ 	.word	index@(_ZN7cutlass13device_kernelIN5flash19enable_sm80_to_sm89INS1_16FlashAttnBwdSm80INS1_25CollectiveMainloopBwdSm80ILi2ELi1EN4cute5tupleIJNS5_1CILi64EEENS7_ILi96EEENS7_ILi128EEEEEENS_10bfloat16_tEfNS_4arch4Sm80ELb0ELb0ELb0ELb1ELb1ELb0ELb0ELb0ELi2ELi2ELi2ELi2ELb1EEENS1_24CollectiveEpilogueBwdGQAISB_fSE_Li256ELb1ELb1EEENS1_19SingleTileSchedulerILb1ELb0ELb0ELi96EEEEEEEEEvNT_6ParamsE)
        /*044c*/ 	.word	0x00000000


	//----- nvinfo : EIATTR_REGCOUNT
	.align		4
.L_194:
        /*0450*/ 	.byte	0x04, 0x2f
        /*0452*/ 	.short	(.L_196 - .L_195)
	.align		4
.L_195:
        /*0454*/ 	.word	index@(_ZN7cutlass13device_kernelIN5flash19enable_sm80_to_sm89INS1_16FlashAttnBwdSm80INS1_25CollectiveMainloopBwdSm80ILi2ELi1EN4cute5tupleIJNS5_1CILi64EEENS7_ILi96EEENS7_ILi128EEEEEENS_10bfloat16_tEfNS_4arch4Sm80ELb0ELb0ELb0ELb1ELb0ELb0ELb0ELb0ELi2ELi2ELi2ELi2ELb1EEENS1_24CollectiveEpilogueBwdGQAISB_fSE_Li256ELb1ELb0EEENS1_19SingleTileSchedulerILb1ELb0ELb0ELi96EEEEEEEEEvNT_6ParamsE)
        /*0458*/ 	.word	0x00000004


	//----- nvinfo : EIATTR_FRAME_SIZE
	.align		4
.L_196:
        /*045c*/ 	.byte	0x04, 0x11
        /*045e*/ 	.short	(.L_198 - .L_197)
	.align		4
.L_197:
        /*0460*/ 	.word	index@(_ZN7cutlass13device_kernelIN5flash19enable_sm80_to_sm89INS1_16FlashAttnBwdSm80INS1_25CollectiveMainloopBwdSm80ILi2ELi1EN4cute5tupleIJNS5_1CILi64EEENS7_ILi96EEENS7_ILi128EEEEEENS_10bfloat16_tEfNS_4arch4Sm80ELb0ELb0ELb0ELb1ELb0ELb0ELb0ELb0ELi2ELi2ELi2ELi2ELb1EEENS1_24CollectiveEpilogueBwdGQAISB_fSE_Li256ELb1ELb0EEENS1_19SingleTileSchedulerILb1ELb0ELb0ELi96EEEEEEEEEvNT_6ParamsE)
        /*0464*/ 	.word	0x00000000


	//----- nvinfo : EIATTR_REGCOUNT
	.align		4
.L_198:
        /*0468*/ 	.byte	0x04, 0x2f
        /*046a*/ 	.short	(.L_200 - .L_199)
	.align		4
.L_199:
        /*046c*/ 	.word	index@(_ZN7cutlass13device_kernelIN5flash19enable_sm80_to_sm89INS1_16FlashAttnBwdSm80INS1_25CollectiveMainloopBwdSm80ILi2ELi1EN4cute5tupleIJNS5_1CILi64EEENS7_ILi96EEENS7_ILi128EEEEEENS_10bfloat16_tEfNS_4arch4Sm80ELb0ELb0ELb0ELb1ELb1ELb0ELb0ELb0ELi2ELi2ELi2ELi2ELb1EEENS1_21CollectiveEpilogueBwdISB_SC_SE_Li256ELb1ELb0ELi4EEENS1_19SingleTileSchedulerILb1ELb0ELb0ELi96EEEEEEEEEvNT_6ParamsE)
        /*0470*/ 	.word	0x00000004


	//----- nvinfo : EIATTR_FRAME_SIZE
	.align		4
.L_200:
        /*0474*/ 	.byte	0x04, 0x11
        /*0476*/ 	.short	(.L_202 - .L_201)
	.align		4
.L_201:
        /*0478*/ 	.word	index@(_ZN7cutlass13device_kernelIN5flash19enable_sm80_to_sm89INS1_16FlashAttnBwdSm80INS1_25CollectiveMainloopBwdSm80ILi2ELi1EN4cute5tupleIJNS5_1CILi64EEENS7_ILi96EEENS7_ILi128EEEEEENS_10bfloat16_tEfNS_4arch4Sm80ELb0ELb0ELb0ELb1ELb1ELb0ELb0ELb0ELi2ELi2ELi2ELi2ELb1EEENS1_21CollectiveEpilogueBwdISB_SC_SE_Li256ELb1ELb0ELi4EEENS1_19SingleTileSchedulerILb1ELb0ELb0ELi96EEEEEEEEEvNT_6ParamsE)
        /*047c*/ 	.word	0x00000000


	//----- nvinfo : EIATTR_REGCOUNT
	.align		4
.L_202:
        /*0480*/ 	.byte	0x04, 0x2f
        /*0482*/ 	.short	(.L_204 - .L_203)
	.align		4
.L_203:
        /*0484*/ 	.word	index@(_ZN7cutlass13device_kernelIN5flash19enable_sm80_to_sm89INS1_16FlashAttnBwdSm80INS1_25CollectiveMainloopBwdSm80ILi2ELi1EN4cute5tupleIJNS5_1CILi64EEENS7_ILi96EEENS7_ILi128EEEEEENS_10bfloat16_tEfNS_4arch4Sm80ELb0ELb0ELb0ELb1ELb0ELb0ELb0ELb0ELi2ELi2ELi2ELi2ELb1EEENS1_21CollectiveEpilogueBwdISB_SC_SE_Li256ELb1ELb0ELi4EEENS1_19SingleTileSchedulerILb1ELb0ELb0ELi96EEEEEEEEEvNT_6ParamsE)
        /*0488*/ 	.word	0x00000004


	//----- nvinfo : EIATTR_FRAME_SIZE
	.align		4
.L_204:
        /*048c*/ 	.byte	0x04, 0x11
        /*048e*/ 	.short	(.L_206 - .L_205)
	.align		4
.L_205:
        /*0490*/ 	.word	index@(_ZN7cutlass13device_kernelIN5flash19enable_sm80_to_sm89INS1_16FlashAttnBwdSm80INS1_25CollectiveMainloopBwdSm80ILi2ELi1EN4cute5tupleIJNS5_1CILi64EEENS7_ILi96EEENS7_ILi128EEEEEENS_10bfloat16_tEfNS_4arch4Sm80ELb0ELb0ELb0ELb1ELb0ELb0ELb0ELb0ELi2ELi2ELi2ELi2ELb1EEENS1_21CollectiveEpilogueBwdISB_SC_SE_Li256ELb1ELb0ELi4EEENS1_19SingleTileSchedulerILb1ELb0ELb0ELi96EEEEEEEEEvNT_6ParamsE)
        /*0494*/ 	.word	0x00000000


	//----- nvinfo : EIATTR_REGCOUNT
	.align		4
.L_206:
        /*0498*/ 	.byte	0x04, 0x2f
        /*049a*/ 	.short	(.L_208 - .L_207)
	.align		4
.L_207:
        /*049c*/ 	.word	index@(_ZN7cutlass13device_kernelIN5flash19enable_sm80_to_sm89INS1_16FlashAttnBwdSm80INS1_25CollectiveMainloopBwdSm80ILi2ELi1EN4cute5tupleIJNS5_1CILi64EEENS7_ILi96EEENS7_ILi128EEEEEENS_10bfloat16_tEfNS_4arch4Sm80ELb0ELb0ELb0ELb0ELb1ELb0ELb0ELb0ELi2ELi2ELi2ELi2ELb1EEENS1_24CollectiveEpilogueBwdGQAISB_fSE_Li256ELb0ELb1EEENS1_19SingleTileSchedulerILb0ELb0ELb0ELi96EEEEEEEEEvNT_6ParamsE)
        /*04a0*/ 	.word	0x00000004


	//----- nvinfo : EIATTR_FRAME_SIZE
	.align		4
.L_208:
        /*04a4*/ 	.byte	0x04, 0x11
        /*04a6*/ 	.short	(.L_210 - .L_209)
	.align		4
.L_209:
        /*04a8*/ 	.word	index@(_ZN7cutlass13device_kernelIN5flash19enable_sm80_to_sm89INS1_16FlashAttnBwdSm80INS1_25CollectiveMainloopBwdSm80ILi2ELi1EN4cute5tupleIJNS5_1CILi64EEENS7_ILi96EEENS7_ILi128EEEEEENS_10bfloat16_tEfNS_4arch4Sm80ELb0ELb0ELb0ELb0ELb1ELb0ELb0ELb0ELi2ELi2ELi2ELi2ELb1EEENS1_24CollectiveEpilogueBwdGQAISB_fSE_Li256ELb0ELb1EEENS1_19SingleTileSchedulerILb0ELb0ELb0ELi96EEEEEEEEEvNT_6ParamsE)
        /*04ac*/ 	.word	0x00000000


	//----- nvinfo : EIATTR_REGCOUNT
	.align		4
.L_210:
        /*04b0*/ 	.byte	0x04, 0x2f
        /*04b2*/ 	.short	(.L_212 - .L_211)
	.align		4
.L_211:
        /*04b4*/ 	.word	index@(_ZN7cutlass13device_kernelIN5flash19enable_sm80_to_sm89INS1_16FlashAttnBwdSm80INS1_25CollectiveMainloopBwdSm80ILi2ELi1EN4cute5tupleIJNS5_1CILi64EEENS7_ILi96EEENS7_ILi128EEEEEENS_10bfloat16_tEfNS_4arch4Sm80ELb0ELb0ELb0ELb0ELb0ELb0ELb0ELb0ELi2ELi2ELi2ELi2ELb1EEENS1_24CollectiveEpilogueBwdGQAISB_fSE_Li256ELb0ELb0EEENS1_19SingleTileSchedulerILb0ELb0ELb0ELi96EEEEEEEEEvNT_6ParamsE)
        /*04b8*/ 	.word	0x00000004


	//----- nvinfo : EIATTR_FRAME_SIZE
	.align		4
.L_212:
        /*04bc*/ 	.byte	0x04, 0x11
        /*04be*/ 	.short	(.L_214 - .L_213)
	.align		4
.L_213:
        /*04c0*/ 	.word	index@(_ZN7cutlass13device_kernelIN5flash19enable_sm80_to_sm89INS1_16FlashAttnBwdSm80INS1_25CollectiveMainloopBwdSm80ILi2ELi1EN4cute5tupleIJNS5_1CILi64EEENS7_ILi96EEENS7_ILi128EEEEEENS_10bfloat16_tEfNS_4arch4Sm80ELb0ELb0ELb0ELb0ELb0ELb0ELb0ELb0ELi2ELi2ELi2ELi2ELb1EEENS1_24CollectiveEpilogueBwdGQAISB_fSE_Li256ELb0ELb0EEENS1_19SingleTileSchedulerILb0ELb0ELb0ELi96EEEEEEEEEvNT_6ParamsE)
        /*04c4*/ 	.word	0x00000000


	//----- nvinfo : EIATTR_REGCOUNT
	.align		4
.L_214:
        /*04c8*/ 	.byte	0x04, 0x2f
        /*04ca*/ 	.short	(.L_216 - .L_215)
	.align		4
.L_215:
        /*04cc*/ 	.word	index@(_ZN7cutlass13device_kernelIN5flash19enable_sm80_to_sm89INS1_16FlashAttnBwdSm80INS1_25CollectiveMainloopBwdSm80ILi2ELi1EN4cute5tupleIJNS5_1CILi64EEENS7_ILi96EEENS7_ILi128EEEEEENS_10bfloat16_tEfNS_4arch4Sm80ELb0ELb0ELb0ELb0ELb1ELb0ELb0ELb0ELi2ELi2ELi2ELi2ELb1EEENS1_21CollectiveEpilogueBwdISB_SC_SE_Li256ELb0ELb0ELi4EEENS1_19SingleTileSchedulerILb0ELb0ELb0ELi96EEEEEEEEEvNT_6ParamsE)
        /*04d0*/ 	.word	0x00000004


	//----- nvinfo : EIATTR_FRAME_SIZE
	.align		4
.L_216:
        /*04d4*/ 	.byte	0x04, 0x11
        /*04d6*/ 	.short	(.L_218 - .L_217)
	.align		4
.L_217:
        /*04d8*/ 	.word	index@(_ZN7cutlass13device_kernelIN5flash19enable_sm80_to_sm89INS1_16FlashAttnBwdSm80INS1_25CollectiveMainloopBwdSm80ILi2ELi1EN4cute5tupleIJNS5_1CILi64EEENS7_ILi96EEENS7_ILi128EEEEEENS_10bfloat16_tEfNS_4arch4Sm80ELb0ELb0ELb0ELb0ELb1ELb0ELb0ELb0ELi2ELi2ELi2ELi2ELb1EEENS1_21CollectiveEpilogueBwdISB_SC_SE_Li256ELb0ELb0ELi4EEENS1_19SingleTileSchedulerILb0ELb0ELb0ELi96EEEEEEEEEvNT_6ParamsE)
        /*04dc*/ 	.word	0x00000000


	//----- nvinfo : EIATTR_REGCOUNT
	.align		4
.L_218:
        /*04e0*/ 	.byte	0x04, 0x2f
        /*04e2*/ 	.short	(.L_220 - .L_219)
	.align		4
.L_219:
        /*04e4*/ 	.word	index@(_ZN7cutlass13device_kernelIN5flash19enable_sm80_to_sm89INS1_16FlashAttnBwdSm80INS1_25CollectiveMainloopBwdSm80ILi2ELi1EN4cute5tupleIJNS5_1CILi64EEENS7_ILi96EEENS7_ILi128EEEEEENS_10bfloat16_tEfNS_4arch4Sm80ELb0ELb0ELb0ELb0ELb0ELb0ELb0ELb0ELi2ELi2ELi2ELi2ELb1EEENS1_21CollectiveEpilogueBwdISB_SC_SE_Li256ELb0ELb0ELi4EEENS1_19SingleTileSchedulerILb0ELb0ELb0ELi96EEEEEEEEEvNT_6ParamsE)
        /*04e8*/ 	.word	0x00000004


	//----- nvinfo : EIATTR_FRAME_SIZE
	.align		4
.L_220:
        /*04ec*/ 	.byte	0x04, 0x11
        /*04ee*/ 	.short	(.L_222 - .L_221)
	.align		4
.L_221:
        /*04f0*/ 	.word	index@(_ZN7cutlass13device_kernelIN5flash19enable_sm80_to_sm89INS1_16FlashAttnBwdSm80INS1_25CollectiveMainloopBwdSm80ILi2ELi1EN4cute5tupleIJNS5_1CILi64EEENS7_ILi96EEENS7_ILi128EEEEEENS_10bfloat16_tEfNS_4arch4Sm80ELb0ELb0ELb0ELb0ELb0ELb0ELb0ELb0ELi2ELi2ELi2ELi2ELb1EEENS1_21CollectiveEpilogueBwdISB_SC_SE_Li256ELb0ELb0ELi4EEENS1_19SingleTileSchedulerILb0ELb0ELb0ELi96EEEEEEEEEvNT_6ParamsE)
        /*04f4*/ 	.word	0x00000000


	//----- nvinfo : EIATTR_MIN_STACK_SIZE
	.align		4
.L_222:
        /*04f8*/ 	.byte	0x04, 0x12
        /*04fa*/ 	.short	(.L_224 - .L_223)
	.align		4
.L_223:
        /*04fc*/ 	.word	index@(_ZN7cutlass13device_kernelIN5flash19enable_sm80_to_sm89INS1_16FlashAttnBwdSm80INS1_25CollectiveMainloopBwdSm80ILi2ELi1EN4cute5tupleIJNS5_1CILi64EEENS7_ILi96EEENS7_ILi128EEEEEENS_10bfloat16_tEfNS_4arch4Sm80ELb0ELb0ELb0ELb0ELb0ELb0ELb0ELb0ELi2ELi2ELi2ELi2ELb1EEENS1_21CollectiveEpilogueBwdISB_SC_SE_Li256ELb0ELb0ELi4EEENS1_19SingleTileSchedulerILb0ELb0ELb0ELi96EEEEEEEEEvNT_6ParamsE)
        /*0500*/ 	.word	0x00000000


	//----- nvinfo : EIATTR_MIN_STACK_SIZE
	.align		4
.L_224:
        /*0504*/ 	.byte	0x04, 0x12
        /*0506*/ 	.short	(.L_226 - .L_225)
	.align		4
.L_225:
        /*0508*/ 	.word	index@(_ZN7cutlass13device_kernelIN5flash19enable_sm80_to_sm89INS1_16FlashAttnBwdSm80INS1_25CollectiveMainloopBwdSm80ILi2ELi1EN4cute5tupleIJNS5_1CILi64EEENS7_ILi96EEENS7_ILi128EEEEEENS_10bfloat16_tEfNS_4arch4Sm80ELb0ELb0ELb0ELb0ELb1ELb0ELb0ELb0ELi2ELi2ELi2ELi2ELb1EEENS1_21CollectiveEpilogueBwdISB_SC_SE_Li256ELb0ELb0ELi4EEENS1_19SingleTileSchedulerILb0ELb0ELb0ELi96EEEEEEEEEvNT_6ParamsE)
        /*050c*/ 	.word	0x00000000


	//----- nvinfo : EIATTR_MIN_STACK_SIZE
	.align		4
.L_226:
        /*0510*/ 	.byte	0x04, 0x12
        /*0512*/ 	.short	(.L_228 - .L_227)
	.align		4
.L_227:
        /*0514*/ 	.word	index@(_ZN7cutlass13device_kernelIN5flash19enable_sm80_to_sm89INS1_16FlashAttnBwdSm80INS1_25CollectiveMainloopBwdSm80ILi2ELi1EN4cute5tupleIJNS5_1CILi64EEENS7_ILi96EEENS7_ILi128EEEEEENS_10bfloat16_tEfNS_4arch4Sm80ELb0ELb0ELb0ELb0ELb0ELb0ELb0ELb0ELi2ELi2ELi2ELi2ELb1EEENS1_24CollectiveEpilogueBwdGQAISB_fSE_Li256ELb0ELb0EEENS1_19SingleTileSchedulerILb0ELb0ELb0ELi96EEEEEEEEEvNT_6ParamsE)
        /*0518*/ 	.word	0x00000000


	//----- nvinfo : EIATTR_MIN_STACK_SIZE
	.align		4
.L_228:
        /*051c*/ 	.byte	0x04, 0x12
        /*051e*/ 	.short	(.L_230 - .L_229)
	.align		4
.L_229:
        /*0520*/ 	.word	index@(_ZN7cutlass13device_kernelIN5flash19enable_sm80_to_sm89INS1_16FlashAttnBwdSm80INS1_25CollectiveMainloopBwdSm80ILi2ELi1EN4cute5tupleIJNS5_1CILi64EEENS7_ILi96EEENS7_ILi128EEEEEENS_10bfloat16_tEfNS_4arch4Sm80ELb0ELb0ELb0ELb0ELb1ELb0ELb0ELb0ELi2ELi2ELi2ELi2ELb1EEENS1_24CollectiveEpilogueBwdGQAISB_fSE_Li256ELb0ELb1EEENS1_19SingleTileSchedulerILb0ELb0ELb0ELi96EEEEEEEEEvNT_6ParamsE)
        /*0524*/ 	.word	0x00000000


	//----- nvinfo : EIATTR_MIN_STACK_SIZE
	.align		4
.L_230:
        /*0528*/ 	.byte	0x04, 0x12
        /*052a*/ 	.short	(.L_232 - .L_231)
	.align		4
.L_231:
        /*052c*/ 	.word	index@(_ZN7cutlass13device_kernelIN5flash19enable_sm80_to_sm89INS1_16FlashAttnBwdSm80INS1_25CollectiveMainloopBwdSm80ILi2ELi1EN4cute5tupleIJNS5_1CILi64EEENS7_ILi96EEENS7_ILi128EEEEEENS_10bfloat16_tEfNS_4arch4Sm80ELb0ELb0ELb0ELb1ELb0ELb0ELb0ELb0ELi2ELi2ELi2ELi2ELb1EEENS1_21CollectiveEpilogueBwdISB_SC_SE_Li256ELb1ELb0ELi4EEENS1_19SingleTileSchedulerILb1ELb0ELb0ELi96EEEEEEEEEvNT_6ParamsE)
        /*0530*/ 	.word	0x00000000


	//----- nvinfo : EIATTR_MIN_STACK_SIZE
	.align		4
.L_232:
        /*0534*/ 	.byte	0x04, 0x12
        /*0536*/ 	.short	(.L_234 - .L_233)
	.align		4
.L_233:
        /*0538*/ 	.word	index@(_ZN7cutlass13device_kernelIN5flash19enable_sm80_to_sm89INS1_16FlashAttnBwdSm80INS1_25CollectiveMainloopBwdSm80ILi2ELi1EN4cute5tupleIJNS5_1CILi64EEENS7_ILi96EEENS7_ILi128EEEEEENS_10bfloat16_tEfNS_4arch4Sm80ELb0ELb0ELb0ELb1ELb1ELb0ELb0ELb0ELi2ELi2ELi2ELi2ELb1EEENS1_21CollectiveEpilogueBwdISB_SC_SE_Li256ELb1ELb0ELi4EEENS1_19SingleTileSchedulerILb1ELb0ELb0ELi96EEEEEEEEEvNT_6ParamsE)
        /*053c*/ 	.word	0x00000000


	//----- nvinfo : EIATTR_MIN_STACK_SIZE
	.align		4
.L_234:
        /*0540*/ 	.byte	0x04, 0x12
        /*0542*/ 	.short	(.L_236 - .L_235)
	.align		4
.L_235:
        /*0544*/ 	.word	index@(_ZN7cutlass13device_kernelIN5flash19enable_sm80_to_sm89INS1_16FlashAttnBwdSm80INS1_25CollectiveMainloopBwdSm80ILi2ELi1EN4cute5tupleIJNS5_1CILi64EEENS7_ILi96EEENS7_ILi128EEEEEENS_10bfloat16_tEfNS_4arch4Sm80ELb0ELb0ELb0ELb1ELb0ELb0ELb0ELb0ELi2ELi2ELi2ELi2ELb1EEENS1_24CollectiveEpilogueBwdGQAISB_fSE_Li256ELb1ELb0EEENS1_19SingleTileSchedulerILb1ELb0ELb0ELi96EEEEEEEEEvNT_6ParamsE)
        /*0548*/ 	.word	0x00000000


	//----- nvinfo : EIATTR_MIN_STACK_SIZE
	.align		4
.L_236:
        /*054c*/ 	.byte	0x04, 0x12
        /*054e*/ 	.short	(.L_238 - .L_237)
	.align		4
.L_237:
        /*0550*/ 	.word	index@(_ZN7cutlass13device_kernelIN5flash19enable_sm80_to_sm89INS1_16FlashAttnBwdSm80INS1_25CollectiveMainloopBwdSm80ILi2ELi1EN4cute5tupleIJNS5_1CILi64EEENS7_ILi96EEENS7_ILi128EEEEEENS_10bfloat16_tEfNS_4arch4Sm80ELb0ELb0ELb0ELb1ELb1ELb0ELb0ELb0ELi2ELi2ELi2ELi2ELb1EEENS1_24CollectiveEpilogueBwdGQAISB_fSE_Li256ELb1ELb1EEENS1_19SingleTileSchedulerILb1ELb0ELb0ELi96EEEEEEEEEvNT_6ParamsE)
        /*0554*/ 	.word	0x00000000


	//----- nvinfo : EIATTR_MIN_STACK_SIZE
	.align		4
.L_238:
        /*0558*/ 	.byte	0x04, 0x12
        /*055a*/ 	.short	(.L_240 - .L_239)
	.align		4
.L_239:
        /*055c*/ 	.word	index@(_ZN7cutlass13device_kernelIN5flash19enable_sm80_to_sm89INS1_16FlashAttnBwdSm80INS1_25CollectiveMainloopBwdSm80ILi2ELi1EN4cute5tupleIJNS5_1CILi64EEENS7_ILi96EEENS7_ILi128EEEEEENS_10bfloat16_tEfNS_4arch4Sm80ELb0ELb1ELb0ELb0ELb0ELb0ELb0ELb0ELi2ELi2ELi2ELi2ELb1EEENS1_21CollectiveEpilogueBwdISB_SC_SE_Li256ELb0ELb0ELi4EEENS1_19SingleTileSchedulerILb0ELb0ELb0ELi96EEEEEEEEEvNT_6ParamsE)
        /*0560*/ 	.word	0x00000000


	//----- nvinfo : EIATTR_MIN_STACK_SIZE
	.align		4
.L_240:
        /*0564*/ 	.byte	0x04, 0x12
        /*0566*/ 	.short	(.L_242 - .L_241)
	.align		4
.L_241:
        /*0568*/ 	.word	index@(_ZN7cutlass13device_kernelIN5flash19enable_sm80_to_sm89INS1_16FlashAttnBwdSm80INS1_25CollectiveMainloopBwdSm80ILi2ELi1EN4cute5tupleIJNS5_1CILi64EEENS7_ILi96EEENS7_ILi128EEEEEENS_10bfloat16_tEfNS_4arch4Sm80ELb0ELb1ELb0ELb0ELb1ELb0ELb0ELb0ELi2ELi2ELi2ELi2ELb1EEENS1_21CollectiveEpilogueBwdISB_SC_SE_Li256ELb0ELb0ELi4EEENS1_19SingleTileSchedulerILb0ELb0ELb0ELi96EEEEEEEEEvNT_6ParamsE)
        /*056c*/ 	.word	0x00000000


	//----- nvinfo : EIATTR_MIN_STACK_SIZE
	.align		4
.L_242:
        /*0570*/ 	.byte	0x04, 0x12
        /*0572*/ 	.short	(.L_244 - .L_243)
	.align		4
.L_243:
        /*0574*/ 	.word	index@(_ZN7cutlass13device_kernelIN5flash19enable_sm80_to_sm89INS1_16FlashAttnBwdSm80INS1_25CollectiveMainloopBwdSm80ILi2ELi1EN4cute5tupleIJNS5_1CILi64EEENS7_ILi96EEENS7_ILi128EEEEEENS_10bfloat16_tEfNS_4arch4Sm80ELb0ELb1ELb0ELb0ELb0ELb0ELb0ELb0ELi2ELi2ELi2ELi2ELb1EEENS1_24CollectiveEpilogueBwdGQAISB_fSE_Li256ELb0ELb0EEENS1_19SingleTileSchedulerILb0ELb0ELb0ELi96EEEEEEEEEvNT_6ParamsE)
        /*0578*/ 	.word	0x00000000


	//----- nvinfo : EIATTR_MIN_STACK_SIZE
	.align		4
.L_244:
        /*057c*/ 	.byte	0x04, 0x12
        /*057e*/ 	.short	(.L_246 - .L_245)
	.align		4
.L_245:
        /*0580*/ 	.word	index@(_ZN7cutlass13device_kernelIN5flash19enable_sm80_to_sm89INS1_16FlashAttnBwdSm80INS1_25CollectiveMainloopBwdSm80ILi2ELi1EN4cute5tupleIJNS5_1CILi64EEENS7_ILi96EEENS7_ILi128EEEEEENS_10bfloat16_tEfNS_4arch4Sm80ELb0ELb1ELb0ELb0ELb1ELb0ELb0ELb0ELi2ELi2ELi2ELi2ELb1EEENS1_24CollectiveEpilogueBwdGQAISB_fSE_Li256ELb0ELb1EEENS1_19SingleTileSchedulerILb0ELb0ELb0ELi96EEEEEEEEEvNT_6ParamsE)
        /*0584*/ 	.word	0x00000000


	//----- nvinfo : EIATTR_MIN_STACK_SIZE
	.align		4
.L_246:
        /*0588*/ 	.byte	0x04, 0x12
        /*058a*/ 	.short	(.L_248 - .L_247)
	.align		4
.L_247:
        /*058c*/ 	.word	index@(_ZN7cutlass13device_kernelIN5flash19enable_sm80_to_sm89INS1_16FlashAttnBwdSm80INS1_25CollectiveMainloopBwdSm80ILi2ELi1EN4cute5tupleIJNS5_1CILi64EEENS7_ILi96EEENS7_ILi128EEEEEENS_10bfloat16_tEfNS_4arch4Sm80ELb0ELb1ELb0ELb1ELb0ELb0ELb0ELb0ELi2ELi2ELi2ELi2ELb1EEENS1_21CollectiveEpilogueBwdISB_SC_SE_Li256ELb1ELb0ELi4EEENS1_19SingleTileSchedulerILb1ELb0ELb0ELi96EEEEEEEEEvNT_6ParamsE)
        /*0590*/ 	.word	0x00000000


	//----- nvinfo : EIATTR_MIN_STACK_SIZE
	.align		4
.L_248:
        /*0594*/ 	.byte	0x04, 0x12
        /*0596*/ 	.short	(.L_250 - .L_249)
	.align		4
.L_249:
        /*0598*/ 	.word	index@(_ZN7cutlass13device_kernelIN5flash19enable_sm80_to_sm89INS1_16FlashAttnBwdSm80INS1_25CollectiveMainloopBwdSm80ILi2ELi1EN4cute5tupleIJNS5_1CILi64EEENS7_ILi96EEENS7_ILi128EEEEEENS_10bfloat16_tEfNS_4arch4Sm80ELb0ELb1ELb0ELb1ELb1ELb0ELb0ELb0ELi2ELi2ELi2ELi2ELb1EEENS1_21CollectiveEpilogueBwdISB_SC_SE_Li256ELb1ELb0ELi4EEENS1_19SingleTileSchedulerILb1ELb0ELb0ELi96EEEEEEEEEvNT_6ParamsE)
        /*059c*/ 	.word	0x00000000


	//----- nvinfo : EIATTR_MIN_STACK_SIZE
	.align		4
.L_250:
        /*05a0*/ 	.byte	0x04, 0x12
        /*05a2*/ 	.short	(.L_252 - .L_251)
	.align		4
.L_251:
        /*05a4*/ 	.word	index@(_ZN7cutlass13device_kernelIN5flash19enable_sm80_to_sm89INS1_16FlashAttnBwdSm80INS1_25CollectiveMainloopBwdSm80ILi2ELi1EN4cute5tupleIJNS5_1CILi64EEENS7_ILi96EEENS7_ILi128EEEEEENS_10bfloat16_tEfNS_4arch4Sm80ELb0ELb1ELb0ELb1ELb0ELb0ELb0ELb0ELi2ELi2ELi2ELi2ELb1EEENS1_24CollectiveEpilogueBwdGQAISB_fSE_Li256ELb1ELb0EEENS1_19SingleTileSchedulerILb1ELb0ELb0ELi96EEEEEEEEEvNT_6ParamsE)
        /*05a8*/ 	.word	0x00000000


	//----- nvinfo : EIATTR_MIN_STACK_SIZE
	.align		4
.L_252:
        /*05ac*/ 	.byte	0x04, 0x12
        /*05ae*/ 	.short	(.L_254 - .L_253)
	.align		4
.L_253:
        /*05b0*/ 	.word	index@(_ZN7cutlass13device_kernelIN5flash19enable_sm80_to_sm89INS1_16FlashAttnBwdSm80INS1_25CollectiveMainloopBwdSm80ILi2ELi1EN4cute5tupleIJNS5_1CILi64EEENS7_ILi96EEENS7_ILi128EEEEEENS_10bfloat16_tEfNS_4arch4Sm80ELb0ELb1ELb0ELb1ELb1ELb0ELb0ELb0ELi2ELi2ELi2ELi2ELb1EEENS1_24CollectiveEpilogueBwdGQAISB_fSE_Li256ELb1ELb1EEENS1_19SingleTileSchedulerILb1ELb0ELb0ELi96EEEEEEEEEvNT_6ParamsE)
        /*05b4*/ 	.word	0x00000000


	//----- nvinfo : EIATTR_MIN_STACK_SIZE
	.align		4
.L_254:
        /*05b8*/ 	.byte	0x04, 0x12
        /*05ba*/ 	.short	(.L_256 - .L_255)
	.align		4
.L_255:
        /*05bc*/ 	.word	index@(_ZN7cutlass13device_kernelIN5flash19enable_sm80_to_sm89INS1_16FlashAttnBwdSm80INS1_25CollectiveMainloopBwdSm80ILi2ELi1EN4cute5tupleIJNS5_1CILi64EEENS7_ILi96EEENS7_ILi128EEEEEENS_10bfloat16_tEfNS_4arch4Sm80ELb1ELb0ELb0ELb0ELb0ELb0ELb0ELb0ELi2ELi2ELi2ELi2ELb1EEENS1_21CollectiveEpilogueBwdISB_SC_SE_Li256ELb0ELb0ELi4EEENS1_25SingleTileBwdLPTSchedulerILb0ELi96ELb0EEEEEEEEEvNT_6ParamsE)
        /*05c0*/ 	.word	0x00000000


	//----- nvinfo : EIATTR_MIN_STACK_SIZE
	.align		4
.L_256:
        /*05c4*/ 	.byte	0x04, 0x12
        /*05c6*/ 	.short	(.L_258 - .L_257)
	.align		4
.L_257:
        /*05c8*/ 	.word	index@(_ZN7cutlass13device_kernelIN5flash19enable_sm80_to_sm89INS1_16FlashAttnBwdSm80INS1_25CollectiveMainloopBwdSm80ILi2ELi1EN4cute5tupleIJNS5_1CILi64EEENS7_ILi96EEENS7_ILi128EEEEEENS_10bfloat16_tEfNS_4arch4Sm80ELb1ELb0ELb0ELb0ELb1ELb0ELb0ELb0ELi2ELi2ELi2ELi2ELb1EEENS1_21CollectiveEpilogueBwdISB_SC_SE_Li256ELb0ELb0ELi4EEENS1_25SingleTileBwdLPTSchedulerILb0ELi96ELb1EEEEEEEEEvNT_6ParamsE)
        /*05cc*/ 	.word	0x00000000


	//----- nvinfo : EIATTR_MIN_STACK_SIZE
	.align		4
.L_258:
        /*05d0*/ 	.byte	0x04, 0x12
        /*05d2*/ 	.short	(.L_260 - .L_259)
	.align		4
.L_259:
        /*05d4*/ 	.word	index@(_ZN7cutlass13device_kernelIN5flash19enable_sm80_to_sm89INS1_16FlashAttnBwdSm80INS1_25CollectiveMainloopBwdSm80ILi2ELi1EN4cute5tupleIJNS5_1CILi64EEENS7_ILi96EEENS7_ILi128EEEEEENS_10bfloat16_tEfNS_4arch4Sm80ELb1ELb0ELb0ELb0ELb0ELb0ELb0ELb0ELi2ELi2ELi2ELi2ELb1EEENS1_24CollectiveEpilogueBwdGQAISB_fSE_Li256ELb0ELb0EEENS1_25SingleTileBwdLPTSchedulerILb0ELi96ELb0EEEEEEEEEvNT_6ParamsE)
        /*05d8*/ 	.word	0x00000000


	//----- nvinfo : EIATTR_MIN_STACK_SIZE
	.align		4
.L_260:
        /*05dc*/ 	.byte	0x04, 0x12
        /*05de*/ 	.short	(.L_262 - .L_261)
	.align		4
.L_261:
        /*05e0*/ 	.word	index@(_ZN7cutlass13device_kernelIN5flash19enable_sm80_to_sm89INS1_16FlashAttnBwdSm80INS1_25CollectiveMainloopBwdSm80ILi2ELi1EN4cute5tupleIJNS5_1CILi64EEENS7_ILi96EEENS7_ILi128EEEEEENS_10bfloat16_tEfNS_4arch4Sm80ELb1ELb0ELb0ELb0ELb1ELb0ELb0ELb0ELi2ELi2ELi2ELi2ELb1EEENS1_24CollectiveEpilogueBwdGQAISB_fSE_Li256ELb0ELb1EEENS1_25SingleTileBwdLPTSchedulerILb0ELi96ELb1EEEEEEEEEvNT_6ParamsE)
        /*05e4*/ 	.word	0x00000000


	//----- nvinfo : EIATTR_MIN_STACK_SIZE
	.align		4
.L_262:
        /*05e8*/ 	.byte	0x04, 0x12
        /*05ea*/ 	.short	(.L_264 - .L_263)
	.align		4
.L_263:
        /*05ec*/ 	.word	index@(_ZN7cutlass13device_kernelIN5flash19enable_sm80_to_sm89INS1_16FlashAttnBwdSm80INS1_25CollectiveMainloopBwdSm80ILi2ELi1EN4cute5tupleIJNS5_1CILi64EEENS7_ILi96EEENS7_ILi128EEEEEENS_10bfloat16_tEfNS_4arch4Sm80ELb1ELb0ELb0ELb1ELb0ELb0ELb0ELb0ELi2ELi2ELi2ELi2ELb1EEENS1_21CollectiveEpilogueBwdISB_SC_SE_Li256ELb1ELb0ELi4EEENS1_25SingleTileBwdLPTSchedulerILb1ELi96ELb0EEEEEEEEEvNT_6ParamsE)
        /*05f0*/ 	.word	0x00000000


	//----- nvinfo : EIATTR_MIN_STACK_SIZE
	.align		4
.L_264:
        /*05f4*/ 	.byte	0x04, 0x12
        /*05f6*/ 	.short	(.L_266 - .L_265)
	.align		4
.L_265:
        /*05f8*/ 	.word	index@(_ZN7cutlass13device_kernelIN5flash19enable_sm80_to_sm89INS1_16FlashAttnBwdSm80INS1_25CollectiveMainloopBwdSm80ILi2ELi1EN4cute5tupleIJNS5_1CILi64EEENS7_ILi96EEENS7_ILi128EEEEEENS_10bfloat16_tEfNS_4arch4Sm80ELb1ELb0ELb0ELb1ELb1ELb0ELb0ELb0ELi2ELi2ELi2ELi2ELb1EEENS1_21CollectiveEpilogueBwdISB_SC_SE_Li256ELb1ELb0ELi4EEENS1_25SingleTileBwdLPTSchedulerILb1ELi96ELb1EEEEEEEEEvNT_6ParamsE)
        /*05fc*/ 	.word	0x00000000


	//----- nvinfo : EIATTR_MIN_STACK_SIZE
	.align		4
.L_266:
        /*0600*/ 	.byte	0x04, 0x12
        /*0602*/ 	.short	(.L_268 - .L_267)
	.align		4
.L_267:
        /*0604*/ 	.word	index@(_ZN7cutlass13device_kernelIN5flash19enable_sm80_to_sm89INS1_16FlashAttnBwdSm80INS1_25CollectiveMainloopBwdSm80ILi2ELi1EN4cute5tupleIJNS5_1CILi64EEENS7_ILi96EEENS7_ILi128EEEEEENS_10bfloat16_tEfNS_4arch4Sm80ELb1ELb0ELb0ELb1ELb0ELb0ELb0ELb0ELi2ELi2ELi2ELi2ELb1EEENS1_24CollectiveEpilogueBwdGQAISB_fSE_Li256ELb1ELb0EEENS1_25SingleTileBwdLPTSchedulerILb1ELi96ELb0EEEEEEEEEvNT_6ParamsE)
        /*0608*/ 	.word	0x00000000


	//----- nvinfo : EIATTR_MIN_STACK_SIZE
	.align		4
.L_268:
        /*060c*/ 	.byte	0x04, 0x12
        /*060e*/ 	.short	(.L_270 - .L_269)
	.align		4
.L_269:
        /*0610*/ 	.word	index@(_ZN7cutlass13device_kernelIN5flash32FlashAttnBwdPostprocessConvertdQIN4cute5tupleIJNS3_1CILi96EEENS5_ILi128EEEEEENS_10bfloat16_tEfNS_4arch4Sm80ELi256ENS3_8TiledMMAINS3_8MMA_AtomIJNS3_30SM80_16x8x16_F32BF16BF16F32_TNEEEENS3_6LayoutINS4_IJNS5_ILi2EEENS5_ILi4EEENS5_ILi1EEEEEENS4_IJSJ_SH_NS5_ILi0EEEEEEEENS4_IJNS5_ILi32EEENS5_ILi64EEENS5_ILi16EEEEEEEELb0EEEEEvNT_6ParamsE)
        /*0614*/ 	.word	0x00000000


	//----- nvinfo : EIATTR_MIN_STACK_SIZE
	.align		4
.L_270:
        /*0618*/ 	.byte	0x04, 0x12
        /*061a*/ 	.short	(.L_272 - .L_271)
	.align		4
.L_271:
        /*061c*/ 	.word	index@(_ZN7cutlass13device_kernelIN5flash19enable_sm80_to_sm89INS1_16FlashAttnBwdSm80INS1_25CollectiveMainloopBwdSm80ILi2ELi1EN4cute5tupleIJNS5_1CILi64EEENS7_ILi96EEENS7_ILi128EEEEEENS_10bfloat16_tEfNS_4arch4Sm80ELb1ELb0ELb0ELb1ELb1ELb0ELb0ELb0ELi2ELi2ELi2ELi2ELb1EEENS1_24CollectiveEpilogueBwdGQAISB_fSE_Li256ELb1ELb1EEENS1_25SingleTileBwdLPTSchedulerILb1ELi96ELb1EEEEEEEEEvNT_6ParamsE)
        /*0620*/ 	.word	0x00000000


	//----- nvinfo : EIATTR_MIN_STACK_SIZE
	.align		4
.L_272:
        /*0624*/ 	.byte	0x04, 0x12
        /*0626*/ 	.short	(.L_274 - .L_273)
	.align		4
.L_273:
        /*0628*/ 	.word	index@(_ZN7cutlass13device_kernelIN5flash19enable_sm80_to_sm89INS1_16FlashAttnBwdSm80INS1_25CollectiveMainloopBwdSm80ILi2ELi2EN4cute5tupleIJNS5_1CILi64EEENS7_ILi128EEES9_EEENS_10bfloat16_tEfNS_4arch4Sm80ELb0ELb0ELb0ELb0ELb0ELb0ELb0ELb0ELi2ELi2ELi2ELi2ELb0EEENS1_21CollectiveEpilogueBwdISA_SB_SD_Li256ELb0ELb0ELi4EEENS1_19SingleTileSchedulerILb0ELb0ELb0ELi128EEEEEEEEEvNT_6ParamsE)
        /*062c*/ 	.word	0x00000000


	//----- nvinfo : EIATTR_MIN_STACK_SIZE
	.align		4
.L_274:
        /*0630*/ 	.byte	0x04, 0x12
        /*0632*/ 	.short	(.L_276 - .L_275)
	.align		4
.L_275:
        /*0634*/ 	.word	index@(_ZN7cutlass13device_kernelIN5flash19enable_sm80_to_sm89INS1_16FlashAttnBwdSm80INS1_25CollectiveMainloopBwdSm80ILi2ELi2EN4cute5tupleIJNS5_1CILi64EEENS7_ILi128EEES9_EEENS_10bfloat16_tEfNS_4arch4Sm80ELb0ELb0ELb0ELb0ELb1ELb0ELb0ELb0ELi2ELi2ELi2ELi2ELb0EEENS1_21CollectiveEpilogueBwdISA_SB_SD_Li256ELb0ELb0ELi4EEENS1_19SingleTileSchedulerILb0ELb0ELb0ELi128EEEEEEEEEvNT_6ParamsE)
        /*0638*/ 	.word	0x00000000


	//----- nvinfo : EIATTR_MIN_STACK_SIZE
	.align		4
.L_276:
        /*063c*/ 	.byte	0x04, 0x12
        /*063e*/ 	.short	(.L_278 - .L_277)
	.align		4
.L_277:
        /*0640*/ 	.word	index@(_ZN7cutlass13device_kernelIN5flash19enable_sm80_to_sm89INS1_16FlashAttnBwdSm80INS1_25CollectiveMainloopBwdSm80ILi2ELi2EN4cute5tupleIJNS5_1CILi64EEENS7_ILi128EEES9_EEENS_10bfloat16_tEfNS_4arch4Sm80ELb0ELb0ELb0ELb0ELb0ELb0ELb0ELb0ELi2ELi2ELi2ELi2ELb0EEENS1_24CollectiveEpilogueBwdGQAISA_fSD_Li256ELb0ELb0EEENS1_19SingleTileSchedulerILb0ELb0ELb0ELi128EEEEEEEEEvNT_6ParamsE)
        /*0644*/ 	.word	0x00000000


	//----- nvinfo : EIATTR_MIN_STACK_SIZE
	.align		4
.L_278:
        /*0648*/ 	.byte	0x04, 0x12
        /*064a*/ 	.short	(.L_280 - .L_279)
	.align		4
.L_279:
        /*064c*/ 	.word	index@(_ZN7cutlass13device_kernelIN5flash19enable_sm80_to_sm89INS1_16FlashAttnBwdSm80INS1_25CollectiveMainloopBwdSm80ILi2ELi2EN4cute5tupleIJNS5_1CILi64EEENS7_ILi128EEES9_EEENS_10bfloat16_tEfNS_4arch4Sm80ELb0ELb0ELb0ELb0ELb1ELb0ELb0ELb0ELi2ELi2ELi2ELi2ELb0EEENS1_24CollectiveEpilogueBwdGQAISA_fSD_Li256ELb0ELb1EEENS1_19SingleTileSchedulerILb0ELb0ELb0ELi128EEEEEEEEEvNT_6ParamsE)
        /*0650*/ 	.word	0x00000000


	//----- nvinfo : EIATTR_MIN_STACK_SIZE
	.align		4
.L_280:
        /*0654*/ 	.byte	0x04, 0x12
        /*0656*/ 	.short	(.L_282 - .L_281)
	.align		4
.L_281:
        /*0658*/ 	.word	index@(_ZN7cutlass13device_kernelIN5flash19enable_sm80_to_sm89INS1_16FlashAttnBwdSm80INS1_25CollectiveMainloopBwdSm80ILi2ELi2EN4cute5tupleIJNS5_1CILi64EEENS7_ILi128EEES9_EEENS_10bfloat16_tEfNS_4arch4Sm80ELb0ELb0ELb0ELb1ELb0ELb0ELb0ELb0ELi2ELi2ELi2ELi2ELb0EEENS1_21CollectiveEpilogueBwdISA_SB_SD_Li256ELb1ELb0ELi4EEENS1_19SingleTileSchedulerILb1ELb0ELb0ELi128EEEEEEEEEvNT_6ParamsE)
        /*065c*/ 	.word	0x00000000


	//----- nvinfo : EIATTR_MIN_STACK_SIZE
	.align		4
.L_282:
        /*0660*/ 	.byte	0x04, 0x12
        /*0662*/ 	.short	(.L_284 - .L_283)
	.align		4
.L_283:
        /*0664*/ 	.word	index@(_ZN7cutlass13device_kernelIN5flash19enable_sm80_to_sm89INS1_16FlashAttnBwdSm80INS1_25CollectiveMainloopBwdSm80ILi2ELi2EN4cute5tupleIJNS5_1CILi64EEENS7_ILi128EEES9_EEENS_10bfloat16_tEfNS_4arch4Sm80ELb0ELb0ELb0ELb1ELb1ELb0ELb0ELb0ELi2ELi2ELi2ELi2ELb0EEENS1_21CollectiveEpilogueBwdISA_SB_SD_Li256ELb1ELb0ELi4EEENS1_19SingleTileSchedulerILb1ELb0ELb0ELi128EEEEEEEEEvNT_6ParamsE)
        /*0668*/ 	.word	0x00000000


	//----- nvinfo : EIATTR_MIN_STACK_SIZE
	.align		4
.L_284:
        /*066c*/ 	.byte	0x04, 0x12
        /*066e*/ 	.short	(.L_286 - .L_285)
	.align		4
.L_285:
        /*0670*/ 	.word	index@(_ZN7cutlass13device_kernelIN5flash19enable_sm80_to_sm89INS1_16FlashAttnBwdSm80INS1_25CollectiveMainloopBwdSm80ILi2ELi2EN4cute5tupleIJNS5_1CILi64EEENS7_ILi128EEES9_EEENS_10bfloat16_tEfNS_4arch4Sm80ELb0ELb0ELb0ELb1ELb0ELb0ELb0ELb0ELi2ELi2ELi2ELi2ELb0EEENS1_24CollectiveEpilogueBwdGQAISA_fSD_Li256ELb1ELb0EEENS1_19SingleTileSchedulerILb1ELb0ELb0ELi128EEEEEEEEEvNT_6ParamsE)
        /*0674*/ 	.word	0x00000000


	//----- nvinfo : EIATTR_MIN_STACK_SIZE
	.align		4
.L_286:
        /*0678*/ 	.byte	0x04, 0x12
        /*067a*/ 	.short	(.L_288 - .L_287)
	.align		4
.L_287:
        /*067c*/ 	.word	index@(_ZN7cutlass13device_kernelIN5flash19enable_sm80_to_sm89INS1_16FlashAttnBwdSm80INS1_25CollectiveMainloopBwdSm80ILi2ELi2EN4cute5tupleIJNS5_1CILi64EEENS7_ILi128EEES9_EEENS_10bfloat16_tEfNS_4arch4Sm80ELb0ELb0ELb0ELb1ELb1ELb0ELb0ELb0ELi2ELi2ELi2ELi2ELb0EEENS1_24CollectiveEpilogueBwdGQAISA_fSD_Li256ELb1ELb1EEENS1_19SingleTileSchedulerILb1ELb0ELb0ELi128EEEEEEEEEvNT_6ParamsE)
        /*0680*/ 	.word	0x00000000


	//----- nvinfo : EIATTR_MIN_STACK_SIZE
	.align		4
.L_288:
        /*0684*/ 	.byte	0x04, 0x12
        /*0686*/ 	.short	(.L_290 - .L_289)
	.align		4
.L_289:
        /*0688*/ 	.word	index@(_ZN7cutlass13device_kernelIN5flash19enable_sm80_to_sm89INS1_16FlashAttnBwdSm80INS1_25CollectiveMainloopBwdSm80ILi2ELi2EN4cute5tupleIJNS5_1CILi64EEENS7_ILi128EEES9_EEENS_10bfloat16_tEfNS_4arch4Sm80ELb0ELb1ELb0ELb0ELb0ELb0ELb0ELb0ELi2ELi2ELi2ELi2ELb0EEENS1_21CollectiveEpilogueBwdISA_SB_SD_Li256ELb0ELb0ELi4EEENS1_19SingleTileSchedulerILb0ELb0ELb0ELi128EEEEEEEEEvNT_6ParamsE)
        /*068c*/ 	.word	0x00000000


	//----- nvinfo : EIATTR_MIN_STACK_SIZE
	.align		4
.L_290:
        /*0690*/ 	.byte	0x04, 0x12
        /*0692*/ 	.short	(.L_292 - .L_291)
	.align		4
.L_291:
        /*0694*/ 	.word	index@(_ZN7cutlass13device_kernelIN5flash19enable_sm80_to_sm89INS1_16FlashAttnBwdSm80INS1_25CollectiveMainloopBwdSm80ILi2ELi2EN4cute5tupleIJNS5_1CILi64EEENS7_ILi128EEES9_EEENS_10bfloat16_tEfNS_4arch4Sm80ELb0ELb1ELb0ELb0ELb1ELb0ELb0ELb0ELi2ELi2ELi2ELi2ELb0EEENS1_21CollectiveEpilogueBwdISA_SB_SD_Li256ELb0ELb0ELi4EEENS1_19SingleTileSchedulerILb0ELb0ELb0ELi128EEEEEEEEEvNT_6ParamsE)
        /*0698*/ 	.word	0x00000000


	//----- nvinfo : EIATTR_MIN_STACK_SIZE
	.align		4
.L_292:
        /*069c*/ 	.byte	0x04, 0x12
        /*069e*/ 	.short	(.L_294 - .L_293)
	.align		4
.L_293:
        /*06a0*/ 	.word	index@(_ZN7cutlass13device_kernelIN5flash19enable_sm80_to_sm89INS1_16FlashAttnBwdSm80INS1_25CollectiveMainloopBwdSm80ILi2ELi2EN4cute5tupleIJNS5_1CILi64EEENS7_ILi128EEES9_EEENS_10bfloat16_tEfNS_4arch4Sm80ELb0ELb1ELb0ELb0ELb0ELb0ELb0ELb0ELi2ELi2ELi2ELi2ELb0EEENS1_24CollectiveEpilogueBwdGQAISA_fSD_Li256ELb0ELb0EEENS1_19SingleTileSchedulerILb0ELb0ELb0ELi128EEEEEEEEEvNT_6ParamsE)
        /*06a4*/ 	.word	0x00000000


	//----- nvinfo : EIATTR_MIN_STACK_SIZE
	.align		4
.L_294:
        /*06a8*/ 	.byte	0x04, 0x12
        /*06aa*/ 	.short	(.L_296 - .L_295)
	.align		4
.L_295:
        /*06ac*/ 	.word	index@(_ZN7cutlass13device_kernelIN5flash19enable_sm80_to_sm89INS1_16FlashAttnBwdSm80INS1_25CollectiveMainloopBwdSm80ILi2ELi2EN4cute5tupleIJNS5_1CILi64EEENS7_ILi128EEES9_EEENS_10bfloat16_tEfNS_4arch4Sm80ELb0ELb1ELb0ELb0ELb1ELb0ELb0ELb0ELi2ELi2ELi2ELi2ELb0EEENS1_24CollectiveEpilogueBwdGQAISA_fSD_Li256ELb0ELb1EEENS1_19SingleTileSchedulerILb0ELb0ELb0ELi128EEEEEEEEEvNT_6ParamsE)
        /*06b0*/ 	.word	0x00000000


	//----- nvinfo : EIATTR_MIN_STACK_SIZE
	.align		4
.L_296:
        /*06b4*/ 	.byte	0x04, 0x12
        /*06b6*/ 	.short	(.L_298 - .L_297)
	.align		4
.L_297:
        /*06b8*/ 	.word	index@(_ZN7cutlass13device_kernelIN5flash19enable_sm80_to_sm89INS1_16FlashAttnBwdSm80INS1_25CollectiveMainloopBwdSm80ILi2ELi2EN4cute5tupleIJNS5_1CILi64EEENS7_ILi128EEES9_EEENS_10bfloat16_tEfNS_4arch4Sm80ELb0ELb1ELb0ELb1ELb0ELb0ELb0ELb0ELi2ELi2ELi2ELi2ELb0EEENS1_21CollectiveEpilogueBwdISA_SB_SD_Li256ELb1ELb0ELi4EEENS1_19SingleTileSchedulerILb1ELb0ELb0ELi128EEEEEEEEEvNT_6ParamsE)
        /*06bc*/ 	.word	0x00000000


	//----- nvinfo : EIATTR_MIN_STACK_SIZE
	.align		4
.L_298:
        /*06c0*/ 	.byte	0x04, 0x12
        /*06c2*/ 	.short	(.L_300 - .L_299)
	.align		4
.L_299:
        /*06c4*/ 	.word	index@(_ZN7cutlass13device_kernelIN5flash19enable_sm80_to_sm89INS1_16FlashAttnBwdSm80INS1_25CollectiveMainloopBwdSm80ILi2ELi2EN4cute5tupleIJNS5_1CILi64EEENS7_ILi128EEES9_EEENS_10bfloat16_tEfNS_4arch4Sm80ELb0ELb1ELb0ELb1ELb1ELb0ELb0ELb0ELi2ELi2ELi2ELi2ELb0EEENS1_21CollectiveEpilogueBwdISA_SB_SD_Li256ELb1ELb0ELi4EEENS1_19SingleTileSchedulerILb1ELb0ELb0ELi128EEEEEEEEEvNT_6ParamsE)
        /*06c8*/ 	.word	0x00000000


	//----- nvinfo : EIATTR_MIN_STACK_SIZE
	.align		4
.L_300:
        /*06cc*/ 	.byte	0x04, 0x12
        /*06ce*/ 	.short	(.L_302 - .L_301)
	.align		4
.L_301:
        /*06d0*/ 	.word	index@(_ZN7cutlass13device_kernelIN5flash19enable_sm80_to_sm89INS1_16FlashAttnBwdSm80INS1_25CollectiveMainloopBwdSm80ILi2ELi2EN4cute5tupleIJNS5_1CILi64EEENS7_ILi128EEES9_EEENS_10bfloat16_tEfNS_4arch4Sm80ELb0ELb1ELb0ELb1ELb0ELb0ELb0ELb0ELi2ELi2ELi2ELi2ELb0EEENS1_24CollectiveEpilogueBwdGQAISA_fSD_Li256ELb1ELb0EEENS1_19SingleTileSchedulerILb1ELb0ELb0ELi128EEEEEEEEEvNT_6ParamsE)
        /*06d4*/ 	.word	0x00000000


	//----- nvinfo : EIATTR_MIN_STACK_SIZE
	.align		4
.L_302:
        /*06d8*/ 	.byte	0x04, 0x12
        /*06da*/ 	.short	(.L_304 - .L_303)
	.align		4
.L_303:
        /*06dc*/ 	.word	index@(_ZN7cutlass13device_kernelIN5flash19enable_sm80_to_sm89INS1_16FlashAttnBwdSm80INS1_25CollectiveMainloopBwdSm80ILi2ELi2EN4cute5tupleIJNS5_1CILi64EEENS7_ILi128EEES9_EEENS_10bfloat16_tEfNS_4arch4Sm80ELb0ELb1ELb0ELb1ELb1ELb0ELb0ELb0ELi2ELi2ELi2ELi2ELb0EEENS1_24CollectiveEpilogueBwdGQAISA_fSD_Li256ELb1ELb1EEENS1_19SingleTileSchedulerILb1ELb0ELb0ELi128EEEEEEEEEvNT_6ParamsE)
        /*06e0*/ 	.word	0x00000000


	//----- nvinfo : EIATTR_MIN_STACK_SIZE
	.align		4
.L_304:
        /*06e4*/ 	.byte	0x04, 0x12
        /*06e6*/ 	.short	(.L_306 - .L_305)
	.align		4
.L_305:
        /*06e8*/ 	.word	index@(_ZN7cutlass13device_kernelIN5flash19enable_sm80_to_sm89INS1_16FlashAttnBwdSm80INS1_25CollectiveMainloopBwdSm80ILi2ELi2EN4cute5tupleIJNS5_1CILi64EEENS7_ILi128EEES9_EEENS_10bfloat16_tEfNS_4arch4Sm80ELb1ELb0ELb0ELb0ELb0ELb0ELb0ELb0ELi2ELi2ELi2ELi2ELb0EEENS1_21CollectiveEpilogueBwdISA_SB_SD_Li256ELb0ELb0ELi4EEENS1_25SingleTileBwdLPTSchedulerILb0ELi128ELb0EEEEEEEEEvNT_6ParamsE)
        /*06ec*/ 	.word	0x00000000


	//----- nvinfo : EIATTR_MIN_STACK_SIZE
	.align		4
.L_306:
        /*06f0*/ 	.byte	0x04, 0x12
        /*06f2*/ 	.short	(.L_308 - .L_307)
	.align		4
.L_307:
        /*06f4*/ 	.word	index@(_ZN7cutlass13device_kernelIN5flash19enable_sm80_to_sm89INS1_16FlashAttnBwdSm80INS1_25CollectiveMainloopBwdSm80ILi2ELi2EN4cute5tupleIJNS5_1CILi64EEENS7_ILi128EEES9_EEENS_10bfloat16_tEfNS_4arch4Sm80ELb1ELb0ELb0ELb0ELb1ELb0ELb0ELb0ELi2ELi2ELi2ELi2ELb0EEENS1_21CollectiveEpilogueBwdISA_SB_SD_Li256ELb0ELb0ELi4EEENS1_25SingleTileBwdLPTSchedulerILb0ELi128ELb1EEEEEEEEEvNT_6ParamsE)
        /*06f8*/ 	.word	0x00000000


	//----- nvinfo : EIATTR_MIN_STACK_SIZE
	.align		4
.L_308:
        /*06fc*/ 	.byte	0x04, 0x12
        /*06fe*/ 	.short	(.L_310 - .L_309)
	.align		4
.L_309:
        /*0700*/ 	.word	index@(_ZN7cutlass13device_kernelIN5flash19enable_sm80_to_sm89INS1_16FlashAttnBwdSm80INS1_25CollectiveMainloopBwdSm80ILi2ELi2EN4cute5tupleIJNS5_1CILi64EEENS7_ILi128EEES9_EEENS_10bfloat16_tEfNS_4arch4Sm80ELb1ELb0ELb0ELb0ELb0ELb0ELb0ELb0ELi2ELi2ELi2ELi2ELb0EEENS1_24CollectiveEpilogueBwdGQAISA_fSD_Li256ELb0ELb0EEENS1_25SingleTileBwdLPTSchedulerILb0ELi128ELb0EEEEEEEEEvNT_6ParamsE)
        /*0704*/ 	.word	0x00000000


	//----- nvinfo : EIATTR_MIN_STACK_SIZE
	.align		4
.L_310:
        /*0708*/ 	.byte	0x04, 0x12
        /*070a*/ 	.short	(.L_312 - .L_311)
	.align		4
.L_311:
        /*070c*/ 	.word	index@(_ZN7cutlass13device_kernelIN5flash19enable_sm80_to_sm89INS1_16FlashAttnBwdSm80INS1_25CollectiveMainloopBwdSm80ILi2ELi2EN4cute5tupleIJNS5_1CILi64EEENS7_ILi128EEES9_EEENS_10bfloat16_tEfNS_4arch4Sm80ELb1ELb0ELb0ELb0ELb1ELb0ELb0ELb0ELi2ELi2ELi2ELi2ELb0EEENS1_24CollectiveEpilogueBwdGQAISA_fSD_Li256ELb0ELb1EEENS1_25SingleTileBwdLPTSchedulerILb0ELi128ELb1EEEEEEEEEvNT_6ParamsE)
        /*0710*/ 	.word	0x00000000


	//----- nvinfo : EIATTR_MIN_STACK_SIZE
	.align		4
.L_312:
        /*0714*/ 	.byte	0x04, 0x12
        /*0716*/ 	.short	(.L_314 - .L_313)
	.align		4
.L_313:
        /*0718*/ 	.word	index@(_ZN7cutlass13device_kernelIN5flash22FlashAttnBwdPreprocessIN4cute5tupleIJNS3_1CILi64EEENS5_ILi128EEEEEENS_10bfloat16_tEfNS_4arch4Sm80ELb1ELb0EEEEEvNT_6ParamsE)
        /*071c*/ 	.word	0x00000000


	//----- nvinfo : EIATTR_MIN_STACK_SIZE
	.align		4
.L_314:
        /*0720*/ 	.byte	0x04, 0x12
        /*0722*/ 	.short	(.L_316 - .L_315)
	.align		4
.L_315:
        /*0724*/ 	.word	index@(_ZN7cutlass13device_kernelIN5flash19enable_sm80_to_sm89INS1_16FlashAttnBwdSm80INS1_25CollectiveMainloopBwdSm80ILi2ELi2EN4cute5tupleIJNS5_1CILi64EEENS7_ILi128EEES9_EEENS_10bfloat16_tEfNS_4arch4Sm80ELb1ELb0ELb0ELb1ELb0ELb0ELb0ELb0ELi2ELi2ELi2ELi2ELb0EEENS1_21CollectiveEpilogueBwdISA_SB_SD_Li256ELb1ELb0ELi4EEENS1_25SingleTileBwdLPTSchedulerILb1ELi128ELb0EEEEEEEEEvNT_6ParamsE)
        /*0728*/ 	.word	0x00000000


	//----- nvinfo : EIATTR_MIN_STACK_SIZE
	.align		4
.L_316:
        /*072c*/ 	.byte	0x04, 0x12
        /*072e*/ 	.short	(.L_318 - .L_317)
	.align		4
.L_317:
        /*0730*/ 	.word	index@(_ZN7cutlass13device_kernelIN5flash19enable_sm80_to_sm89INS1_16FlashAttnBwdSm80INS1_25CollectiveMainloopBwdSm80ILi2ELi2EN4cute5tupleIJNS5_1CILi64EEENS7_ILi128EEES9_EEENS_10bfloat16_tEfNS_4arch4Sm80ELb1ELb0ELb0ELb1ELb1ELb0ELb0ELb0ELi2ELi2ELi2ELi2ELb0EEENS1_21CollectiveEpilogueBwdISA_SB_SD_Li256ELb1ELb0ELi4EEENS1_25SingleTileBwdLPTSchedulerILb1ELi128ELb1EEEEEEEEEvNT_6ParamsE)
        /*0734*/ 	.word	0x00000000


	//----- nvinfo : EIATTR_MIN_STACK_SIZE
	.align		4
.L_318:
        /*0738*/ 	.byte	0x04, 0x12
        /*073a*/ 	.short	(.L_320 - .L_319)
	.align		4
.L_319:
        /*073c*/ 	.word	index@(_ZN7cutlass13device_kernelIN5flash19enable_sm80_to_sm89INS1_16FlashAttnBwdSm80INS1_25CollectiveMainloopBwdSm80ILi2ELi2EN4cute5tupleIJNS5_1CILi64EEENS7_ILi128EEES9_EEENS_10bfloat16_tEfNS_4arch4Sm80ELb1ELb0ELb0ELb1ELb0ELb0ELb0ELb0ELi2ELi2ELi2ELi2ELb0EEENS1_24CollectiveEpilogueBwdGQAISA_fSD_Li256ELb1ELb0EEENS1_25SingleTileBwdLPTSchedulerILb1ELi128ELb0EEEEEEEEEvNT_6ParamsE)
        /*0740*/ 	.word	0x00000000


	//----- nvinfo : EIATTR_MIN_STACK_SIZE
	.align		4
.L_320:
        /*0744*/ 	.byte	0x04, 0x12
        /*0746*/ 	.short	(.L_322 - .L_321)
	.align		4
.L_321:
        /*0748*/ 	.word	index@(_ZN7cutlass13device_kernelIN5flash32FlashAttnBwdPostprocessConvertdQIN4cute5tupleIJNS3_1CILi128EEES6_EEENS_10bfloat16_tEfNS_4arch4Sm80ELi256ENS3_8TiledMMAINS3_8MMA_AtomIJNS3_30SM80_16x8x16_F32BF16BF16F32_TNEEEENS3_6LayoutINS4_IJNS5_ILi2EEENS5_ILi4EEENS5_ILi1EEEEEENS4_IJSI_SG_NS5_ILi0EEEEEEEENS4_IJNS5_ILi32EEENS5_ILi64EEENS5_ILi16EEEEEEEELb0EEEEEvNT_6ParamsE)
        /*074c*/ 	.word	0x00000000


	//----- nvinfo : EIATTR_MIN_STACK_SIZE
	.align		4
.L_322:
        /*0750*/ 	.byte	0x04, 0x12
        /*0752*/ 	.short	(.L_324 - .L_323)
	.align		4
.L_323:
        /*0754*/ 	.word	index@(_ZN7cutlass13device_kernelIN5flash32FlashAttnBwdPostprocessConvertdQIN4cute5tupleIJNS3_1CILi64EEENS5_ILi128EEEEEENS_10bfloat16_tEfNS_4arch4Sm80ELi256ENS3_8TiledMMAINS3_8MMA_AtomIJNS3_30SM80_16x8x16_F32BF16BF16F32_TNEEEENS3_6LayoutINS4_IJNS5_ILi2EEENS5_ILi4EEENS5_ILi1EEEEEENS4_IJSJ_SH_NS5_ILi0EEEEEEEENS4_IJNS5_ILi32EEES6_NS5_ILi16EEEEEEEELb0EEEEEvNT_6ParamsE)
        /*0758*/ 	.word	0x00000000


	//----- nvinfo : EIATTR_MIN_STACK_SIZE
	.align		4
.L_324:
        /*075c*/ 	.byte	0x04, 0x12
        /*075e*/ 	.short	(.L_326 - .L_325)
	.align		4
.L_325:
        /*0760*/ 	.word	index@(_ZN7cutlass13device_kernelIN5flash19enable_sm80_to_sm89INS1_16FlashAttnBwdSm80INS1_25CollectiveMainloopBwdSm80ILi2ELi2EN4cute5tupleIJNS5_1CILi64EEENS7_ILi128EEES9_EEENS_10bfloat16_tEfNS_4arch4Sm80ELb1ELb0ELb0ELb1ELb1ELb0ELb0ELb0ELi2ELi2ELi2ELi2ELb0EEENS1_24CollectiveEpilogueBwdGQAISA_fSD_Li256ELb1ELb1EEENS1_25SingleTileBwdLPTSchedulerILb1ELi128ELb1EEEEEEEEEvNT_6ParamsE)
        /*0764*/ 	.word	0x00000000


	//----- nvinfo : EIATTR_MIN_STACK_SIZE
	.align		4
.L_326:
        /*0768*/ 	.byte	0x04, 0x12
        /*076a*/ 	.short	(.L_328 - .L_327)
	.align		4
.L_327:
        /*076c*/ 	.word	index@(_ZN7cutlass13device_kernelIN5flash22FlashAttnBwdPreprocessIN4cute5tupleIJNS3_1CILi64EEENS5_ILi128EEEEEENS_10bfloat16_tEfNS_4arch4Sm80ELb1ELb1EEEEEvNT_6ParamsE)
        /*0770*/ 	.word	0x00000000
.L_328:


//--------------------- .nv.compat                --------------------------
	.section	.nv.compat,"",@"SHT_CUDA_COMPAT_INFO"
	.align	4
        /*0000*/ 	.byte	0x02, 0x09, 0x01, 0x00, 0x02, 0x02, 0x01, 0x00, 0x02, 0x05, 0x05, 0x00, 0x03, 0x07, 0x01, 0x01
        /*0010*/ 	.byte	0x02, 0x03, 0x00, 0x00, 0x02, 0x06, 0x01, 0x00, 0x04, 0x0b, 0x08, 0x00, 0x00, 0x00, 0x00, 0x00
        /*0020*/ 	.byte	0x00, 0x00, 0x00, 0x00


//--------------------- .nv.info._ZN7cutlass13device_kernelIN5flash19enable_sm80_to_sm89INS1_16FlashAttnBwdSm80INS1_25CollectiveMainloopBwdSm80ILi2ELi1EN4cute5tupleIJNS5_1CILi64EEENS7_ILi96EEENS7_ILi128EEEEEENS_10bfloat16_tEfNS_4arch4Sm80ELb0ELb0ELb0ELb0ELb0ELb0ELb0ELb0ELi2ELi2ELi2ELi2ELb1EEENS1_21CollectiveEpilogueBwdISB_SC_SE_Li256ELb0ELb0ELi4EEENS1_19SingleTileSchedulerILb0ELb0ELb0ELi96EEEEEEEEEvNT_6ParamsE --------------------------
	.section	.nv.info._ZN7cutlass13device_kernelIN5flash19enable_sm80_to_sm89INS1_16FlashAttnBwdSm80INS1_25CollectiveMainloopBwdSm80ILi2ELi1EN4cute5tupleIJNS5_1CILi64EEENS7_ILi96EEENS7_ILi128EEEEEENS_10bfloat16_tEfNS_4arch4Sm80ELb0ELb0ELb0ELb0ELb0ELb0ELb0ELb0ELi2ELi2ELi2ELi2ELb1EEENS1_21CollectiveEpilogueBwdISB_SC_SE_Li256ELb0ELb0ELi4EEENS1_19SingleTileSchedulerILb0ELb0ELb0ELi96EEEEEEEEEvNT_6ParamsE,"",@"SHT_CUDA_INFO"
	.sectionflags	@""
	.align	4


	//----- nvinfo : EIATTR_CUDA_API_VERSION
	.align		4
        /*0000*/ 	.byte	0x04, 0x37
        /*0002*/ 	.short	(.L_330 - .L_329)
.L_329:
        /*0004*/ 	.word	0x00000082


	//----- nvinfo : EIATTR_KPARAM_INFO
	.align		4
.L_330:
        /*0008*/ 	.byte	0x04, 0x17
        /*000a*/ 	.short	(.L_332 - .L_331)
.L_331:
        /*000c*/ 	.word	0x00000000
        /*0010*/ 	.short	0x0000
        /*0012*/ 	.short	0x0000
        /*0014*/ 	.byte	0x00, 0xf0, 0xc1, 0x09


	//----- nvinfo : EIATTR_SPARSE_MMA_MASK
	.align		4
.L_332:
        /*0018*/ 	.byte	0x03, 0x50
        /*001a*/ 	.short	0x0000


	//----- nvinfo : EIATTR_MAXREG_COUNT
	.align		4
        /*001c*/ 	.byte	0x03, 0x1b
        /*001e*/ 	.short	0x00ff


	//----- nvinfo : EIATTR_MERCURY_ISA_VERSION
	.align		4
        /*0020*/ 	.byte	0x03, 0x5f
        /*0022*/ 	.short	0x0101


	//----- nvinfo : EIATTR_VRC_CTA_INIT_COUNT
	.align		4
        /*0024*/ 	.byte	0x02, 0x4a
	.zero		1
	.zero		1


	//----- nvinfo : EIATTR_EXIT_INSTR_OFFSETS
	.align		4
        /*0028*/ 	.byte	0x04, 0x1c
        /*002a*/ 	.short	(.L_334 - .L_333)


	//   ....[0]....
.L_333:
        /*002c*/ 	.word	0x00000010


	//----- nvinfo : EIATTR_MAX_THREADS
	.align		4
.L_334:
        /*0030*/ 	.byte	0x04, 0x05
        /*0032*/ 	.short	(.L_336 - .L_335)
.L_335:
        /*0034*/ 	.word	0x00000100
        /*0038*/ 	.word	0x00000001
        /*003c*/ 	.word	0x00000001


	//----- nvinfo : EIATTR_CBANK_PARAM_SIZE
	.align		4
.L_336:
        /*0040*/ 	.byte	0x03, 0x19
        /*0042*/ 	.short	0x0270


	//----- nvinfo : EIATTR_PARAM_CBANK
	.align		4
        /*0044*/ 	.byte	0x04, 0x0a
        /*0046*/ 	.short	(.L_338 - .L_337)
	.align		4
.L_337:
        /*0048*/ 	.word	index@(.nv.constant0._ZN7cutlass13device_kernelIN5flash19enable_sm80_to_sm89INS1_16FlashAttnBwdSm80INS1_25CollectiveMainloopBwdSm80ILi2ELi1EN4cute5tupleIJNS5_1CILi64EEENS7_ILi96EEENS7_ILi128EEEEEENS_10bfloat16_tEfNS_4arch4Sm80ELb0ELb0ELb0ELb0ELb0ELb0ELb0ELb0ELi2ELi2ELi2ELi2ELb1EEENS1_21CollectiveEpilogueBwdISB_SC_SE_Li256ELb0ELb0ELi4EEENS1_19SingleTileSchedulerILb0ELb0ELb0ELi96EEEEEEEEEvNT_6ParamsE)
        /*004c*/ 	.short	0x0380
        /*004e*/ 	.short	0x0270


	//----- nvinfo : EIATTR_SW_WAR
	.align		4
.L_338:
        /*0050*/ 	.byte	0x04, 0x36
        /*0052*/ 	.short	(.L_340 - .L_339)
.L_339:
        /*0054*/ 	.word	0x00000008
.L_340:


//--------------------- .nv.info._ZN7cutlass13device_kernelIN5flash19enable_sm80_to_sm89INS1_16FlashAttnBwdSm80INS1_25CollectiveMainloopBwdSm80ILi2ELi1EN4cute5tupleIJNS5_1CILi64EEENS7_ILi96EEENS7_ILi128EEEEEENS_10bfloat16_tEfNS_4arch4Sm80ELb0ELb0ELb0ELb0ELb1ELb0ELb0ELb0ELi2ELi2ELi2ELi2ELb1EEENS1_21CollectiveEpilogueBwdISB_SC_SE_Li256ELb0ELb0ELi4EEENS1_19SingleTileSchedulerILb0ELb0ELb0ELi96EEEEEEEEEvNT_6ParamsE --------------------------
	.section	.nv.info._ZN7cutlass13device_kernelIN5flash19enable_sm80_to_sm89INS1_16FlashAttnBwdSm80INS1_25CollectiveMainloopBwdSm80ILi2ELi1EN4cute5tupleIJNS5_1CILi64EEENS7_ILi96EEENS7_ILi128EEEEEENS_10bfloat16_tEfNS_4arch4Sm80ELb0ELb0ELb0ELb0ELb1ELb0ELb0ELb0ELi2ELi2ELi2ELi2ELb1EEENS1_21CollectiveEpilogueBwdISB_SC_SE_Li256ELb0ELb0ELi4EEENS1_19SingleTileSchedulerILb0ELb0ELb0ELi96EEEEEEEEEvNT_6ParamsE,"",@"SHT_CUDA_INFO"
	.sectionflags	@""
	.align	4


	//----- nvinfo : EIATTR_CUDA_API_VERSION
	.align		4
        /*0000*/ 	.byte	0x04, 0x37
        /*0002*/ 	.short	(.L_342 - .L_341)
.L_341:
        /*0004*/ 	.word	0x00000082


	//----- nvinfo : EIATTR_KPARAM_INFO
	.align		4
.L_342:
        /*0008*/ 	.byte	0x04, 0x17
        /*000a*/ 	.short	(.L_344 - .L_343)
.L_343:
        /*000c*/ 	.word	0x00000000
        /*0010*/ 	.short	0x0000
        /*0012*/ 	.short	0x0000
        /*0014*/ 	.byte	0x00, 0xf0, 0xc1, 0x09


	//----- nvinfo : EIATTR_SPARSE_MMA_MASK
	.align		4
.L_344:
        /*0018*/ 	.byte	0x03, 0x50
        /*001a*/ 	.short	0x0000


	//----- nvinfo : EIATTR_MAXREG_COUNT
	.align		4
        /*001c*/ 	.byte	0x03, 0x1b
        /*001e*/ 	.short	0x00ff


	//----- nvinfo : EIATTR_MERCURY_ISA_VERSION
	.align		4
        /*0020*/ 	.byte	0x03, 0x5f
        /*0022*/ 	.short	0x0101


	//----- nvinfo : EIATTR_VRC_CTA_INIT_COUNT
	.align		4
        /*0024*/ 	.byte	0x02, 0x4a
	.zero		1
	.zero		1


	//----- nvinfo : EIATTR_EXIT_INSTR_OFFSETS
	.align		4
        /*0028*/ 	.byte	0x04, 0x1c
        /*002a*/ 	.short	(.L_346 - .L_345)


	//   ....[0]....
.L_345:
        /*002c*/ 	.word	0x00000010


	//----- nvinfo : EIATTR_MAX_THREADS
	.align		4
.L_346:
        /*0030*/ 	.byte	0x04, 0x05
        /*0032*/ 	.short	(.L_348 - .L_347)
.L_347:
        /*0034*/ 	.word	0x00000100
        /*0038*/ 	.word	0x00000001
        /*003c*/ 	.word	0x00000001


	//----- nvinfo : EIATTR_CBANK_PARAM_SIZE
	.align		4
.L_348:
        /*0040*/ 	.byte	0x03, 0x19
        /*0042*/ 	.short	0x0270


	//----- nvinfo : EIATTR_PARAM_CBANK
	.align		4
        /*0044*/ 	.byte	0x04, 0x0a
        /*0046*/ 	.short	(.L_350 - .L_349)
	.align		4
.L_349:
        /*0048*/ 	.word	index@(.nv.constant0._ZN7cutlass13device_kernelIN5flash19enable_sm80_to_sm89INS1_16FlashAttnBwdSm80INS1_25CollectiveMainloopBwdSm80ILi2ELi1EN4cute5tupleIJNS5_1CILi64EEENS7_ILi96EEENS7_ILi128EEEEEENS_10bfloat16_tEfNS_4arch4Sm80ELb0ELb0ELb0ELb0ELb1ELb0ELb0ELb0ELi2ELi2ELi2ELi2ELb1EEENS1_21CollectiveEpilogueBwdISB_SC_SE_Li256ELb0ELb0ELi4EEENS1_19SingleTileSchedulerILb0ELb0ELb0ELi96EEEEEEEEEvNT_6ParamsE)
        /*004c*/ 	.short	0x0380
        /*004e*/ 	.short	0x0270


	//----- nvinfo : EIATTR_SW_WAR
	.align		4
.L_350:
        /*0050*/ 	.byte	0x04, 0x36
        /*0052*/ 	.short	(.L_352 - .L_351)
.L_351:
        /*0054*/ 	.word	0x00000008
.L_352:


//--------------------- .nv.info._ZN7cutlass13device_kernelIN5flash19enable_sm80_to_sm89INS1_16FlashAttnBwdSm80INS1_25CollectiveMainloopBwdSm80ILi2ELi1EN4cute5tupleIJNS5_1CILi64EEENS7_ILi96EEENS7_ILi128EEEEEENS_10bfloat16_tEfNS_4arch4Sm80ELb0ELb0ELb0ELb0ELb0ELb0ELb0ELb0ELi2ELi2ELi2ELi2ELb1EEENS1_24CollectiveEpilogueBwdGQAISB_fSE_Li256ELb0ELb0EEENS1_19SingleTileSchedulerILb0ELb0ELb0ELi96EEEEEEEEEvNT_6ParamsE --------------------------
	.section	.nv.info._ZN7cutlass13device_kernelIN5flash19enable_sm80_to_sm89INS1_16FlashAttnBwdSm80INS1_25CollectiveMainloopBwdSm80ILi2ELi1EN4cute5tupleIJNS5_1CILi64EEENS7_ILi96EEENS7_ILi128EEEEEENS_10bfloat16_tEfNS_4arch4Sm80ELb0ELb0ELb0ELb0ELb0ELb0ELb0ELb0ELi2ELi2ELi2ELi2ELb1EEENS1_24CollectiveEpilogueBwdGQAISB_fSE_Li256ELb0ELb0EEENS1_19SingleTileSchedulerILb0ELb0ELb0ELi96EEEEEEEEEvNT_6ParamsE,"",@"SHT_CUDA_INFO"
	.sectionflags	@""
	.align	4


	//----- nvinfo : EIATTR_CUDA_API_VERSION
	.align		4
        /*0000*/ 	.byte	0x04, 0x37
        /*0002*/ 	.short	(.L_354 - .L_353)
.L_353:
        /*0004*/ 	.word	0x00000082


	//----- nvinfo : EIATTR_KPARAM_INFO
	.align		4
.L_354:
        /*0008*/ 	.byte	0x04, 0x17
        /*000a*/ 	.short	(.L_356 - .L_355)
.L_355:
        /*000c*/ 	.word	0x00000000
        /*0010*/ 	.short	0x0000
        /*0012*/ 	.short	0x0000
        /*0014*/ 	.byte	0x00, 0xf0, 0xe1, 0x09


	//----- nvinfo : EIATTR_SPARSE_MMA_MASK
	.align		4
.L_356:
        /*0018*/ 	.byte	0x03, 0x50
        /*001a*/ 	.short	0x0000


	//----- nvinfo : EIATTR_MAXREG_COUNT
	.align		4
        /*001c*/ 	.byte	0x03, 0x1b
        /*001e*/ 	.short	0x00ff


	//----- nvinfo : EIATTR_MERCURY_ISA_VERSION
	.align		4
        /*0020*/ 	.byte	0x03, 0x5f
        /*0022*/ 	.short	0x0101


	//----- nvinfo : EIATTR_VRC_CTA_INIT_COUNT
	.align		4
        /*0024*/ 	.byte	0x02, 0x4a
	.zero		1
	.zero		1


	//----- nvinfo : EIATTR_EXIT_INSTR_OFFSETS
	.align		4
        /*0028*/ 	.byte	0x04, 0x1c
        /*002a*/ 	.short	(.L_358 - .L_357)


	//   ....[0]....
.L_357:
        /*002c*/ 	.word	0x00000010


	//----- nvinfo : EIATTR_MAX_THREADS
	.align		4
.L_358:
        /*0030*/ 	.byte	0x04, 0x05
        /*0032*/ 	.short	(.L_360 - .L_359)
.L_359:
        /*0034*/ 	.word	0x00000100
        /*0038*/ 	.word	0x00000001
        /*003c*/ 	.word	0x00000001


	//----- nvinfo : EIATTR_CBANK_PARAM_SIZE
	.align		4
.L_360:
        /*0040*/ 	.byte	0x03, 0x19
        /*0042*/ 	.short	0x0278


	//----- nvinfo : EIATTR_PARAM_CBANK
	.align		4
        /*0044*/ 	.byte	0x04, 0x0a
        /*0046*/ 	.short	(.L_362 - .L_361)
	.align		4
.L_361:
        /*0048*/ 	.word	index@(.nv.constant0._ZN7cutlass13device_kernelIN5flash19enable_sm80_to_sm89INS1_16FlashAttnBwdSm80INS1_25CollectiveMainloopBwdSm80ILi2ELi1EN4cute5tupleIJNS5_1CILi64EEENS7_ILi96EEENS7_ILi128EEEEEENS_10bfloat16_tEfNS_4arch4Sm80ELb0ELb0ELb0ELb0ELb0ELb0ELb0ELb0ELi2ELi2ELi2ELi2ELb1EEENS1_24CollectiveEpilogueBwdGQAISB_fSE_Li256ELb0ELb0EEENS1_19SingleTileSchedulerILb0ELb0ELb0ELi96EEEEEEEEEvNT_6ParamsE)
        /*004c*/ 	.short	0x0380
        /*004e*/ 	.short	0x0278


	//----- nvinfo : EIATTR_SW_WAR
	.align		4
.L_362:
        /*0050*/ 	.byte	0x04, 0x36
        /*0052*/ 	.short	(.L_364 - .L_363)
.L_363:
        /*0054*/ 	.word	0x00000008
.L_364:


//--------------------- .nv.info._ZN7cutlass13device_kernelIN5flash19enable_sm80_to_sm89INS1_16FlashAttnBwdSm80INS1_25CollectiveMainloopBwdSm80ILi2ELi1EN4cute5tupleIJNS5_1CILi64EEENS7_ILi96EEENS7_ILi128EEEEEENS_10bfloat16_tEfNS_4arch4Sm80ELb0ELb0ELb0ELb0ELb1ELb0ELb0ELb0ELi2ELi2ELi2ELi2ELb1EEENS1_24CollectiveEpilogueBwdGQAISB_fSE_Li256ELb0ELb1EEENS1_19SingleTileSchedulerILb0ELb0ELb0ELi96EEEEEEEEEvNT_6ParamsE --------------------------
	.section	.nv.info._ZN7cutlass13device_kernelIN5flash19enable_sm80_to_sm89INS1_16FlashAttnBwdSm80INS1_25CollectiveMainloopBwdSm80ILi2ELi1EN4cute5tupleIJNS5_1CILi64EEENS7_ILi96EEENS7_ILi128EEEEEENS_10bfloat16_tEfNS_4arch4Sm80ELb0ELb0ELb0ELb0ELb1ELb0ELb0ELb0ELi2ELi2ELi2ELi2ELb1EEENS1_24CollectiveEpilogueBwdGQAISB_fSE_Li256ELb0ELb1EEENS1_19SingleTileSchedulerILb0ELb0ELb0ELi96EEEEEEEEEvNT_6ParamsE,"",@"SHT_CUDA_INFO"
	.sectionflags	@""
	.align	4


	//----- nvinfo : EIATTR_CUDA_API_VERSION
	.align		4
        /*0000*/ 	.byte	0x04, 0x37
        /*0002*/ 	.short	(.L_366 - .L_365)
.L_365:
        /*0004*/ 	.word	0x00000082


	//----- nvinfo : EIATTR_KPARAM_INFO
	.align		4
.L_366:
        /*0008*/ 	.byte	0x04, 0x17
        /*000a*/ 	.short	(.L_368 - .L_367)
.L_367:
        /*000c*/ 	.word	0x00000000
        /*0010*/ 	.short	0x0000
        /*0012*/ 	.short	0x0000
        /*0014*/ 	.byte	0x00, 0xf0, 0xe1, 0x09


	//----- nvinfo : EIATTR_SPARSE_MMA_MASK
	.align		4
.L_368:
        /*0018*/ 	.byte	0x03, 0x50
        /*001a*/ 	.short	0x0000


	//----- nvinfo : EIATTR_MAXREG_COUNT
	.align		4
        /*001c*/ 	.byte	0x03, 0x1b
        /*001e*/ 	.short	0x00ff


	//----- nvinfo : EIATTR_MERCURY_ISA_VERSION
	.align		4
        /*0020*/ 	.byte	0x03, 0x5f
        /*0022*/ 	.short	0x0101


	//----- nvinfo : EIATTR_VRC_CTA_INIT_COUNT
	.align		4
        /*0024*/ 	.byte	0x02, 0x4a
	.zero		1
	.zero		1


	//----- nvinfo : EIATTR_EXIT_INSTR_OFFSETS
	.align		4
        /*0028*/ 	.byte	0x04, 0x1c
        /*002a*/ 	.short	(.L_370 - .L_369)


	//   ....[0]....
.L_369:
        /*002c*/ 	.word	0x00000010


	//----- nvinfo : EIATTR_MAX_THREADS
	.align		4
.L_370:
        /*0030*/ 	.byte	0x04, 0x05
        /*0032*/ 	.short	(.L_372 - .L_371)
.L_371:
        /*0034*/ 	.word	0x00000100
        /*0038*/ 	.word	0x00000001
        /*003c*/ 	.word	0x00000001


	//----- nvinfo : EIATTR_CBANK_PARAM_SIZE
	.align		4
.L_372:
        /*0040*/ 	.byte	0x03, 0x19
        /*0042*/ 	.short	0x0278


	//----- nvinfo : EIATTR_PARAM_CBANK
	.align		4
        /*0044*/ 	.byte	0x04, 0x0a
        /*0046*/ 	.short	(.L_374 - .L_373)
	.align		4
.L_373:
        /*0048*/ 	.word	index@(.nv.constant0._ZN7cutlass13device_kernelIN5flash19enable_sm80_to_sm89INS1_16FlashAttnBwdSm80INS1_25CollectiveMainloopBwdSm80ILi2ELi1EN4cute5tupleIJNS5_1CILi64EEENS7_ILi96EEENS7_ILi128EEEEEENS_10bfloat16_tEfNS_4arch4Sm80ELb0ELb0ELb0ELb0ELb1ELb0ELb0ELb0ELi2ELi2ELi2ELi2ELb1EEENS1_24CollectiveEpilogueBwdGQAISB_fSE_Li256ELb0ELb1EEENS1_19SingleTileSchedulerILb0ELb0ELb0ELi96EEEEEEEEEvNT_6ParamsE)
        /*004c*/ 	.short	0x0380
        /*004e*/ 	.short	0x0278


	//----- nvinfo : EIATTR_SW_WAR
	.align		4
.L_374:
        /*0050*/ 	.byte	0x04, 0x36
        /*0052*/ 	.short	(.L_376 - .L_375)
.L_375:
        /*0054*/ 	.word	0x00000008
.L_376:


//--------------------- .nv.info._ZN7cutlass13device_kernelIN5flash19enable_sm80_to_sm89INS1_16FlashAttnBwdSm80INS1_25CollectiveMainloopBwdSm80ILi2ELi1EN4cute5tupleIJNS5_1CILi64EEENS7_ILi96EEENS7_ILi128EEEEEENS_10bfloat16_tEfNS_4arch4Sm80ELb0ELb0ELb0ELb1ELb0ELb0ELb0ELb0ELi2ELi2ELi2ELi2ELb1EEENS1_21CollectiveEpilogueBwdISB_SC_SE_Li256ELb1ELb0ELi4EEENS1_19SingleTileSchedulerILb1ELb0ELb0ELi96EEEEEEEEEvNT_6ParamsE --------------------------
	.section	.nv.info._ZN7cutlass13device_kernelIN5flash19enable_sm80_to_sm89INS1_16FlashAttnBwdSm80INS1_25CollectiveMainloopBwdSm80ILi2ELi1EN4cute5tupleIJNS5_1CILi64EEENS7_ILi96EEENS7_ILi128EEEEEENS_10bfloat16_tEfNS_4arch4Sm80ELb0ELb0ELb0ELb1ELb0ELb0ELb0ELb0ELi2ELi2ELi2ELi2ELb1EEENS1_21CollectiveEpilogueBwdISB_SC_SE_Li256ELb1ELb0ELi4EEENS1_19SingleTileSchedulerILb1ELb0ELb0ELi96EEEEEEEEEvNT_6ParamsE,"",@"SHT_CUDA_INFO"
	.sectionflags	@""
	.align	4


	//----- nvinfo : EIATTR_CUDA_API_VERSION
	.align		4
        /*0000*/ 	.byte	0x04, 0x37
        /*0002*/ 	.short	(.L_378 - .L_377)
.L_377:
        /*0004*/ 	.word	0x00000082


	//----- nvinfo : EIATTR_KPARAM_INFO
	.align		4
.L_378:
        /*0008*/ 	.byte	0x04, 0x17
        /*000a*/ 	.short	(.L_380 - .L_379)
.L_379:
        /*000c*/ 	.word	0x00000000
        /*0010*/ 	.short	0x0000
        /*0012*/ 	.short	0x0000
        /*0014*/ 	.byte	0x00, 0xf0, 0xc1, 0x09


	//----- nvinfo : EIATTR_SPARSE_MMA_MASK
	.align		4
.L_380:
        /*0018*/ 	.byte	0x03, 0x50
        /*001a*/ 	.short	0x0000


	//----- nvinfo : EIATTR_MAXREG_COUNT
	.align		4
        /*001c*/ 	.byte	0x03, 0x1b
        /*001e*/ 	.short	0x00ff


	//----- nvinfo : EIATTR_MERCURY_ISA_VERSION
	.align		4
        /*0020*/ 	.byte	0x03, 0x5f
        /*0022*/ 	.short	0x0101


	//----- nvinfo : EIATTR_VRC_CTA_INIT_COUNT
	.align		4
        /*0024*/ 	.byte	0x02, 0x4a
	.zero		1
	.zero		1


	//----- nvinfo : EIATTR_EXIT_INSTR_OFFSETS
	.align		4
        /*0028*/ 	.byte	0x04, 0x1c
        /*002a*/ 	.short	(.L_382 - .L_381)


	//   ....[0]....
.L_381:
        /*002c*/ 	.word	0x00000010


	//----- nvinfo : EIATTR_MAX_THREADS
	.align		4
.L_382:
        /*0030*/ 	.byte	0x04, 0x05
        /*0032*/ 	.short	(.L_384 - .L_383)
.L_383:
        /*0034*/ 	.word	0x00000100
        /*0038*/ 	.word	0x00000001
        /*003c*/ 	.word	0x00000001


	//----- nvinfo : EIATTR_CBANK_PARAM_SIZE
	.align		4
.L_384:
        /*0040*/ 	.byte	0x03, 0x19
        /*0042*/ 	.short	0x0270


	//----- nvinfo : EIATTR_PARAM_CBANK
	.align		4
        /*0044*/ 	.byte	0x04, 0x0a
        /*0046*/ 	.short	(.L_386 - .L_385)
	.align		4
.L_385:
        /*0048*/ 	.word	index@(.nv.constant0._ZN7cutlass13device_kernelIN5flash19enable_sm80_to_sm89INS1_16FlashAttnBwdSm80INS1_25CollectiveMainloopBwdSm80ILi2ELi1EN4cute5tupleIJNS5_1CILi64EEENS7_ILi96EEENS7_ILi128EEEEEENS_10bfloat16_tEfNS_4arch4Sm80ELb0ELb0ELb0ELb1ELb0ELb0ELb0ELb0ELi2ELi2ELi2ELi2ELb1EEENS1_21CollectiveEpilogueBwdISB_SC_SE_Li256ELb1ELb0ELi4EEENS1_19SingleTileSchedulerILb1ELb0ELb0ELi96EEEEEEEEEvNT_6ParamsE)
        /*004c*/ 	.short	0x0380
        /*004e*/ 	.short	0x0270


	//----- nvinfo : EIATTR_SW_WAR
	.align		4
.L_386:
        /*0050*/ 	.byte	0x04, 0x36
        /*0052*/ 	.short	(.L_388 - .L_387)
.L_387:
        /*0054*/ 	.word	0x00000008
.L_388:


//--------------------- .nv.info._ZN7cutlass13device_kernelIN5flash19enable_sm80_to_sm89INS1_16FlashAttnBwdSm80INS1_25CollectiveMainloopBwdSm80ILi2ELi1EN4cute5tupleIJNS5_1CILi64EEENS7_ILi96EEENS7_ILi128EEEEEENS_10bfloat16_tEfNS_4arch4Sm80ELb0ELb0ELb0ELb1ELb1ELb0ELb0ELb0ELi2ELi2ELi2ELi2ELb1EEENS1_21CollectiveEpilogueBwdISB_SC_SE_Li256ELb1ELb0ELi4EEENS1_19SingleTileSchedulerILb1ELb0ELb0ELi96EEEEEEEEEvNT_6ParamsE --------------------------
	.section	.nv.info._ZN7cutlass13device_kernelIN5flash19enable_sm80_to_sm89INS1_16FlashAttnBwdSm80INS1_25CollectiveMainloopBwdSm80ILi2ELi1EN4cute5tupleIJNS5_1CILi64EEENS7_ILi96EEENS7_ILi128EEEEEENS_10bfloat16_tEfNS_4arch4Sm80ELb0ELb0ELb0ELb1ELb1ELb0ELb0ELb0ELi2ELi2ELi2ELi2ELb1EEENS1_21CollectiveEpilogueBwdISB_SC_SE_Li256ELb1ELb0ELi4EEENS1_19SingleTileSchedulerILb1ELb0ELb0ELi96EEEEEEEEEvNT_6ParamsE,"",@"SHT_CUDA_INFO"
	.sectionflags	@""
	.align	4


	//----- nvinfo : EIATTR_CUDA_API_VERSION
	.align		4
        /*0000*/ 	.byte	0x04, 0x37
        /*0002*/ 	.short	(.L_390 - .L_389)
.L_389:
        /*0004*/ 	.word	0x00000082


	//----- nvinfo : EIATTR_KPARAM_INFO
	.align		4
.L_390:
        /*0008*/ 	.byte	0x04, 0x17
        /*000a*/ 	.short	(.L_392 - .L_391)
.L_391:
        /*000c*/ 	.word	0x00000000
        /*0010*/ 	.short	0x0000
        /*0012*/ 	.short	0x0000
        /*0014*/ 	.byte	0x00, 0xf0, 0xc1, 0x09


	//----- nvinfo : EIATTR_SPARSE_MMA_MASK
	.align		4
.L_392:
        /*0018*/ 	.byte	0x03, 0x50
        /*001a*/ 	.short	0x0000


	//----- nvinfo : EIATTR_MAXREG_COUNT
	.align		4
        /*001c*/ 	.byte	0x03, 0x1b
        /*001e*/ 	.short	0x00ff


	//----- nvinfo : EIATTR_MERCURY_ISA_VERSION
	.align		4
        /*0020*/ 	.byte	0x03, 0x5f
        /*0022*/ 	.short	0x0101


	//----- nvinfo : EIATTR_VRC_CTA_INIT_COUNT
	.align		4
        /*0024*/ 	.byte	0x02, 0x4a
	.zero		1
	.zero		1


	//----- nvinfo : EIATTR_EXIT_INSTR_OFFSETS
	.align		4
        /*0028*/ 	.byte	0x04, 0x1c
        /*002a*/ 	.short	(.L_394 - .L_393)


	//   ....[0]....
.L_393:
        /*002c*/ 	.word	0x00000010


	//----- nvinfo : EIATTR_MAX_THREADS
	.align		4
.L_394:
        /*0030*/ 	.byte	0x04, 0x05
        /*0032*/ 	.short	(.L_396 - .L_395)
.L_395:
        /*0034*/ 	.word	0x00000100
        /*0038*/ 	.word	0x00000001
        /*003c*/ 	.word	0x00000001


	//----- nvinfo : EIATTR_CBANK_PARAM_SIZE
	.align		4
.L_396:
        /*0040*/ 	.byte	0x03, 0x19
        /*0042*/ 	.short	0x0270


	//----- nvinfo : EIATTR_PARAM_CBANK
	.align		4
        /*0044*/ 	.byte	0x04, 0x0a
        /*0046*/ 	.short	(.L_398 - .L_397)
	.align		4
.L_397:
        /*0048*/ 	.word	index@(.nv.constant0._ZN7cutlass13device_kernelIN5flash19enable_sm80_to_sm89INS1_16FlashAttnBwdSm80INS1_25CollectiveMainloopBwdSm80ILi2ELi1EN4cute5tupleIJNS5_1CILi64EEENS7_ILi96EEENS7_ILi128EEEEEENS_10bfloat16_tEfNS_4arch4Sm80ELb0ELb0ELb0ELb1ELb1ELb0ELb0ELb0ELi2ELi2ELi2ELi2ELb1EEENS1_21CollectiveEpilogueBwdISB_SC_SE_Li256ELb1ELb0ELi4EEENS1_19SingleTileSchedulerILb1ELb0ELb0ELi96EEEEEEEEEvNT_6ParamsE)
        /*004c*/ 	.short	0x0380
        /*004e*/ 	.short	0x0270


	//----- nvinfo : EIATTR_SW_WAR
	.align		4
.L_398:
        /*0050*/ 	.byte	0x04, 0x36
        /*0052*/ 	.short	(.L_400 - .L_399)
.L_399:
        /*0054*/ 	.word	0x00000008
.L_400:


//--------------------- .nv.info._ZN7cutlass13device_kernelIN5flash19enable_sm80_to_sm89INS1_16FlashAttnBwdSm80INS1_25CollectiveMainloopBwdSm80ILi2ELi1EN4cute5tupleIJNS5_1CILi64EEENS7_ILi96EEENS7_ILi128EEEEEENS_10bfloat16_tEfNS_4arch4Sm80ELb0ELb0ELb0ELb1ELb0ELb0ELb0ELb0ELi2ELi2ELi2ELi2ELb1EEENS1_24CollectiveEpilogueBwdGQAISB_fSE_Li256ELb1ELb0EEENS1_19SingleTileSchedulerILb1ELb0ELb0ELi96EEEEEEEEEvNT_6ParamsE --------------------------
	.section	.nv.info._ZN7cutlass13device_kernelIN5flash19enable_sm80_to_sm89INS1_16FlashAttnBwdSm80INS1_25CollectiveMainloopBwdSm80ILi2ELi1EN4cute5tupleIJNS5_1CILi64EEENS7_ILi96EEENS7_ILi128EEEEEENS_10bfloat16_tEfNS_4arch4Sm80ELb0ELb0ELb0ELb1ELb0ELb0ELb0ELb0ELi2ELi2ELi2ELi2ELb1EEENS1_24CollectiveEpilogueBwdGQAISB_fSE_Li256ELb1ELb0EEENS1_19SingleTileSchedulerILb1ELb0ELb0ELi96EEEEEEEEEvNT_6ParamsE,"",@"SHT_CUDA_INFO"
	.sectionflags	@""
	.align	4


	//----- nvinfo : EIATTR_CUDA_API_VERSION
	.align		4
        /*0000*/ 	.byte	0x04, 0x37
        /*0002*/ 	.short	(.L_402 - .L_401)
.L_401:
        /*0004*/ 	.word	0x00000082


	//----- nvinfo : EIATTR_KPARAM_INFO
	.align		4
.L_402:
        /*0008*/ 	.byte	0x04, 0x17
        /*000a*/ 	.short	(.L_404 - .L_403)
.L_403:
        /*000c*/ 	.word	0x00000000
        /*0010*/ 	.short	0x0000
        /*0012*/ 	.short	0x0000
        /*0014*/ 	.byte	0x00, 0xf0, 0xe1, 0x09


	//----- nvinfo : EIATTR_SPARSE_MMA_MASK
	.align		4
.L_404:
        /*0018*/ 	.byte	0x03, 0x50
        /*001a*/ 	.short	0x0000


	//----- nvinfo : EIATTR_MAXREG_COUNT
	.align		4
        /*001c*/ 	.byte	0x03, 0x1b
        /*001e*/ 	.short	0x00ff


	//----- nvinfo : EIATTR_MERCURY_ISA_VERSION
	.align		4
        /*0020*/ 	.byte	0x03, 0x5f
        /*0022*/ 	.short	0x0101


	//----- nvinfo : EIATTR_VRC_CTA_INIT_COUNT
	.align		4
        /*0024*/ 	.byte	0x02, 0x4a
	.zero		1
	.zero		1


	//----- nvinfo : EIATTR_EXIT_INSTR_OFFSETS
	.align		4
        /*0028*/ 	.byte	0x04, 0x1c
        /*002a*/ 	.short	(.L_406 - .L_405)


	//   ....[0]....
.L_405:
        /*002c*/ 	.word	0x00000010


	//----- nvinfo : EIATTR_MAX_THREADS
	.align		4
.L_406:
        /*0030*/ 	.byte	0x04, 0x05
        /*0032*/ 	.short	(.L_408 - .L_407)
.L_407:
        /*0034*/ 	.word	0x00000100
        /*0038*/ 	.word	0x00000001
        /*003c*/ 	.word	0x00000001


	//----- nvinfo : EIATTR_CBANK_PARAM_SIZE
	.align		4
.L_408:
        /*0040*/ 	.byte	0x03, 0x19
        /*0042*/ 	.short	0x0278


	//----- nvinfo : EIATTR_PARAM_CBANK
	.align		4
        /*0044*/ 	.byte	0x04, 0x0a
        /*0046*/ 	.short	(.L_410 - .L_409)
	.align		4
.L_409:
        /*0048*/ 	.word	index@(.nv.constant0._ZN7cutlass13device_kernelIN5flash19enable_sm80_to_sm89INS1_16FlashAttnBwdSm80INS1_25CollectiveMainloopBwdSm80ILi2ELi1EN4cute5tupleIJNS5_1CILi64EEENS7_ILi96EEENS7_ILi128EEEEEENS_10bfloat16_tEfNS_4arch4Sm80ELb0ELb0ELb0ELb1ELb0ELb0ELb0ELb0ELi2ELi2ELi2ELi2ELb1EEENS1_24CollectiveEpilogueBwdGQAISB_fSE_Li256ELb1ELb0EEENS1_19SingleTileSchedulerILb1ELb0ELb0ELi96EEEEEEEEEvNT_6ParamsE)
        /*004c*/ 	.short	0x0380
        /*004e*/ 	.short	0x0278


	//----- nvinfo : EIATTR_SW_WAR
	.align		4
.L_410:
        /*0050*/ 	.byte	0x04, 0x36
        /*0052*/ 	.short	(.L_412 - .L_411)
.L_411:
        /*0054*/ 	.word	0x00000008
.L_412:


//--------------------- .nv.info._ZN7cutlass13device_kernelIN5flash19enable_sm80_to_sm89INS1_16FlashAttnBwdSm80INS1_25CollectiveMainloopBwdSm80ILi2ELi1EN4cute5tupleIJNS5_1CILi64EEENS7_ILi96EEENS7_ILi128EEEEEENS_10bfloat16_tEfNS_4arch4Sm80ELb0ELb0ELb0ELb1ELb1ELb0ELb0ELb0ELi2ELi2ELi2ELi2ELb1EEENS1_24CollectiveEpilogueBwdGQAISB_fSE_Li256ELb1ELb1EEENS1_19SingleTileSchedulerILb1ELb0ELb0ELi96EEEEEEEEEvNT_6ParamsE --------------------------
	.section	.nv.info._ZN7cutlass13device_kernelIN5flash19enable_sm80_to_sm89INS1_16FlashAttnBwdSm80INS1_25CollectiveMainloopBwdSm80ILi2ELi1EN4cute5tupleIJNS5_1CILi64EEENS7_ILi96EEENS7_ILi128EEEEEENS_10bfloat16_tEfNS_4arch4Sm80ELb0ELb0ELb0ELb1ELb1ELb0ELb0ELb0ELi2ELi2ELi2ELi2ELb1EEENS1_24CollectiveEpilogueBwdGQAISB_fSE_Li256ELb1ELb1EEENS1_19SingleTileSchedulerILb1ELb0ELb0ELi96EEEEEEEEEvNT_6ParamsE,"",@"SHT_CUDA_INFO"
	.sectionflags	@""
	.align	4


	//----- nvinfo : EIATTR_CUDA_API_VERSION
	.align		4
        /*0000*/ 	.byte	0x04, 0x37
        /*0002*/ 	.short	(.L_414 - .L_413)
.L_413:
        /*0004*/ 	.word	0x00000082


	//----- nvinfo : EIATTR_KPARAM_INFO
	.align		4
.L_414:
        /*0008*/ 	.byte	0x04, 0x17
        /*000a*/ 	.short	(.L_416 - .L_415)
.L_415:
        /*000c*/ 	.word	0x00000000
        /*0010*/ 	.short	0x0000
        /*0012*/ 	.short	0x0000
        /*0014*/ 	.byte	0x00, 0xf0, 0xe1, 0x09


	//----- nvinfo : EIATTR_SPARSE_MMA_MASK
	.align		4
.L_416:
        /*0018*/ 	.byte	0x03, 0x50
        /*001a*/ 	.short	0x0000


	//----- nvinfo : EIATTR_MAXREG_COUNT
	.align		4
        /*001c*/ 	.byte	0x03, 0x1b
        /*001e*/ 	.short	0x00ff


	//----- nvinfo : EIATTR_MERCURY_ISA_VERSION
	.align		4
        /*0020*/ 	.byte	0x03, 0x5f
        /*0022*/ 	.short	0x0101


	//----- nvinfo : EIATTR_VRC_CTA_INIT_COUNT
	.align		4
        /*0024*/ 	.byte	0x02, 0x4a
	.zero		1
	.zero		1


	//----- nvinfo : EIATTR_EXIT_INSTR_OFFSETS
	.align		4
        /*0028*/ 	.byte	0x04, 0x1c
        /*002a*/ 	.short	(.L_418 - .L_417)


	//   ....[0]....
.L_417:
        /*002c*/ 	.word	0x00000010


	//----- nvinfo : EIATTR_MAX_THREADS
	.align		4
.L_418:
        /*0030*/ 	.byte	0x04, 0x05
        /*0032*/ 	.short	(.L_420 - .L_419)
.L_419:
        /*0034*/ 	.word	0x00000100
        /*0038*/ 	.word	0x00000001
        /*003c*/ 	.word	0x00000001


	//----- nvinfo : EIATTR_CBANK_PARAM_SIZE
	.align		4
.L_420:
        /*0040*/ 	.byte	0x03, 0x19
        /*0042*/ 	.short	0x0278


	//----- nvinfo : EIATTR_PARAM_CBANK
	.align		4
        /*0044*/ 	.byte	0x04, 0x0a
        /*0046*/ 	.short	(.L_422 - .L_421)
	.align		4
.L_421:
        /*0048*/ 	.word	index@(.nv.constant0._ZN7cutlass13device_kernelIN5flash19enable_sm80_to_sm89INS1_16FlashAttnBwdSm80INS1_25CollectiveMainloopBwdSm80ILi2ELi1EN4cute5tupleIJNS5_1CILi64EEENS7_ILi96EEENS7_ILi128EEEEEENS_10bfloat16_tEfNS_4arch4Sm80ELb0ELb0ELb0ELb1ELb1ELb0ELb0ELb0ELi2ELi2ELi2ELi2ELb1EEENS1_24CollectiveEpilogueBwdGQAISB_fSE_Li256ELb1ELb1EEENS1_19SingleTileSchedulerILb1ELb0ELb0ELi96EEEEEEEEEvNT_6ParamsE)
        /*004c*/ 	.short	0x0380
        /*004e*/ 	.short	0x0278


	//----- nvinfo : EIATTR_SW_WAR
	.align		4
.L_422:
        /*0050*/ 	.byte	0x04, 0x36
        /*0052*/ 	.short	(.L_424 - .L_423)
.L_423:
        /*0054*/ 	.word	0x00000008
.L_424:


//--------------------- .nv.info._ZN7cutlass13device_kernelIN5flash19enable_sm80_to_sm89INS1_16FlashAttnBwdSm80INS1_25CollectiveMainloopBwdSm80ILi2ELi1EN4cute5tupleIJNS5_1CILi64EEENS7_ILi96EEENS7_ILi128EEEEEENS_10bfloat16_tEfNS_4arch4Sm80ELb0ELb1ELb0ELb0ELb0ELb0ELb0ELb0ELi2ELi2ELi2ELi2ELb1EEENS1_21CollectiveEpilogueBwdISB_SC_SE_Li256ELb0ELb0ELi4EEENS1_19SingleTileSchedulerILb0ELb0ELb0ELi96EEEEEEEEEvNT_6ParamsE --------------------------
	.section	.nv.info._ZN7cutlass13device_kernelIN5flash19enable_sm80_to_sm89INS1_16FlashAttnBwdSm80INS1_25CollectiveMainloopBwdSm80ILi2ELi1EN4cute5tupleIJNS5_1CILi64EEENS7_ILi96EEENS7_ILi128EEEEEENS_10bfloat16_tEfNS_4arch4Sm80ELb0ELb1ELb0ELb0ELb0ELb0ELb0ELb0ELi2ELi2ELi2ELi2ELb1EEENS1_21CollectiveEpilogueBwdISB_SC_SE_Li256ELb0ELb0ELi4EEENS1_19SingleTileSchedulerILb0ELb0ELb0ELi96EEEEEEEEEvNT_6ParamsE,"",@"SHT_CUDA_INFO"
	.sectionflags	@""
	.align	4


	//----- nvinfo : EIATTR_CUDA_API_VERSION
	.align		4
        /*0000*/ 	.byte	0x04, 0x37
        /*0002*/ 	.short	(.L_426 - .L_425)
.L_425:
        /*0004*/ 	.word	0x00000082


	//----- nvinfo : EIATTR_KPARAM_INFO
	.align		4
.L_426:
        /*0008*/ 	.byte	0x04, 0x17
        /*000a*/ 	.short	(.L_428 - .L_427)
.L_427:
        /*000c*/ 	.word	0x00000000
        /*0010*/ 	.short	0x0000
        /*0012*/ 	.short	0x0000
        /*0014*/ 	.byte	0x00, 0xf0, 0xc1, 0x09


	//----- nvinfo : EIATTR_SPARSE_MMA_MASK
	.align		4
.L_428:
        /*0018*/ 	.byte	0x03, 0x50
        /*001a*/ 	.short	0x0000


	//----- nvinfo : EIATTR_MAXREG_COUNT
	.align		4
        /*001c*/ 	.byte	0x03, 0x1b
        /*001e*/ 	.short	0x00ff


	//----- nvinfo : EIATTR_MERCURY_ISA_VERSION
	.align		4
        /*0020*/ 	.byte	0x03, 0x5f
        /*0022*/ 	.short	0x0101


	//----- nvinfo : EIATTR_VRC_CTA_INIT_COUNT
	.align		4
        /*0024*/ 	.byte	0x02, 0x4a
	.zero		1
	.zero		1


	//----- nvinfo : EIATTR_EXIT_INSTR_OFFSETS
	.align		4
        /*0028*/ 	.byte	0x04, 0x1c
        /*002a*/ 	.short	(.L_430 - .L_429)


	//   ....[0]....
.L_429:
        /*002c*/ 	.word	0x00000010


	//----- nvinfo : EIATTR_MAX_THREADS
	.align		4
.L_430:
        /*0030*/ 	.byte	0x04, 0x05
        /*0032*/ 	.short	(.L_432 - .L_431)
.L_431:
        /*0034*/ 	.word	0x00000100
        /*0038*/ 	.word	0x00000001
        /*003c*/ 	.word	0x00000001


	//----- nvinfo : EIATTR_CBANK_PARAM_SIZE
	.align		4
.L_432:
        /*0040*/ 	.byte	0x03, 0x19
        /*0042*/ 	.short	0x0270


	//----- nvinfo : EIATTR_PARAM_CBANK
	.align		4
        /*0044*/ 	.byte	0x04, 0x0a
        /*0046*/ 	.short	(.L_434 - .L_433)
	.align		4
.L_433:
        /*0048*/ 	.word	index@(.nv.constant0._ZN7cutlass13device_kernelIN5flash19enable_sm80_to_sm89INS1_16FlashAttnBwdSm80INS1_25CollectiveMainloopBwdSm80ILi2ELi1EN4cute5tupleIJNS5_1CILi64EEENS7_ILi96EEENS7_ILi128EEEEEENS_10bfloat16_tEfNS_4arch4Sm80ELb0ELb1ELb0ELb0ELb0ELb0ELb0ELb0ELi2ELi2ELi2ELi2ELb1EEENS1_21CollectiveEpilogueBwdISB_SC_SE_Li256ELb0ELb0ELi4EEENS1_19SingleTileSchedulerILb0ELb0ELb0ELi96EEEEEEEEEvNT_6ParamsE)
        /*004c*/ 	.short	0x0380
        /*004e*/ 	.short	0x0270


	//----- nvinfo : EIATTR_SW_WAR
	.align		4
.L_434:
        /*0050*/ 	.byte	0x04, 0x36
        /*0052*/ 	.short	(.L_436 - .L_435)
.L_435:
        /*0054*/ 	.word	0x00000008
.L_436:


//--------------------- .nv.info._ZN7cutlass13device_kernelIN5flash19enable_sm80_to_sm89INS1_16FlashAttnBwdSm80INS1_25CollectiveMainloopBwdSm80ILi2ELi1EN4cute5tupleIJNS5_1CILi64EEENS7_ILi96EEENS7_ILi128EEEEEENS_10bfloat16_tEfNS_4arch4Sm80ELb0ELb1ELb0ELb0ELb1ELb0ELb0ELb0ELi2ELi2ELi2ELi2ELb1EEENS1_21CollectiveEpilogueBwdISB_SC_SE_Li256ELb0ELb0ELi4EEENS1_19SingleTileSchedulerILb0ELb0ELb0ELi96EEEEEEEEEvNT_6ParamsE --------------------------
	.section	.nv.info._ZN7cutlass13device_kernelIN5flash19enable_sm80_to_sm89INS1_16FlashAttnBwdSm80INS1_25CollectiveMainloopBwdSm80ILi2ELi1EN4cute5tupleIJNS5_1CILi64EEENS7_ILi96EEENS7_ILi128EEEEEENS_10bfloat16_tEfNS_4arch4Sm80ELb0ELb1ELb0ELb0ELb1ELb0ELb0ELb0ELi2ELi2ELi2ELi2ELb1EEENS1_21CollectiveEpilogueBwdISB_SC_SE_Li256ELb0ELb0ELi4EEENS1_19SingleTileSchedulerILb0ELb0ELb0ELi96EEEEEEEEEvNT_6ParamsE,"",@"SHT_CUDA_INFO"
	.sectionflags	@""
	.align	4


	//----- nvinfo : EIATTR_CUDA_API_VERSION
	.align		4
        /*0000*/ 	.byte	0x04, 0x37
        /*0002*/ 	.short	(.L_438 - .L_437)
.L_437:
        /*0004*/ 	.word	0x00000082


	//----- nvinfo : EIATTR_KPARAM_INFO
	.align		4
.L_438:
        /*0008*/ 	.byte	0x04, 0x17
        /*000a*/ 	.short	(.L_440 - .L_439)
.L_439:
        /*000c*/ 	.word	0x00000000
        /*0010*/ 	.short	0x0000
        /*0012*/ 	.short	0x0000
        /*0014*/ 	.byte	0x00, 0xf0, 0xc1, 0x09


	//----- nvinfo : EIATTR_SPARSE_MMA_MASK
	.align		4
.L_440:
        /*0018*/ 	.byte	0x03, 0x50
        /*001a*/ 	.short	0x0000


	//----- nvinfo : EIATTR_MAXREG_COUNT
	.align		4
        /*001c*/ 	.byte	0x03, 0x1b
        /*001e*/ 	.short	0x00ff


	//----- nvinfo : EIATTR_MERCURY_ISA_VERSION
	.align		4
        /*0020*/ 	.byte	0x03, 0x5f
        /*0022*/ 	.short	0x0101


	//----- nvinfo : EIATTR_VRC_CTA_INIT_COUNT
	.align		4
        /*0024*/ 	.byte	0x02, 0x4a
	.zero		1
	.zero		1


	//----- nvinfo : EIATTR_EXIT_INSTR_OFFSETS
	.align		4
        /*0028*/ 	.byte	0x04, 0x1c
        /*002a*/ 	.short	(.L_442 - .L_441)


	//   ....[0]....
.L_441:
        /*002c*/ 	.word	0x00000010


	//----- nvinfo : EIATTR_MAX_THREADS
	.align		4
.L_442:
        /*0030*/ 	.byte	0x04, 0x05
        /*0032*/ 	.short	(.L_444 - .L_443)
.L_443:
        /*0034*/ 	.word	0x00000100
        /*0038*/ 	.word	0x00000001
        /*003c*/ 	.word	0x00000001


	//----- nvinfo : EIATTR_CBANK_PARAM_SIZE
	.align		4
.L_444:
        /*0040*/ 	.byte	0x03, 0x19
        /*0042*/ 	.short	0x0270


	//----- nvinfo : EIATTR_PARAM_CBANK
	.align		4
        /*0044*/ 	.byte	0x04, 0x0a
        /*0046*/ 	.short	(.L_446 - .L_445)
	.align		4
.L_445:
        /*0048*/ 	.word	index@(.nv.constant0._ZN7cutlass13device_kernelIN5flash19enable_sm80_to_sm89INS1_16FlashAttnBwdSm80INS1_25CollectiveMainloopBwdSm80ILi2ELi1EN4cute5tupleIJNS5_1CILi64EEENS7_ILi96EEENS7_ILi128EEEEEENS_10bfloat16_tEfNS_4arch4Sm80ELb0ELb1ELb0ELb0ELb1ELb0ELb0ELb0ELi2ELi2ELi2ELi2ELb1EEENS1_21CollectiveEpilogueBwdISB_SC_SE_Li256ELb0ELb0ELi4EEENS1_19SingleTileSchedulerILb0ELb0ELb0ELi96EEEEEEEEEvNT_6ParamsE)
        /*004c*/ 	.short	0x0380
        /*004e*/ 	.short	0x0270


	//----- nvinfo : EIATTR_SW_WAR
	.align		4
.L_446:
        /*0050*/ 	.byte	0x04, 0x36
        /*0052*/ 	.short	(.L_448 - .L_447)
.L_447:
        /*0054*/ 	.word	0x00000008
.L_448:


//--------------------- .nv.info._ZN7cutlass13device_kernelIN5flash19enable_sm80_to_sm89INS1_16FlashAttnBwdSm80INS1_25CollectiveMainloopBwdSm80ILi2ELi1EN4cute5tupleIJNS5_1CILi64EEENS7_ILi96EEENS7_ILi128EEEEEENS_10bfloat16_tEfNS_4arch4Sm80ELb0ELb1ELb0ELb0ELb0ELb0ELb0ELb0ELi2ELi2ELi2ELi2ELb1EEENS1_24CollectiveEpilogueBwdGQAISB_fSE_Li256ELb0ELb0EEENS1_19SingleTileSchedulerILb0ELb0ELb0ELi96EEEEEEEEEvNT_6ParamsE --------------------------
	.section	.nv.info._ZN7cutlass13device_kernelIN5flash19enable_sm80_to_sm89INS1_16FlashAttnBwdSm80INS1_25CollectiveMainloopBwdSm80ILi2ELi1EN4cute5tupleIJNS5_1CILi64EEENS7_ILi96EEENS7_ILi128EEEEEENS_10bfloat16_tEfNS_4arch4Sm80ELb0ELb1ELb0ELb0ELb0ELb0ELb0ELb0ELi2ELi2ELi2ELi2ELb1EEENS1_24CollectiveEpilogueBwdGQAISB_fSE_Li256ELb0ELb0EEENS1_19SingleTileSchedulerILb0ELb0ELb0ELi96EEEEEEEEEvNT_6ParamsE,"",@"SHT_CUDA_INFO"
	.sectionflags	@""
	.align	4


	//----- nvinfo : EIATTR_CUDA_API_VERSION
	.align		4
        /*0000*/ 	.byte	0x04, 0x37
        /*0002*/ 	.short	(.L_450 - .L_449)
.L_449:
        /*0004*/ 	.word	0x00000082


	//----- nvinfo : EIATTR_KPARAM_INFO
	.align		4
.L_450:
        /*0008*/ 	.byte	0x04, 0x17
        /*000a*/ 	.short	(.L_452 - .L_451)
.L_451:
        /*000c*/ 	.word	0x00000000
        /*0010*/ 	.short	0x0000
        /*0012*/ 	.short	0x0000
        /*0014*/ 	.byte	0x00, 0xf0, 0xe1, 0x09


	//----- nvinfo : EIATTR_SPARSE_MMA_MASK
	.align		4
.L_452:
        /*0018*/ 	.byte	0x03, 0x50
        /*001a*/ 	.short	0x0000


	//----- nvinfo : EIATTR_MAXREG_COUNT
	.align		4
        /*001c*/ 	.byte	0x03, 0x1b
        /*001e*/ 	.short	0x00ff


	//----- nvinfo : EIATTR_MERCURY_ISA_VERSION
	.align		4
        /*0020*/ 	.byte	0x03, 0x5f
        /*0022*/ 	.short	0x0101


	//----- nvinfo : EIATTR_VRC_CTA_INIT_COUNT
	.align		4
        /*0024*/ 	.byte	0x02, 0x4a
	.zero		1
	.zero		1


	//----- nvinfo : EIATTR_EXIT_INSTR_OFFSETS
	.align		4
        /*0028*/ 	.byte	0x04, 0x1c
        /*002a*/ 	.short	(.L_454 - .L_453)


	//   ....[0]....
.L_453:
        /*002c*/ 	.word	0x00000010


	//----- nvinfo : EIATTR_MAX_THREADS
	.align		4
.L_454:
        /*0030*/ 	.byte	0x04, 0x05
        /*0032*/ 	.short	(.L_456 - .L_455)
.L_455:
        /*0034*/ 	.word	0x00000100
        /*0038*/ 	.word	0x00000001
        /*003c*/ 	.word	0x00000001


	//----- nvinfo : EIATTR_CBANK_PARAM_SIZE
	.align		4
.L_456:
        /*0040*/ 	.byte	0x03, 0x19
        /*0042*/ 	.short	0x0278


	//----- nvinfo : EIATTR_PARAM_CBANK
	.align		4
        /*0044*/ 	.byte	0x04, 0x0a
        /*0046*/ 	.short	(.L_458 - .L_457)
	.align		4
.L_457:
        /*0048*/ 	.word	index@(.nv.constant0._ZN7cutlass13device_kernelIN5flash19enable_sm80_to_sm89INS1_16FlashAttnBwdSm80INS1_25CollectiveMainloopBwdSm80ILi2ELi1EN4cute5tupleIJNS5_1CILi64EEENS7_ILi96EEENS7_ILi128EEEEEENS_10bfloat16_tEfNS_4arch4Sm80ELb0ELb1ELb0ELb0ELb0ELb0ELb0ELb0ELi2ELi2ELi2ELi2ELb1EEENS1_24CollectiveEpilogueBwdGQAISB_fSE_Li256ELb0ELb0EEENS1_19SingleTileSchedulerILb0ELb0ELb0ELi96EEEEEEEEEvNT_6ParamsE)
        /*004c*/ 	.short	0x0380
        /*004e*/ 	.short	0x0278


	//----- nvinfo : EIATTR_SW_WAR
	.align		4
.L_458:
        /*0050*/ 	.byte	0x04, 0x36
        /*0052*/ 	.short	(.L_460 - .L_459)
.L_459:
        /*0054*/ 	.word	0x00000008
.L_460:


//--------------------- .nv.info._ZN7cutlass13device_kernelIN5flash19enable_sm80_to_sm89INS1_16FlashAttnBwdSm80INS1_25CollectiveMainloopBwdSm80ILi2ELi1EN4cute5tupleIJNS5_1CILi64EEENS7_ILi96EEENS7_ILi128EEEEEENS_10bfloat16_tEfNS_4arch4Sm80ELb0ELb1ELb0ELb0ELb1ELb0ELb0ELb0ELi2ELi2ELi2ELi2ELb1EEENS1_24CollectiveEpilogueBwdGQAISB_fSE_Li256ELb0ELb1EEENS1_19SingleTileSchedulerILb0ELb0ELb0ELi96EEEEEEEEEvNT_6ParamsE --------------------------
	.section	.nv.info._ZN7cutlass13device_kernelIN5flash19enable_sm80_to_sm89INS1_16FlashAttnBwdSm80INS1_25CollectiveMainloopBwdSm80ILi2ELi1EN4cute5tupleIJNS5_1CILi64EEENS7_ILi96EEENS7_ILi128EEEEEENS_10bfloat16_tEfNS_4arch4Sm80ELb0ELb1ELb0ELb0ELb1ELb0ELb0ELb0ELi2ELi2ELi2ELi2ELb1EEENS1_24CollectiveEpilogueBwdGQAISB_fSE_Li256ELb0ELb1EEENS1_19SingleTileSchedulerILb0ELb0ELb0ELi96EEEEEEEEEvNT_6ParamsE,"",@"SHT_CUDA_INFO"
	.sectionflags	@""
	.align	4


	//----- nvinfo : EIATTR_CUDA_API_VERSION
	.align		4
        /*0000*/ 	.byte	0x04, 0x37
        /*0002*/ 	.short	(.L_462 - .L_461)
.L_461:
        /*0004*/ 	.word	0x00000082


	//----- nvinfo : EIATTR_KPARAM_INFO
	.align		4
.L_462:
        /*0008*/ 	.byte	0x04, 0x17
        /*000a*/ 	.short	(.L_464 - .L_463)
.L_463:
        /*000c*/ 	.word	0x00000000
        /*0010*/ 	.short	0x0000
        /*0012*/ 	.short	0x0000
        /*0014*/ 	.byte	0x00, 0xf0, 0xe1, 0x09


	//----- nvinfo : EIATTR_SPARSE_MMA_MASK
	.align		4
.L_464:
        /*0018*/ 	.byte	0x03, 0x50
        /*001a*/ 	.short	0x0000


	//----- nvinfo : EIATTR_MAXREG_COUNT
	.align		4
        /*001c*/ 	.byte	0x03, 0x1b
        /*001e*/ 	.short	0x00ff


	//----- nvinfo : EIATTR_MERCURY_ISA_VERSION
	.align		4
        /*0020*/ 	.byte	0x03, 0x5f
        /*0022*/ 	.short	0x0101


	//----- nvinfo : EIATTR_VRC_CTA_INIT_COUNT
	.align		4
        /*0024*/ 	.byte	0x02, 0x4a
	.zero		1
	.zero		1


	//----- nvinfo : EIATTR_EXIT_INSTR_OFFSETS
	.align		4
        /*0028*/ 	.byte	0x04, 0x1c
        /*002a*/ 	.short	(.L_466 - .L_465)


	//   ....[0]....
.L_465:
        /*002c*/ 	.word	0x00000010


	//----- nvinfo : EIATTR_MAX_THREADS
	.align		4
.L_466:
        /*0030*/ 	.byte	0x04, 0x05
        /*0032*/ 	.short	(.L_468 - .L_467)
.L_467:
        /*0034*/ 	.word	0x00000100
        /*0038*/ 	.word	0x00000001
        /*003c*/ 	.word	0x00000001


	//----- nvinfo : EIATTR_CBANK_PARAM_SIZE
	.align		4
.L_468:
        /*0040*/ 	.byte	0x03, 0x19
        /*0042*/ 	.short	0x0278


	//----- nvinfo : EIATTR_PARAM_CBANK
	.align		4
        /*0044*/ 	.byte	0x04, 0x0a
        /*0046*/ 	.short	(.L_470 - .L_469)
	.align		4
.L_469:
        /*0048*/ 	.word	index@(.nv.constant0._ZN7cutlass13device_kernelIN5flash19enable_sm80_to_sm89INS1_16FlashAttnBwdSm80INS1_25CollectiveMainloopBwdSm80ILi2ELi1EN4cute5tupleIJNS5_1CILi64EEENS7_ILi96EEENS7_ILi128EEEEEENS_10bfloat16_tEfNS_4arch4Sm80ELb0ELb1ELb0ELb0ELb1ELb0ELb0ELb0ELi2ELi2ELi2ELi2ELb1EEENS1_24CollectiveEpilogueBwdGQAISB_fSE_Li256ELb0ELb1EEENS1_19SingleTileSchedulerILb0ELb0ELb0ELi96EEEEEEEEEvNT_6ParamsE)
        /*004c*/ 	.short	0x0380
        /*004e*/ 	.short	0x0278


	//----- nvinfo : EIATTR_SW_WAR
	.align		4
.L_470:
        /*0050*/ 	.byte	0x04, 0x36
        /*0052*/ 	.short	(.L_472 - .L_471)
.L_471:
        /*0054*/ 	.word	0x00000008
.L_472:


//--------------------- .nv.info._ZN7cutlass13device_kernelIN5flash19enable_sm80_to_sm89INS1_16FlashAttnBwdSm80INS1_25CollectiveMainloopBwdSm80ILi2ELi1EN4cute5tupleIJNS5_1CILi64EEENS7_ILi96EEENS7_ILi128EEEEEENS_10bfloat16_tEfNS_4arch4Sm80ELb0ELb1ELb0ELb1ELb0ELb0ELb0ELb0ELi2ELi2ELi2ELi2ELb1EEENS1_21CollectiveEpilogueBwdISB_SC_SE_Li256ELb1ELb0ELi4EEENS1_19SingleTileSchedulerILb1ELb0ELb0ELi96EEEEEEEEEvNT_6ParamsE --------------------------
	.section	.nv.info._ZN7cutlass13device_kernelIN5flash19enable_sm80_to_sm89INS1_16FlashAttnBwdSm80INS1_25CollectiveMainloopBwdSm80ILi2ELi1EN4cute5tupleIJNS5_1CILi64EEENS7_ILi96EEENS7_ILi128EEEEEENS_10bfloat16_tEfNS_4arch4Sm80ELb0ELb1ELb0ELb1ELb0ELb0ELb0ELb0ELi2ELi2ELi2ELi2ELb1EEENS1_21CollectiveEpilogueBwdISB_SC_SE_Li256ELb1ELb0ELi4EEENS1_19SingleTileSchedulerILb1ELb0ELb0ELi96EEEEEEEEEvNT_6ParamsE,"",@"SHT_CUDA_INFO"
	.sectionflags	@""
	.align	4


	//----- nvinfo : EIATTR_CUDA_API_VERSION
	.align		4
        /*0000*/ 	.byte	0x04, 0x37
        /*0002*/ 	.short	(.L_474 - .L_473)
.L_473:
        /*0004*/ 	.word	0x00000082


	//----- nvinfo : EIATTR_KPARAM_INFO
	.align		4
.L_474:
        /*0008*/ 	.byte	0x04, 0x17
        /*000a*/ 	.short	(.L_476 - .L_475)
.L_475:
        /*000c*/ 	.word	0x00000000
        /*0010*/ 	.short	0x0000
        /*0012*/ 	.short	0x0000
        /*0014*/ 	.byte	0x00, 0xf0, 0xc1, 0x09


	//----- nvinfo : EIATTR_SPARSE_MMA_MASK
	.align		4
.L_476:
        /*0018*/ 	.byte	0x03, 0x50
        /*001a*/ 	.short	0x0000


	//----- nvinfo : EIATTR_MAXREG_COUNT
	.align		4
        /*001c*/ 	.byte	0x03, 0x1b
        /*001e*/ 	.short	0x00ff


	//----- nvinfo : EIATTR_MERCURY_ISA_VERSION
	.align		4
        /*0020*/ 	.byte	0x03, 0x5f
        /*0022*/ 	.short	0x0101


	//----- nvinfo : EIATTR_VRC_CTA_INIT_COUNT
	.align		4
        /*0024*/ 	.byte	0x02, 0x4a
	.zero		1
	.zero		1


	//----- nvinfo : EIATTR_EXIT_INSTR_OFFSETS
	.align		4
        /*0028*/ 	.byte	0x04, 0x1c
        /*002a*/ 	.short	(.L_478 - .L_477)


	//   ....[0]....
.L_477:
        /*002c*/ 	.word	0x00000010


	//----- nvinfo : EIATTR_MAX_THREADS
	.align		4
.L_478:
        /*0030*/ 	.byte	0x04, 0x05
        /*0032*/ 	.short	(.L_480 - .L_479)
.L_479:
        /*0034*/ 	.word	0x00000100
        /*0038*/ 	.word	0x00000001
        /*003c*/ 	.word	0x00000001


	//----- nvinfo : EIATTR_CBANK_PARAM_SIZE
	.align		4
.L_480:
        /*0040*/ 	.byte	0x03, 0x19
        /*0042*/ 	.short	0x0270


	//----- nvinfo : EIATTR_PARAM_CBANK
	.align		4
        /*0044*/ 	.byte	0x04, 0x0a
        /*0046*/ 	.short	(.L_482 - .L_481)
	.align		4
.L_481:
        /*0048*/ 	.word	index@(.nv.constant0._ZN7cutlass13device_kernelIN5flash19enable_sm80_to_sm89INS1_16FlashAttnBwdSm80INS1_25CollectiveMainloopBwdSm80ILi2ELi1EN4cute5tupleIJNS5_1CILi64EEENS7_ILi96EEENS7_ILi128EEEEEENS_10bfloat16_tEfNS_4arch4Sm80ELb0ELb1ELb0ELb1ELb0ELb0ELb0ELb0ELi2ELi2ELi2ELi2ELb1EEENS1_21CollectiveEpilogueBwdISB_SC_SE_Li256ELb1ELb0ELi4EEENS1_19SingleTileSchedulerILb1ELb0ELb0ELi96EEEEEEEEEvNT_6ParamsE)
        /*004c*/ 	.short	0x0380
        /*004e*/ 	.short	0x0270


	//----- nvinfo : EIATTR_SW_WAR
	.align		4
.L_482:
        /*0050*/ 	.byte	0x04, 0x36
        /*0052*/ 	.short	(.L_484 - .L_483)
.L_483:
        /*0054*/ 	.word	0x00000008
.L_484:


//--------------------- .nv.info._ZN7cutlass13device_kernelIN5flash19enable_sm80_to_sm89INS1_16FlashAttnBwdSm80INS1_25CollectiveMainloopBwdSm80ILi2ELi1EN4cute5tupleIJNS5_1CILi64EEENS7_ILi96EEENS7_ILi128EEEEEENS_10bfloat16_tEfNS_4arch4Sm80ELb0ELb1ELb0ELb1ELb1ELb0ELb0ELb0ELi2ELi2ELi2ELi2ELb1EEENS1_21CollectiveEpilogueBwdISB_SC_SE_Li256ELb1ELb0ELi4EEENS1_19SingleTileSchedulerILb1ELb0ELb0ELi96EEEEEEEEEvNT_6ParamsE --------------------------
	.section	.nv.info._ZN7cutlass13device_kernelIN5flash19enable_sm80_to_sm89INS1_16FlashAttnBwdSm80INS1_25CollectiveMainloopBwdSm80ILi2ELi1EN4cute5tupleIJNS5_1CILi64EEENS7_ILi96EEENS7_ILi128EEEEEENS_10bfloat16_tEfNS_4arch4Sm80ELb0ELb1ELb0ELb1ELb1ELb0ELb0ELb0ELi2ELi2ELi2ELi2ELb1EEENS1_21CollectiveEpilogueBwdISB_SC_SE_Li256ELb1ELb0ELi4EEENS1_19SingleTileSchedulerILb1ELb0ELb0ELi96EEEEEEEEEvNT_6ParamsE,"",@"SHT_CUDA_INFO"
	.sectionflags	@""
	.align	4


	//----- nvinfo : EIATTR_CUDA_API_VERSION
	.align		4
        /*0000*/ 	.byte	0x04, 0x37
        /*0002*/ 	.short	(.L_486 - .L_485)
.L_485:
        /*0004*/ 	.word	0x00000082


	//----- nvinfo : EIATTR_KPARAM_INFO
	.align		4
.L_486:
        /*0008*/ 	.byte	0x04, 0x17
        /*000a*/ 	.short	(.L_488 - .L_487)
.L_487:
        /*000c*/ 	.word	0x00000000
        /*0010*/ 	.short	0x0000
        /*0012*/ 	.short	0x0000
        /*0014*/ 	.byte	0x00, 0xf0, 0xc1, 0x09


	//----- nvinfo : EIATTR_SPARSE_MMA_MASK
	.align		4
.L_488:
        /*0018*/ 	.byte	0x03, 0x50
        /*001a*/ 	.short	0x0000


	//----- nvinfo : EIATTR_MAXREG_COUNT
	.align		4
        /*001c*/ 	.byte	0x03, 0x1b
        /*001e*/ 	.short	0x00ff


	//----- nvinfo : EIATTR_MERCURY_ISA_VERSION
	.align		4
        /*0020*/ 	.byte	0x03, 0x5f
        /*0022*/ 	.short	0x0101


	//----- nvinfo : EIATTR_VRC_CTA_INIT_COUNT
	.align		4
        /*0024*/ 	.byte	0x02, 0x4a
	.zero		1
	.zero		1


	//----- nvinfo : EIATTR_EXIT_INSTR_OFFSETS
	.align		4
        /*0028*/ 	.byte	0x04, 0x1c
        /*002a*/ 	.short	(.L_490 - .L_489)


	//   ....[0]....
.L_489:
        /*002c*/ 	.word	0x00000010


	//----- nvinfo : EIATTR_MAX_THREADS
	.align		4
.L_490:
        /*0030*/ 	.byte	0x04, 0x05
        /*0032*/ 	.short	(.L_492 - .L_491)
.L_491:
        /*0034*/ 	.word	0x00000100
        /*0038*/ 	.word	0x00000001
        /*003c*/ 	.word	0x00000001


	//----- nvinfo : EIATTR_CBANK_PARAM_SIZE
	.align		4
.L_492:
        /*0040*/ 	.byte	0x03, 0x19
        /*0042*/ 	.short	0x0270


	//----- nvinfo : EIATTR_PARAM_CBANK
	.align		4
        /*0044*/ 	.byte	0x04, 0x0a
        /*0046*/ 	.short	(.L_494 - .L_493)
	.align		4
.L_493:
        /*0048*/ 	.word	index@(.nv.constant0._ZN7cutlass13device_kernelIN5flash19enable_sm80_to_sm89INS1_16FlashAttnBwdSm80INS1_25CollectiveMainloopBwdSm80ILi2ELi1EN4cute5tupleIJNS5_1CILi64EEENS7_ILi96EEENS7_ILi128EEEEEENS_10bfloat16_tEfNS_4arch4Sm80ELb0ELb1ELb0ELb1ELb1ELb0ELb0ELb0ELi2ELi2ELi2ELi2ELb1EEENS1_21CollectiveEpilogueBwdISB_SC_SE_Li256ELb1ELb0ELi4EEENS1_19SingleTileSchedulerILb1ELb0ELb0ELi96EEEEEEEEEvNT_6ParamsE)
        /*004c*/ 	.short	0x0380
        /*004e*/ 	.short	0x0270


	//----- nvinfo : EIATTR_SW_WAR
	.align		4
.L_494:
        /*0050*/ 	.byte	0x04, 0x36
        /*0052*/ 	.short	(.L_496 - .L_495)
.L_495:
        /*0054*/ 	.word	0x00000008
.L_496:


//--------------------- .nv.info._ZN7cutlass13device_kernelIN5flash19enable_sm80_to_sm89INS1_16FlashAttnBwdSm80INS1_25CollectiveMainloopBwdSm80ILi2ELi1EN4cute5tupleIJNS5_1CILi64EEENS7_ILi96EEENS7_ILi128EEEEEENS_10bfloat16_tEfNS_4arch4Sm80ELb0ELb1ELb0ELb1ELb0ELb0ELb0ELb0ELi2ELi2ELi2ELi2ELb1EEENS1_24CollectiveEpilogueBwdGQAISB_fSE_Li256ELb1ELb0EEENS1_19SingleTileSchedulerILb1ELb0ELb0ELi96EEEEEEEEEvNT_6ParamsE --------------------------
	.section	.nv.info._ZN7cutlass13device_kernelIN5flash19enable_sm80_to_sm89INS1_16FlashAttnBwdSm80INS1_25CollectiveMainloopBwdSm80ILi2ELi1EN4cute5tupleIJNS5_1CILi64EEENS7_ILi96EEENS7_ILi128EEEEEENS_10bfloat16_tEfNS_4arch4Sm80ELb0ELb1ELb0ELb1ELb0ELb0ELb0ELb0ELi2ELi2ELi2ELi2ELb1EEENS1_24CollectiveEpilogueBwdGQAISB_fSE_Li256ELb1ELb0EEENS1_19SingleTileSchedulerILb1ELb0ELb0ELi96EEEEEEEEEvNT_6ParamsE,"",@"SHT_CUDA_INFO"
	.sectionflags	@""
	.align	4


	//----- nvinfo : EIATTR_CUDA_API_VERSION
	.align		4
        /*0000*/ 	.byte	0x04, 0x37
        /*0002*/ 	.short	(.L_498 - .L_497)
.L_497:
        /*0004*/ 	.word	0x00000082


	//----- nvinfo : EIATTR_KPARAM_INFO
	.align		4
.L_498:
        /*0008*/ 	.byte	0x04, 0x17
        /*000a*/ 	.short	(.L_500 - .L_499)
.L_499:
        /*000c*/ 	.word	0x00000000
        /*0010*/ 	.short	0x0000
        /*0012*/ 	.short	0x0000
        /*0014*/ 	.byte	0x00, 0xf0, 0xe1, 0x09


	//----- nvinfo : EIATTR_SPARSE_MMA_MASK
	.align		4
.L_500:
        /*0018*/ 	.byte	0x03, 0x50
        /*001a*/ 	.short	0x0000


	//----- nvinfo : EIATTR_MAXREG_COUNT
	.align		4
        /*001c*/ 	.byte	0x03, 0x1b
        /*001e*/ 	.short	0x00ff


	//----- nvinfo : EIATTR_MERCURY_ISA_VERSION
	.align		4
        /*0020*/ 	.byte	0x03, 0x5f
        /*0022*/ 	.short	0x0101


	//----- nvinfo : EIATTR_VRC_CTA_INIT_COUNT
	.align		4
        /*0024*/ 	.byte	0x02, 0x4a
	.zero		1
	.zero		1


	//----- nvinfo : EIATTR_EXIT_INSTR_OFFSETS
	.align		4
        /*0028*/ 	.byte	0x04, 0x1c
        /*002a*/ 	.short	(.L_502 - .L_501)


	//   ....[0]....
.L_501:
        /*002c*/ 	.word	0x00000010


	//----- nvinfo : EIATTR_MAX_THREADS
	.align		4
.L_502:
        /*0030*/ 	.byte	0x04, 0x05
        /*0032*/ 	.short	(.L_504 - .L_503)
.L_503:
        /*0034*/ 	.word	0x00000100
        /*0038*/ 	.word	0x00000001
        /*003c*/ 	.word	0x00000001


	//----- nvinfo : EIATTR_CBANK_PARAM_SIZE
	.align		4
.L_504:
        /*0040*/ 	.byte	0x03, 0x19
        /*0042*/ 	.short	0x0278


	//----- nvinfo : EIATTR_PARAM_CBANK
	.align		4
        /*0044*/ 	.byte	0x04, 0x0a
        /*0046*/ 	.short	(.L_506 - .L_505)
	.align		4
.L_505:
        /*0048*/ 	.word	index@(.nv.constant0._ZN7cutlass13device_kernelIN5flash19enable_sm80_to_sm89INS1_16FlashAttnBwdSm80INS1_25CollectiveMainloopBwdSm80ILi2ELi1EN4cute5tupleIJNS5_1CILi64EEENS7_ILi96EEENS7_ILi128EEEEEENS_10bfloat16_tEfNS_4arch4Sm80ELb0ELb1ELb0ELb1ELb0ELb0ELb0ELb0ELi2ELi2ELi2ELi2ELb1EEENS1_24CollectiveEpilogueBwdGQAISB_fSE_Li256ELb1ELb0EEENS1_19SingleTileSchedulerILb1ELb0ELb0ELi96EEEEEEEEEvNT_6ParamsE)
        /*004c*/ 	.short	0x0380
        /*004e*/ 	.short	0x0278


	//----- nvinfo : EIATTR_SW_WAR
	.align		4
.L_506:
        /*0050*/ 	.byte	0x04, 0x36
        /*0052*/ 	.short	(.L_508 - .L_507)
.L_507:
        /*0054*/ 	.word	0x00000008
.L_508:


//--------------------- .nv.info._ZN7cutlass13device_kernelIN5flash19enable_sm80_to_sm89INS1_16FlashAttnBwdSm80INS1_25CollectiveMainloopBwdSm80ILi2ELi1EN4cute5tupleIJNS5_1CILi64EEENS7_ILi96EEENS7_ILi128EEEEEENS_10bfloat16_tEfNS_4arch4Sm80ELb0ELb1ELb0ELb1ELb1ELb0ELb0ELb0ELi2ELi2ELi2ELi2ELb1EEENS1_24CollectiveEpilogueBwdGQAISB_fSE_Li256ELb1ELb1EEENS1_19SingleTileSchedulerILb1ELb0ELb0ELi96EEEEEEEEEvNT_6ParamsE --------------------------
	.section	.nv.info._ZN7cutlass13device_kernelIN5flash19enable_sm80_to_sm89INS1_16FlashAttnBwdSm80INS1_25CollectiveMainloopBwdSm80ILi2ELi1EN4cute5tupleIJNS5_1CILi64EEENS7_ILi96EEENS7_ILi128EEEEEENS_10bfloat16_tEfNS_4arch4Sm80ELb0ELb1ELb0ELb1ELb1ELb0ELb0ELb0ELi2ELi2ELi2ELi2ELb1EEENS1_24CollectiveEpilogueBwdGQAISB_fSE_Li256ELb1ELb1EEENS1_19SingleTileSchedulerILb1ELb0ELb0ELi96EEEEEEEEEvNT_6ParamsE,"",@"SHT_CUDA_INFO"
	.sectionflags	@""
	.align	4


	//----- nvinfo : EIATTR_CUDA_API_VERSION
	.align		4
        /*0000*/ 	.byte	0x04, 0x37
        /*0002*/ 	.short	(.L_510 - .L_509)
.L_509:
        /*0004*/ 	.word	0x00000082


	//----- nvinfo : EIATTR_KPARAM_INFO
	.align		4
.L_510:
        /*0008*/ 	.byte	0x04, 0x17
        /*000a*/ 	.short	(.L_512 - .L_511)
.L_511:
        /*000c*/ 	.word	0x00000000
        /*0010*/ 	.short	0x0000
        /*0012*/ 	.short	0x0000
        /*0014*/ 	.byte	0x00, 0xf0, 0xe1, 0x09


	//----- nvinfo : EIATTR_SPARSE_MMA_MASK
	.align		4
.L_512:
        /*0018*/ 	.byte	0x03, 0x50
        /*001a*/ 	.short	0x0000


	//----- nvinfo : EIATTR_MAXREG_COUNT
	.align		4
        /*001c*/ 	.byte	0x03, 0x1b
        /*001e*/ 	.short	0x00ff


	//----- nvinfo : EIATTR_MERCURY_ISA_VERSION
	.align		4
        /*0020*/ 	.byte	0x03, 0x5f
        /*0022*/ 	.short	0x0101


	//----- nvinfo : EIATTR_VRC_CTA_INIT_COUNT
	.align		4
        /*0024*/ 	.byte	0x02, 0x4a
	.zero		1
	.zero		1


	//----- nvinfo : EIATTR_EXIT_INSTR_OFFSETS
	.align		4
        /*0028*/ 	.byte	0x04, 0x1c
        /*002a*/ 	.short	(.L_514 - .L_513)


	//   ....[0]....
.L_513:
        /*002c*/ 	.word	0x00000010


	//----- nvinfo : EIATTR_MAX_THREADS
	.align		4
.L_514:
        /*0030*/ 	.byte	0x04, 0x05
        /*0032*/ 	.short	(.L_516 - .L_515)
.L_515:
        /*0034*/ 	.word	0x00000100
        /*0038*/ 	.word	0x00000001
        /*003c*/ 	.word	0x00000001


	//----- nvinfo : EIATTR_CBANK_PARAM_SIZE
	.align		4
.L_516:
        /*0040*/ 	.byte	0x03, 0x19
        /*0042*/ 	.short	0x0278


	//----- nvinfo : EIATTR_PARAM_CBANK
	.align		4
        /*0044*/ 	.byte	0x04, 0x0a
        /*0046*/ 	.short	(.L_518 - .L_517)
	.align		4
.L_517:
        /*0048*/ 	.word	index@(.nv.constant0._ZN7cutlass13device_kernelIN5flash19enable_sm80_to_sm89INS1_16FlashAttnBwdSm80INS1_25CollectiveMainloopBwdSm80ILi2ELi1EN4cute5tupleIJNS5_1CILi64EEENS7_ILi96EEENS7_ILi128EEEEEENS_10bfloat16_tEfNS_4arch4Sm80ELb0ELb1ELb0ELb1ELb1ELb0ELb0ELb0ELi2ELi2ELi2ELi2ELb1EEENS1_24CollectiveEpilogueBwdGQAISB_fSE_Li256ELb1ELb1EEENS1_19SingleTileSchedulerILb1ELb0ELb0ELi96EEEEEEEEEvNT_6ParamsE)
        /*004c*/ 	.short	0x0380
        /*004e*/ 	.short	0x0278


	//----- nvinfo : EIATTR_SW_WAR
	.align		4
.L_518:
        /*0050*/ 	.byte	0x04, 0x36
        /*0052*/ 	.short	(.L_520 - .L_519)
.L_519:
        /*0054*/ 	.word	0x00000008
.L_520:


//--------------------- .nv.info._ZN7cutlass13device_kernelIN5flash19enable_sm80_to_sm89INS1_16FlashAttnBwdSm80INS1_25CollectiveMainloopBwdSm80ILi2ELi1EN4cute5tupleIJNS5_1CILi64EEENS7_ILi96EEENS7_ILi128EEEEEENS_10bfloat16_tEfNS_4arch4Sm80ELb1ELb0ELb0ELb0ELb0ELb0ELb0ELb0ELi2ELi2ELi2ELi2ELb1EEENS1_21CollectiveEpilogueBwdISB_SC_SE_Li256ELb0ELb0ELi4EEENS1_25SingleTileBwdLPTSchedulerILb0ELi96ELb0EEEEEEEEEvNT_6ParamsE --------------------------
	.section	.nv.info._ZN7cutlass13device_kernelIN5flash19enable_sm80_to_sm89INS1_16FlashAttnBwdSm80INS1_25CollectiveMainloopBwdSm80ILi2ELi1EN4cute5tupleIJNS5_1CILi64EEENS7_ILi96EEENS7_ILi128EEEEEENS_10bfloat16_tEfNS_4arch4Sm80ELb1ELb0ELb0ELb0ELb0ELb0ELb0ELb0ELi2ELi2ELi2ELi2ELb1EEENS1_21CollectiveEpilogueBwdISB_SC_SE_Li256ELb0ELb0ELi4EEENS1_25SingleTileBwdLPTSchedulerILb0ELi96ELb0EEEEEEEEEvNT_6ParamsE,"",@"SHT_CUDA_INFO"
	.sectionflags	@""
	.align	4


	//----- nvinfo : EIATTR_CUDA_API_VERSION
	.align		4
        /*0000*/ 	.byte	0x04, 0x37
        /*0002*/ 	.short	(.L_522 - .L_521)
.L_521:
        /*0004*/ 	.word	0x00000082


	//----- nvinfo : EIATTR_KPARAM_INFO
	.align		4
.L_522:
        /*0008*/ 	.byte	0x04, 0x17
        /*000a*/ 	.short	(.L_524 - .L_523)
.L_523:
        /*000c*/ 	.word	0x00000000
        /*0010*/ 	.short	0x0000
        /*0012*/ 	.short	0x0000
        /*0014*/ 	.byte	0x00, 0xf0, 0x21, 0x0a


	//----- nvinfo : EIATTR_SPARSE_MMA_MASK
	.align		4
.L_524:
        /*0018*/ 	.byte	0x03, 0x50
        /*001a*/ 	.short	0x0000


	//----- nvinfo : EIATTR_MAXREG_COUNT
	.align		4
        /*001c*/ 	.byte	0x03, 0x1b
        /*001e*/ 	.short	0x00ff


	//----- nvinfo : EIATTR_MERCURY_ISA_VERSION
	.align		4
        /*0020*/ 	.byte	0x03, 0x5f
        /*0022*/ 	.short	0x0101


	//----- nvinfo : EIATTR_VRC_CTA_INIT_COUNT
	.align		4
        /*0024*/ 	.byte	0x02, 0x4a
	.zero		1
	.zero		1


	//----- nvinfo : EIATTR_EXIT_INSTR_OFFSETS
	.align		4
        /*0028*/ 	.byte	0x04, 0x1c
        /*002a*/ 	.short	(.L_526 - .L_525)


	//   ....[0]....
.L_525:
        /*002c*/ 	.word	0x00000010


	//----- nvinfo : EIATTR_MAX_THREADS
	.align		4
.L_526:
        /*0030*/ 	.byte	0x04, 0x05
        /*0032*/ 	.short	(.L_528 - .L_527)
.L_527:
        /*0034*/ 	.word	0x00000100
        /*0038*/ 	.word	0x00000001
        /*003c*/ 	.word	0x00000001


	//----- nvinfo : EIATTR_CBANK_PARAM_SIZE
	.align		4
.L_528:
        /*0040*/ 	.byte	0x03, 0x19
        /*0042*/ 	.short	0x0288


	//----- nvinfo : EIATTR_PARAM_CBANK
	.align		4
        /*0044*/ 	.byte	0x04, 0x0a
        /*0046*/ 	.short	(.L_530 - .L_529)
	.align		4
.L_529:
        /*0048*/ 	.word	index@(.nv.constant0._ZN7cutlass13device_kernelIN5flash19enable_sm80_to_sm89INS1_16FlashAttnBwdSm80INS1_25CollectiveMainloopBwdSm80ILi2ELi1EN4cute5tupleIJNS5_1CILi64EEENS7_ILi96EEENS7_ILi128EEEEEENS_10bfloat16_tEfNS_4arch4Sm80ELb1ELb0ELb0ELb0ELb0ELb0ELb0ELb0ELi2ELi2ELi2ELi2ELb1EEENS1_21CollectiveEpilogueBwdISB_SC_SE_Li256ELb0ELb0ELi4EEENS1_25SingleTileBwdLPTSchedulerILb0ELi96ELb0EEEEEEEEEvNT_6ParamsE)
        /*004c*/ 	.short	0x0380
        /*004e*/ 	.short	0x0288


	//----- nvinfo : EIATTR_SW_WAR
	.align		4
.L_530:
        /*0050*/ 	.byte	0x04, 0x36
        /*0052*/ 	.short	(.L_532 - .L_531)
.L_531:
        /*0054*/ 	.word	0x00000008
.L_532:


//--------------------- .nv.info._ZN7cutlass13device_kernelIN5flash19enable_sm80_to_sm89INS1_16FlashAttnBwdSm80INS1_25CollectiveMainloopBwdSm80ILi2ELi1EN4cute5tupleIJNS5_1CILi64EEENS7_ILi96EEENS7_ILi128EEEEEENS_10bfloat16_tEfNS_4arch4Sm80ELb1ELb0ELb0ELb0ELb1ELb0ELb0ELb0ELi2ELi2ELi2ELi2ELb1EEENS1_21CollectiveEpilogueBwdISB_SC_SE_Li256ELb0ELb0ELi4EEENS1_25SingleTileBwdLPTSchedulerILb0ELi96ELb1EEEEEEEEEvNT_6ParamsE --------------------------
	.section	.nv.info._ZN7cutlass13device_kernelIN5flash19enable_sm80_to_sm89INS1_16FlashAttnBwdSm80INS1_25CollectiveMainloopBwdSm80ILi2ELi1EN4cute5tupleIJNS5_1CILi64EEENS7_ILi96EEENS7_ILi128EEEEEENS_10bfloat16_tEfNS_4arch4Sm80ELb1ELb0ELb0ELb0ELb1ELb0ELb0ELb0ELi2ELi2ELi2ELi2ELb1EEENS1_21CollectiveEpilogueBwdISB_SC_SE_Li256ELb0ELb0ELi4EEENS1_25SingleTileBwdLPTSchedulerILb0ELi96ELb1EEEEEEEEEvNT_6ParamsE,"",@"SHT_CUDA_INFO"
	.sectionflags	@""
	.align	4


	//----- nvinfo : EIATTR_CUDA_API_VERSION
	.align		4
        /*0000*/ 	.byte	0x04, 0x37
        /*0002*/ 	.short	(.L_534 - .L_533)
.L_533:
        /*0004*/ 	.word	0x00000082


	//----- nvinfo : EIATTR_KPARAM_INFO
	.align		4
.L_534:
        /*0008*/ 	.byte	0x04, 0x17
        /*000a*/ 	.short	(.L_536 - .L_535)
.L_535:
        /*000c*/ 	.word	0x00000000
        /*0010*/ 	.short	0x0000
        /*0012*/ 	.short	0x0000
        /*0014*/ 	.byte	0x00, 0xf0, 0x21, 0x0a


	//----- nvinfo : EIATTR_SPARSE_MMA_MASK
	.align		4
.L_536:
        /*0018*/ 	.byte	0x03, 0x50
        /*001a*/ 	.short	0x0000


	//----- nvinfo : EIATTR_MAXREG_COUNT
	.align		4
        /*001c*/ 	.byte	0x03, 0x1b
        /*001e*/ 	.short	0x00ff


	//----- nvinfo : EIATTR_MERCURY_ISA_VERSION
	.align		4
        /*0020*/ 	.byte	0x03, 0x5f
        /*0022*/ 	.short	0x0101


	//----- nvinfo : EIATTR_VRC_CTA_INIT_COUNT
	.align		4
        /*0024*/ 	.byte	0x02, 0x4a
	.zero		1
	.zero		1


	//----- nvinfo : EIATTR_EXIT_INSTR_OFFSETS
	.align		4
        /*0028*/ 	.byte	0x04, 0x1c
        /*002a*/ 	.short	(.L_538 - .L_537)


	//   ....[0]....
.L_537:
        /*002c*/ 	.word	0x00000010


	//----- nvinfo : EIATTR_MAX_THREADS
	.align		4
.L_538:
        /*0030*/ 	.byte	0x04, 0x05
        /*0032*/ 	.short	(.L_540 - .L_539)
.L_539:
        /*0034*/ 	.word	0x00000100
        /*0038*/ 	.word	0x00000001
        /*003c*/ 	.word	0x00000001


	//----- nvinfo : EIATTR_CBANK_PARAM_SIZE
	.align		4
.L_540:
        /*0040*/ 	.byte	0x03, 0x19
        /*0042*/ 	.short	0x0288


	//----- nvinfo : EIATTR_PARAM_CBANK
	.align		4
        /*0044*/ 	.byte	0x04, 0x0a
        /*0046*/ 	.short	(.L_542 - .L_541)
	.align		4
.L_541:
        /*0048*/ 	.word	index@(.nv.constant0._ZN7cutlass13device_kernelIN5flash19enable_sm80_to_sm89INS1_16FlashAttnBwdSm80INS1_25CollectiveMainloopBwdSm80ILi2ELi1EN4cute5tupleIJNS5_1CILi64EEENS7_ILi96EEENS7_ILi128EEEEEENS_10bfloat16_tEfNS_4arch4Sm80ELb1ELb0ELb0ELb0ELb1ELb0ELb0ELb0ELi2ELi2ELi2ELi2ELb1EEENS1_21CollectiveEpilogueBwdISB_SC_SE_Li256ELb0ELb0ELi4EEENS1_25SingleTileBwdLPTSchedulerILb0ELi96ELb1EEEEEEEEEvNT_6ParamsE)
        /*004c*/ 	.short	0x0380
        /*004e*/ 	.short	0x0288


	//----- nvinfo : EIATTR_SW_WAR
	.align		4
.L_542:
        /*0050*/ 	.byte	0x04, 0x36
        /*0052*/ 	.short	(.L_544 - .L_543)
.L_543:
        /*0054*/ 	.word	0x00000008
.L_544:


//--------------------- .nv.info._ZN7cutlass13device_kernelIN5flash19enable_sm80_to_sm89INS1_16FlashAttnBwdSm80INS1_25CollectiveMainloopBwdSm80ILi2ELi1EN4cute5tupleIJNS5_1CILi64EEENS7_ILi96EEENS7_ILi128EEEEEENS_10bfloat16_tEfNS_4arch4Sm80ELb1ELb0ELb0ELb0ELb0ELb0ELb0ELb0ELi2ELi2ELi2ELi2ELb1EEENS1_24CollectiveEpilogueBwdGQAISB_fSE_Li256ELb0ELb0EEENS1_25SingleTileBwdLPTSchedulerILb0ELi96ELb0EEEEEEEEEvNT_6ParamsE --------------------------
	.section	.nv.info._ZN7cutlass13device_kernelIN5flash19enable_sm80_to_sm89INS1_16FlashAttnBwdSm80INS1_25CollectiveMainloopBwdSm80ILi2ELi1EN4cute5tupleIJNS5_1CILi64EEENS7_ILi96EEENS7_ILi128EEEEEENS_10bfloat16_tEfNS_4arch4Sm80ELb1ELb0ELb0ELb0ELb0ELb0ELb0ELb0ELi2ELi2ELi2ELi2ELb1EEENS1_24CollectiveEpilogueBwdGQAISB_fSE_Li256ELb0ELb0EEENS1_25SingleTileBwdLPTSchedulerILb0ELi96ELb0EEEEEEEEEvNT_6ParamsE,"",@"SHT_CUDA_INFO"
	.sectionflags	@""
	.align	4


	//----- nvinfo : EIATTR_CUDA_API_VERSION
	.align		4
        /*0000*/ 	.byte	0x04, 0x37
        /*0002*/ 	.short	(.L_546 - .L_545)
.L_545:
        /*0004*/ 	.word	0x00000082


	//----- nvinfo : EIATTR_KPARAM_INFO
	.align		4
.L_546:
        /*0008*/ 	.byte	0x04, 0x17
        /*000a*/ 	.short	(.L_548 - .L_547)
.L_547:
        /*000c*/ 	.word	0x00000000
        /*0010*/ 	.short	0x0000
        /*0012*/ 	.short	0x0000
        /*0014*/ 	.byte	0x00, 0xf0, 0x41, 0x0a


	//----- nvinfo : EIATTR_SPARSE_MMA_MASK
	.align		4
.L_548:
        /*0018*/ 	.byte	0x03, 0x50
        /*001a*/ 	.short	0x0000


	//----- nvinfo : EIATTR_MAXREG_COUNT
	.align		4
        /*001c*/ 	.byte	0x03, 0x1b
        /*001e*/ 	.short	0x00ff


	//----- nvinfo : EIATTR_MERCURY_ISA_VERSION
	.align		4
        /*0020*/ 	.byte	0x03, 0x5f
        /*0022*/ 	.short	0x0101


	//----- nvinfo : EIATTR_VRC_CTA_INIT_COUNT
	.align		4
        /*0024*/ 	.byte	0x02, 0x4a
	.zero		1
	.zero		1


	//----- nvinfo : EIATTR_EXIT_INSTR_OFFSETS
	.align		4
        /*0028*/ 	.byte	0x04, 0x1c
        /*002a*/ 	.short	(.L_550 - .L_549)


	//   ....[0]....
.L_549:
        /*002c*/ 	.word	0x00000010


	//----- nvinfo : EIATTR_MAX_THREADS
	.align		4
.L_550:
        /*0030*/ 	.byte	0x04, 0x05
        /*0032*/ 	.short	(.L_552 - .L_551)
.L_551:
        /*0034*/ 	.word	0x00000100
        /*0038*/ 	.word	0x00000001
        /*003c*/ 	.word	0x00000001


	//----- nvinfo : EIATTR_CBANK_PARAM_SIZE
	.align		4
.L_552:
        /*0040*/ 	.byte	0x03, 0x19
        /*0042*/ 	.short	0x0290


	//----- nvinfo : EIATTR_PARAM_CBANK
	.align		4
        /*0044*/ 	.byte	0x04, 0x0a
        /*0046*/ 	.short	(.L_554 - .L_553)
	.align		4
.L_553:
        /*0048*/ 	.word	index@(.nv.constant0._ZN7cutlass13device_kernelIN5flash19enable_sm80_to_sm89INS1_16FlashAttnBwdSm80INS1_25CollectiveMainloopBwdSm80ILi2ELi1EN4cute5tupleIJNS5_1CILi64EEENS7_ILi96EEENS7_ILi128EEEEEENS_10bfloat16_tEfNS_4arch4Sm80ELb1ELb0ELb0ELb0ELb0ELb0ELb0ELb0ELi2ELi2ELi2ELi2ELb1EEENS1_24CollectiveEpilogueBwdGQAISB_fSE_Li256ELb0ELb0EEENS1_25SingleTileBwdLPTSchedulerILb0ELi96ELb0EEEEEEEEEvNT_6ParamsE)
        /*004c*/ 	.short	0x0380
        /*004e*/ 	.short	0x0290


	//----- nvinfo : EIATTR_SW_WAR
	.align		4
.L_554:
        /*0050*/ 	.byte	0x04, 0x36
        /*0052*/ 	.short	(.L_556 - .L_555)
.L_555:
        /*0054*/ 	.word	0x00000008
.L_556:


//--------------------- .nv.info._ZN7cutlass13device_kernelIN5flash19enable_sm80_to_sm89INS1_16FlashAttnBwdSm80INS1_25CollectiveMainloopBwdSm80ILi2ELi1EN4cute5tupleIJNS5_1CILi64EEENS7_ILi96EEENS7_ILi128EEEEEENS_10bfloat16_tEfNS_4arch4Sm80ELb1ELb0ELb0ELb0ELb1ELb0ELb0ELb0ELi2ELi2ELi2ELi2ELb1EEENS1_24CollectiveEpilogueBwdGQAISB_fSE_Li256ELb0ELb1EEENS1_25SingleTileBwdLPTSchedulerILb0ELi96ELb1EEEEEEEEEvNT_6ParamsE --------------------------
	.section	.nv.info._ZN7cutlass13device_kernelIN5flash19enable_sm80_to_sm89INS1_16FlashAttnBwdSm80INS1_25CollectiveMainloopBwdSm80ILi2ELi1EN4cute5tupleIJNS5_1CILi64EEENS7_ILi96EEENS7_ILi128EEEEEENS_10bfloat16_tEfNS_4arch4Sm80ELb1ELb0ELb0ELb0ELb1ELb0ELb0ELb0ELi2ELi2ELi2ELi2ELb1EEENS1_24CollectiveEpilogueBwdGQAISB_fSE_Li256ELb0ELb1EEENS1_25SingleTileBwdLPTSchedulerILb0ELi96ELb1EEEEEEEEEvNT_6ParamsE,"",@"SHT_CUDA_INFO"
	.sectionflags	@""
	.align	4


	//----- nvinfo : EIATTR_CUDA_API_VERSION
	.align		4
        /*0000*/ 	.byte	0x04, 0x37
        /*0002*/ 	.short	(.L_558 - .L_557)
.L_557:
        /*0004*/ 	.word	0x00000082


	//----- nvinfo : EIATTR_KPARAM_INFO
	.align		4
.L_558:
        /*0008*/ 	.byte	0x04, 0x17
        /*000a*/ 	.short	(.L_560 - .L_559)
.L_559:
        /*000c*/ 	.word	0x00000000
        /*0010*/ 	.short	0x0000
        /*0012*/ 	.short	0x0000
        /*0014*/ 	.byte	0x00, 0xf0, 0x41, 0x0a


	//----- nvinfo : EIATTR_SPARSE_MMA_MASK
	.align		4
.L_560:
        /*0018*/ 	.byte	0x03, 0x50
        /*001a*/ 	.short	0x0000


	//----- nvinfo : EIATTR_MAXREG_COUNT
	.align		4
        /*001c*/ 	.byte	0x03, 0x1b
        /*001e*/ 	.short	0x00ff


	//----- nvinfo : EIATTR_MERCURY_ISA_VERSION
	.align		4
        /*0020*/ 	.byte	0x03, 0x5f
        /*0022*/ 	.short	0x0101


	//----- nvinfo : EIATTR_VRC_CTA_INIT_COUNT
	.align		4
        /*0024*/ 	.byte	0x02, 0x4a
	.zero		1
	.zero		1


	//----- nvinfo : EIATTR_EXIT_INSTR_OFFSETS
	.align		4
        /*0028*/ 	.byte	0x04, 0x1c
        /*002a*/ 	.short	(.L_562 - .L_561)


	//   ....[0]....
.L_561:
        /*002c*/ 	.word	0x00000010


	//----- nvinfo : EIATTR_MAX_THREADS
	.align		4
.L_562:
        /*0030*/ 	.byte	0x04, 0x05
        /*0032*/ 	.short	(.L_564 - .L_563)
.L_563:
        /*0034*/ 	.word	0x00000100
        /*0038*/ 	.word	0x00000001
        /*003c*/ 	.word	0x00000001


	//----- nvinfo : EIATTR_CBANK_PARAM_SIZE
	.align		4
.L_564:
        /*0040*/ 	.byte	0x03, 0x19
        /*0042*/ 	.short	0x0290


	//----- nvinfo : EIATTR_PARAM_CBANK
	.align		4
        /*0044*/ 	.byte	0x04, 0x0a
        /*0046*/ 	.short	(.L_566 - .L_565)
	.align		4
.L_565:
        /*0048*/ 	.word	index@(.nv.constant0._ZN7cutlass13device_kernelIN5flash19enable_sm80_to_sm89INS1_16FlashAttnBwdSm80INS1_25CollectiveMainloopBwdSm80ILi2ELi1EN4cute5tupleIJNS5_1CILi64EEENS7_ILi96EEENS7_ILi128EEEEEENS_10bfloat16_tEfNS_4arch4Sm80ELb1ELb0ELb0ELb0ELb1ELb0ELb0ELb0ELi2ELi2ELi2ELi2ELb1EEENS1_24CollectiveEpilogueBwdGQAISB_fSE_Li256ELb0ELb1EEENS1_25SingleTileBwdLPTSchedulerILb0ELi96ELb1EEEEEEEEEvNT_6ParamsE)
        /*004c*/ 	.short	0x0380
        /*004e*/ 	.short	0x0290


	//----- nvinfo : EIATTR_SW_WAR
	.align		4
.L_566:
        /*0050*/ 	.byte	0x04, 0x36
        /*0052*/ 	.short	(.L_568 - .L_567)
.L_567:
        /*0054*/ 	.word	0x00000008
.L_568:


//--------------------- .nv.info._ZN7cutlass13device_kernelIN5flash19enable_sm80_to_sm89INS1_16FlashAttnBwdSm80INS1_25CollectiveMainloopBwdSm80ILi2ELi1EN4cute5tupleIJNS5_1CILi64EEENS7_ILi96EEENS7_ILi128EEEEEENS_10bfloat16_tEfNS_4arch4Sm80ELb1ELb0ELb0ELb1ELb0ELb0ELb0ELb0ELi2ELi2ELi2ELi2ELb1EEENS1_21CollectiveEpilogueBwdISB_SC_SE_Li256ELb1ELb0ELi4EEENS1_25SingleTileBwdLPTSchedulerILb1ELi96ELb0EEEEEEEEEvNT_6ParamsE --------------------------
	.section	.nv.info._ZN7cutlass13device_kernelIN5flash19enable_sm80_to_sm89INS1_16FlashAttnBwdSm80INS1_25CollectiveMainloopBwdSm80ILi2ELi1EN4cute5tupleIJNS5_1CILi64EEENS7_ILi96EEENS7_ILi128EEEEEENS_10bfloat16_tEfNS_4arch4Sm80ELb1ELb0ELb0ELb1ELb0ELb0ELb0ELb0ELi2ELi2ELi2ELi2ELb1EEENS1_21CollectiveEpilogueBwdISB_SC_SE_Li256ELb1ELb0ELi4EEENS1_25SingleTileBwdLPTSchedulerILb1ELi96ELb0EEEEEEEEEvNT_6ParamsE,"",@"SHT_CUDA_INFO"
	.sectionflags	@""
	.align	4


	//----- nvinfo : EIATTR_CUDA_API_VERSION
	.align		4
        /*0000*/ 	.byte	0x04, 0x37
        /*0002*/ 	.short	(.L_570 - .L_569)
.L_569:
        /*0004*/ 	.word	0x00000082


	//----- nvinfo : EIATTR_KPARAM_INFO
	.align		4
.L_570:
        /*0008*/ 	.byte	0x04, 0x17
        /*000a*/ 	.short	(.L_572 - .L_571)
.L_571:
        /*000c*/ 	.word	0x00000000
        /*0010*/ 	.short	0x0000
        /*0012*/ 	.short	0x0000
        /*0014*/ 	.byte	0x00, 0xf0, 0x21, 0x0a


	//----- nvinfo : EIATTR_SPARSE_MMA_MASK
	.align		4
.L_572:
        /*0018*/ 	.byte	0x03, 0x50
        /*001a*/ 	.short	0x0000


	//----- nvinfo : EIATTR_MAXREG_COUNT
	.align		4
        /*001c*/ 	.byte	0x03, 0x1b
        /*001e*/ 	.short	0x00ff


	//----- nvinfo : EIATTR_MERCURY_ISA_VERSION
	.align		4
        /*0020*/ 	.byte	0x03, 0x5f
        /*0022*/ 	.short	0x0101


	//----- nvinfo : EIATTR_VRC_CTA_INIT_COUNT
	.align		4
        /*0024*/ 	.byte	0x02, 0x4a
	.zero		1
	.zero		1


	//----- nvinfo : EIATTR_EXIT_INSTR_OFFSETS
	.align		4
        /*0028*/ 	.byte	0x04, 0x1c
        /*002a*/ 	.short	(.L_574 - .L_573)


	//   ....[0]....
.L_573:
        /*002c*/ 	.word	0x00000010


	//----- nvinfo : EIATTR_MAX_THREADS
	.align		4
.L_574:
        /*0030*/ 	.byte	0x04, 0x05
        /*0032*/ 	.short	(.L_576 - .L_575)
.L_575:
        /*0034*/ 	.word	0x00000100
        /*0038*/ 	.word	0x00000001
        /*003c*/ 	.word	0x00000001


	//----- nvinfo : EIATTR_CBANK_PARAM_SIZE
	.align		4
.L_576:
        /*0040*/ 	.byte	0x03, 0x19
        /*0042*/ 	.short	0x0288


	//----- nvinfo : EIATTR_PARAM_CBANK
	.align		4
        /*0044*/ 	.byte	0x04, 0x0a
        /*0046*/ 	.short	(.L_578 - .L_577)
	.align		4
.L_577:
        /*0048*/ 	.word	index@(.nv.constant0._ZN7cutlass13device_kernelIN5flash19enable_sm80_to_sm89INS1_16FlashAttnBwdSm80INS1_25CollectiveMainloopBwdSm80ILi2ELi1EN4cute5tupleIJNS5_1CILi64EEENS7_ILi96EEENS7_ILi128EEEEEENS_10bfloat16_tEfNS_4arch4Sm80ELb1ELb0ELb0ELb1ELb0ELb0ELb0ELb0ELi2ELi2ELi2ELi2ELb1EEENS1_21CollectiveEpilogueBwdISB_SC_SE_Li256ELb1ELb0ELi4EEENS1_25SingleTileBwdLPTSchedulerILb1ELi96ELb0EEEEEEEEEvNT_6ParamsE)
        /*004c*/ 	.short	0x0380
        /*004e*/ 	.short	0x0288


	//----- nvinfo : EIATTR_SW_WAR
	.align		4
.L_578:
        /*0050*/ 	.byte	0x04, 0x36
        /*0052*/ 	.short	(.L_580 - .L_579)
.L_579:
        /*0054*/ 	.word	0x00000008
.L_580:


//--------------------- .nv.info._ZN7cutlass13device_kernelIN5flash19enable_sm80_to_sm89INS1_16FlashAttnBwdSm80INS1_25CollectiveMainloopBwdSm80ILi2ELi1EN4cute5tupleIJNS5_1CILi64EEENS7_ILi96EEENS7_ILi128EEEEEENS_10bfloat16_tEfNS_4arch4Sm80ELb1ELb0ELb0ELb1ELb1ELb0ELb0ELb0ELi2ELi2ELi2ELi2ELb1EEENS1_21CollectiveEpilogueBwdISB_SC_SE_Li256ELb1ELb0ELi4EEENS1_25SingleTileBwdLPTSchedulerILb1ELi96ELb1EEEEEEEEEvNT_6ParamsE --------------------------
	.section	.nv.info._ZN7cutlass13device_kernelIN5flash19enable_sm80_to_sm89INS1_16FlashAttnBwdSm80INS1_25CollectiveMainloopBwdSm80ILi2ELi1EN4cute5tupleIJNS5_1CILi64EEENS7_ILi96EEENS7_ILi128EEEEEENS_10bfloat16_tEfNS_4arch4Sm80ELb1ELb0ELb0ELb1ELb1ELb0ELb0ELb0ELi2ELi2ELi2ELi2ELb1EEENS1_21CollectiveEpilogueBwdISB_SC_SE_Li256ELb1ELb0ELi4EEENS1_25SingleTileBwdLPTSchedulerILb1ELi96ELb1EEEEEEEEEvNT_6ParamsE,"",@"SHT_CUDA_INFO"
	.sectionflags	@""
	.align	4


	//----- nvinfo : EIATTR_CUDA_API_VERSION
	.align		4
        /*0000*/ 	.byte	0x04, 0x37
        /*0002*/ 	.short	(.L_582 - .L_581)
.L_581:
        /*0004*/ 	.word	0x00000082


	//----- nvinfo : EIATTR_KPARAM_INFO
	.align		4
.L_582:
        /*0008*/ 	.byte	0x04, 0x17
        /*000a*/ 	.short	(.L_584 - .L_583)
.L_583:
        /*000c*/ 	.word	0x00000000
        /*0010*/ 	.short	0x0000
        /*0012*/ 	.short	0x0000
        /*0014*/ 	.byte	0x00, 0xf0, 0x21, 0x0a


	//----- nvinfo : EIATTR_SPARSE_MMA_MASK
	.align		4
.L_584:
        /*0018*/ 	.byte	0x03, 0x50
        /*001a*/ 	.short	0x0000


	//----- nvinfo : EIATTR_MAXREG_COUNT
	.align		4
        /*001c*/ 	.byte	0x03, 0x1b
        /*001e*/ 	.short	0x00ff


	//----- nvinfo : EIATTR_MERCURY_ISA_VERSION
	.align		4
        /*0020*/ 	.byte	0x03, 0x5f
        /*0022*/ 	.short	0x0101


	//----- nvinfo : EIATTR_VRC_CTA_INIT_COUNT
	.align		4
        /*0024*/ 	.byte	0x02, 0x4a
	.zero		1
	.zero		1


	//----- nvinfo : EIATTR_EXIT_INSTR_OFFSETS
	.align		4
        /*0028*/ 	.byte	0x04, 0x1c
        /*002a*/ 	.short	(.L_586 - .L_585)


	//   ....[0]....
.L_585:
        /*002c*/ 	.word	0x00000010


	//----- nvinfo : EIATTR_MAX_THREADS
	.align		4
.L_586:
        /*0030*/ 	.byte	0x04, 0x05
        /*0032*/ 	.short	(.L_588 - .L_587)
.L_587:
        /*0034*/ 	.word	0x00000100
        /*0038*/ 	.word	0x00000001
        /*003c*/ 	.word	0x00000001


	//----- nvinfo : EIATTR_CBANK_PARAM_SIZE
	.align		4
.L_588:
        /*0040*/ 	.byte	0x03, 0x19
        /*0042*/ 	.short	0x0288


	//----- nvinfo : EIATTR_PARAM_CBANK
	.align		4
        /*0044*/ 	.byte	0x04, 0x0a
        /*0046*/ 	.short	(.L_590 - .L_589)
	.align		4
.L_589:
        /*0048*/ 	.word	index@(.nv.constant0._ZN7cutlass13device_kernelIN5flash19enable_sm80_to_sm89INS1_16FlashAttnBwdSm80INS1_25CollectiveMainloopBwdSm80ILi2ELi1EN4cute5tupleIJNS5_1CILi64EEENS7_ILi96EEENS7_ILi128EEEEEENS_10bfloat16_tEfNS_4arch4Sm80ELb1ELb0ELb0ELb1ELb1ELb0ELb0ELb0ELi2ELi2ELi2ELi2ELb1EEENS1_21CollectiveEpilogueBwdISB_SC_SE_Li256ELb1ELb0ELi4EEENS1_25SingleTileBwdLPTSchedulerILb1ELi96ELb1EEEEEEEEEvNT_6ParamsE)
        /*004c*/ 	.short	0x0380
        /*004e*/ 	.short	0x0288


	//----- nvinfo : EIATTR_SW_WAR
	.align		4
.L_590:
        /*0050*/ 	.byte	0x04, 0x36
        /*0052*/ 	.short	(.L_592 - .L_591)
.L_591:
        /*0054*/ 	.word	0x00000008
.L_592:


//--------------------- .nv.info._ZN7cutlass13device_kernelIN5flash19enable_sm80_to_sm89INS1_16FlashAttnBwdSm80INS1_25CollectiveMainloopBwdSm80ILi2ELi1EN4cute5tupleIJNS5_1CILi64EEENS7_ILi96EEENS7_ILi128EEEEEENS_10bfloat16_tEfNS_4arch4Sm80ELb1ELb0ELb0ELb1ELb0ELb0ELb0ELb0ELi2ELi2ELi2ELi2ELb1EEENS1_24CollectiveEpilogueBwdGQAISB_fSE_Li256ELb1ELb0EEENS1_25SingleTileBwdLPTSchedulerILb1ELi96ELb0EEEEEEEEEvNT_6ParamsE --------------------------
	.section	.nv.info._ZN7cutlass13device_kernelIN5flash19enable_sm80_to_sm89INS1_16FlashAttnBwdSm80INS1_25CollectiveMainloopBwdSm80ILi2ELi1EN4cute5tupleIJNS5_1CILi64EEENS7_ILi96EEENS7_ILi128EEEEEENS_10bfloat16_tEfNS_4arch4Sm80ELb1ELb0ELb0ELb1ELb0ELb0ELb0ELb0ELi2ELi2ELi2ELi2ELb1EEENS1_24CollectiveEpilogueBwdGQAISB_fSE_Li256ELb1ELb0EEENS1_25SingleTileBwdLPTSchedulerILb1ELi96ELb0EEEEEEEEEvNT_6ParamsE,"",@"SHT_CUDA_INFO"
	.sectionflags	@""
	.align	4


	//----- nvinfo : EIATTR_CUDA_API_VERSION
	.align		4
        /*0000*/ 	.byte	0x04, 0x37
        /*0002*/ 	.short	(.L_594 - .L_593)
.L_593:
        /*0004*/ 	.word	0x00000082


	//----- nvinfo : EIATTR_KPARAM_INFO
	.align		4
.L_594:
        /*0008*/ 	.byte	0x04, 0x17
        /*000a*/ 	.short	(.L_596 - .L_595)
.L_595:
        /*000c*/ 	.word	0x00000000
        /*0010*/ 	.short	0x0000
        /*0012*/ 	.short	0x0000
        /*0014*/ 	.byte	0x00, 0xf0, 0x41, 0x0a


	//----- nvinfo : EIATTR_SPARSE_MMA_MASK
	.align		4
.L_596:
        /*0018*/ 	.byte	0x03, 0x50
        /*001a*/ 	.short	0x0000


	//----- nvinfo : EIATTR_MAXREG_COUNT
	.align		4
        /*001c*/ 	.byte	0x03, 0x1b
        /*001e*/ 	.short	0x00ff


	//----- nvinfo : EIATTR_MERCURY_ISA_VERSION
	.align		4
        /*0020*/ 	.byte	0x03, 0x5f
        /*0022*/ 	.short	0x0101


	//----- nvinfo : EIATTR_VRC_CTA_INIT_COUNT
	.align		4
        /*0024*/ 	.byte	0x02, 0x4a
	.zero		1
	.zero		1


	//----- nvinfo : EIATTR_EXIT_INSTR_OFFSETS
	.align		4
        /*0028*/ 	.byte	0x04, 0x1c
        /*002a*/ 	.short	(.L_598 - .L_597)


	//   ....[0]....
.L_597:
        /*002c*/ 	.word	0x00000010


	//----- nvinfo : EIATTR_MAX_THREADS
	.align		4
.L_598:
        /*0030*/ 	.byte	0x04, 0x05
        /*0032*/ 	.short	(.L_600 - .L_599)
.L_599:
        /*0034*/ 	.word	0x00000100
        /*0038*/ 	.word	0x00000001
        /*003c*/ 	.word	0x00000001


	//----- nvinfo : EIATTR_CBANK_PARAM_SIZE
	.align		4
.L_600:
        /*0040*/ 	.byte	0x03, 0x19
        /*0042*/ 	.short	0x0290


	//----- nvinfo : EIATTR_PARAM_CBANK
	.align		4
        /*0044*/ 	.byte	0x04, 0x0a
        /*0046*/ 	.short	(.L_602 - .L_601)
	.align		4
.L_601:
        /*0048*/ 	.word	index@(.nv.constant0._ZN7cutlass13device_kernelIN5flash19enable_sm80_to_sm89INS1_16FlashAttnBwdSm80INS1_25CollectiveMainloopBwdSm80ILi2ELi1EN4cute5tupleIJNS5_1CILi64EEENS7_ILi96EEENS7_ILi128EEEEEENS_10bfloat16_tEfNS_4arch4Sm80ELb1ELb0ELb0ELb1ELb0ELb0ELb0ELb0ELi2ELi2ELi2ELi2ELb1EEENS1_24CollectiveEpilogueBwdGQAISB_fSE_Li256ELb1ELb0EEENS1_25SingleTileBwdLPTSchedulerILb1ELi96ELb0EEEEEEEEEvNT_6ParamsE)
        /*004c*/ 	.short	0x0380
        /*004e*/ 	.short	0x0290


	//----- nvinfo : EIATTR_SW_WAR
	.align		4
.L_602:
        /*0050*/ 	.byte	0x04, 0x36
        /*0052*/ 	.short	(.L_604 - .L_603)
.L_603:
        /*0054*/ 	.word	0x00000008
.L_604:


//--------------------- .nv.info._ZN7cutlass13device_kernelIN5flash32FlashAttnBwdPostprocessConvertdQIN4cute5tupleIJNS3_1CILi96EEENS5_ILi128EEEEEENS_10bfloat16_tEfNS_4arch4Sm80ELi256ENS3_8TiledMMAINS3_8MMA_AtomIJNS3_30SM80_16x8x16_F32BF16BF16F32_TNEEEENS3_6LayoutINS4_IJNS5_ILi2EEENS5_ILi4EEENS5_ILi1EEEEEENS4_IJSJ_SH_NS5_ILi0EEEEEEEENS4_IJNS5_ILi32EEENS5_ILi64EEENS5_ILi16EEEEEEEELb0EEEEEvNT_6ParamsE --------------------------
	.section	.nv.info._ZN7cutlass13device_kernelIN5flash32FlashAttnBwdPostprocessConvertdQIN4cute5tupleIJNS3_1CILi96EEENS5_ILi128EEEEEENS_10bfloat16_tEfNS_4arch4Sm80ELi256ENS3_8TiledMMAINS3_8MMA_AtomIJNS3_30SM80_16x8x16_F32BF16BF16F32_TNEEEENS3_6LayoutINS4_IJNS5_ILi2EEENS5_ILi4EEENS5_ILi1EEEEEENS4_IJSJ_SH_NS5_ILi0EEEEEEEENS4_IJNS5_ILi32EEENS5_ILi64EEENS5_ILi16EEEEEEEELb0EEEEEvNT_6ParamsE,"",@"SHT_CUDA_INFO"
	.sectionflags	@""
	.align	4


	//----- nvinfo : EIATTR_CUDA_API_VERSION
	.align		4
        /*0000*/ 	.byte	0x04, 0x37
        /*0002*/ 	.short	(.L_606 - .L_605)
.L_605:
        /*0004*/ 	.word	0x00000082


	//----- nvinfo : EIATTR_KPARAM_INFO
	.align		4
.L_606:
        /*0008*/ 	.byte	0x04, 0x17
        /*000a*/ 	.short	(.L_608 - .L_607)
.L_607:
        /*000c*/ 	.word	0x00000000
        /*0010*/ 	.short	0x0000
        /*0012*/ 	.short	0x0000
        /*0014*/ 	.byte	0x00, 0xf0, 0xc1, 0x01


	//----- nvinfo : EIATTR_SPARSE_MMA_MASK
	.align		4
.L_608:
        /*0018*/ 	.byte	0x03, 0x50
        /*001a*/ 	.short	0x0000


	//----- nvinfo : EIATTR_MAXREG_COUNT
	.align		4
        /*001c*/ 	.byte	0x03, 0x1b
        /*001e*/ 	.short	0x0080


	//----- nvinfo : EIATTR_NUM_BARRIERS
	.align		4
        /*0020*/ 	.byte	0x02, 0x4c
        /*0022*/ 	.byte	0x01
	.zero		1


	//----- nvinfo : EIATTR_MERCURY_ISA_VERSION
	.align		4
        /*0024*/ 	.byte	0x03, 0x5f
        /*0026*/ 	.short	0x0101


	//----- nvinfo : EIATTR_VRC_CTA_INIT_COUNT
	.align		4
        /*0028*/ 	.byte	0x02, 0x4a
	.zero		1
	.zero		1


	//----- nvinfo : EIATTR_EXIT_INSTR_OFFSETS
	.align		4
        /*002c*/ 	.byte	0x04, 0x1c
        /*002e*/ 	.short	(.L_610 - .L_609)


	//   ....[0]....
.L_609:
        /*0030*/ 	.word	0x00000270


	//   ....[1]....
        /*0034*/ 	.word	0x00001700


	//   ....[2]....
        /*0038*/ 	.word	0x000017e0


	//----- nvinfo : EIATTR_MAX_THREADS
	.align		4
.L_610:
        /*003c*/ 	.byte	0x04, 0x05
        /*003e*/ 	.short	(.L_612 - .L_611)
.L_611:
        /*0040*/ 	.word	0x00000100
        /*0044*/ 	.word	0x00000001
        /*0048*/ 	.word	0x00000001


	//----- nvinfo : EIATTR_CRS_STACK_SIZE
	.align		4
.L_612:
        /*004c*/ 	.byte	0x04, 0x1e
        /*004e*/ 	.short	(.L_614 - .L_613)
.L_613:
        /*0050*/ 	.word	0x00000000


	//----- nvinfo : EIATTR_CBANK_PARAM_SIZE
	.align		4
.L_614:
        /*0054*/ 	.byte	0x03, 0x19
        /*0056*/ 	.short	0x0070


	//----- nvinfo : EIATTR_PARAM_CBANK
	.align		4
        /*0058*/ 	.byte	0x04, 0x0a
        /*005a*/ 	.short	(.L_616 - .L_615)
	.align		4
.L_615:
        /*005c*/ 	.word	index@(.nv.constant0._ZN7cutlass13device_kernelIN5flash32FlashAttnBwdPostprocessConvertdQIN4cute5tupleIJNS3_1CILi96EEENS5_ILi128EEEEEENS_10bfloat16_tEfNS_4arch4Sm80ELi256ENS3_8TiledMMAINS3_8MMA_AtomIJNS3_30SM80_16x8x16_F32BF16BF16F32_TNEEEENS3_6LayoutINS4_IJNS5_ILi2EEENS5_ILi4EEENS5_ILi1EEEEEENS4_IJSJ_SH_NS5_ILi0EEEEEEEENS4_IJNS5_ILi32EEENS5_ILi64EEENS5_ILi16EEEEEEEELb0EEEEEvNT_6ParamsE)
        /*0060*/ 	.short	0x0380
        /*0062*/ 	.short	0x0070


	//----- nvinfo : EIATTR_SW_WAR
	.align		4
.L_616:
        /*0064*/ 	.byte	0x04, 0x36
        /*0066*/ 	.short	(.L_618 - .L_617)
.L_617:
        /*0068*/ 	.word	0x00000008
.L_618:


//--------------------- .nv.info._ZN7cutlass13device_kernelIN5flash19enable_sm80_to_sm89INS1_16FlashAttnBwdSm80INS1_25CollectiveMainloopBwdSm80ILi2ELi1EN4cute5tupleIJNS5_1CILi64EEENS7_ILi96EEENS7_ILi128EEEEEENS_10bfloat16_tEfNS_4arch4Sm80ELb1ELb0ELb0ELb1ELb1ELb0ELb0ELb0ELi2ELi2ELi2ELi2ELb1EEENS1_24CollectiveEpilogueBwdGQAISB_fSE_Li256ELb1ELb1EEENS1_25SingleTileBwdLPTSchedulerILb1ELi96ELb1EEEEEEEEEvNT_6ParamsE --------------------------
	.section	.nv.info._ZN7cutlass13device_kernelIN5flash19enable_sm80_to_sm89INS1_16FlashAttnBwdSm80INS1_25CollectiveMainloopBwdSm80ILi2ELi1EN4cute5tupleIJNS5_1CILi64EEENS7_ILi96EEENS7_ILi128EEEEEENS_10bfloat16_tEfNS_4arch4Sm80ELb1ELb0ELb0ELb1ELb1ELb0ELb0ELb0ELi2ELi2ELi2ELi2ELb1EEENS1_24CollectiveEpilogueBwdGQAISB_fSE_Li256ELb1ELb1EEENS1_25SingleTileBwdLPTSchedulerILb1ELi96ELb1EEEEEEEEEvNT_6ParamsE,"",@"SHT_CUDA_INFO"
	.sectionflags	@""
	.align	4


	//----- nvinfo : EIATTR_CUDA_API_VERSION
	.align		4
        /*0000*/ 	.byte	0x04, 0x37
        /*0002*/ 	.short	(.L_620 - .L_619)
.L_619:
        /*0004*/ 	.word	0x00000082


	//----- nvinfo : EIATTR_KPARAM_INFO
	.align		4
.L_620:
        /*0008*/ 	.byte	0x04, 0x17
        /*000a*/ 	.short	(.L_622 - .L_621)
.L_621:
        /*000c*/ 	.word	0x00000000
        /*0010*/ 	.short	0x0000
        /*0012*/ 	.short	0x0000
        /*0014*/ 	.byte	0x00, 0xf0, 0x41, 0x0a


	//----- nvinfo : EIATTR_SPARSE_MMA_MASK
	.align		4
.L_622:
        /*0018*/ 	.byte	0x03, 0x50
        /*001a*/ 	.short	0x0000


	//----- nvinfo : EIATTR_MAXREG_COUNT
	.align		4
        /*001c*/ 	.byte	0x03, 0x1b
        /*001e*/ 	.short	0x00ff


	//----- nvinfo : EIATTR_MERCURY_ISA_VERSION
	.align		4
        /*0020*/ 	.byte	0x03, 0x5f
        /*0022*/ 	.short	0x0101


	//----- nvinfo : EIATTR_VRC_CTA_INIT_COUNT
	.align		4
        /*0024*/ 	.byte	0x02, 0x4a
	.zero		1
	.zero		1


	//----- nvinfo : EIATTR_EXIT_INSTR_OFFSETS
	.align		4
        /*0028*/ 	.byte	0x04, 0x1c
        /*002a*/ 	.short	(.L_624 - .L_623)


	//   ....[0]....
.L_623:
        /*002c*/ 	.word	0x00000010


	//----- nvinfo : EIATTR_MAX_THREADS
	.align		4
.L_624:
        /*0030*/ 	.byte	0x04, 0x05
        /*0032*/ 	.short	(.L_626 - .L_625)
.L_625:
        /*0034*/ 	.word	0x00000100
        /*0038*/ 	.word	0x00000001
        /*003c*/ 	.word	0x00000001


	//----- nvinfo : EIATTR_CBANK_PARAM_SIZE
	.align		4
.L_626:
        /*0040*/ 	.byte	0x03, 0x19
        /*0042*/ 	.short	0x0290


	//----- nvinfo : EIATTR_PARAM_CBANK
	.align		4
        /*0044*/ 	.byte	0x04, 0x0a
        /*0046*/ 	.short	(.L_628 - .L_627)
	.align		4
.L_627:
        /*0048*/ 	.word	index@(.nv.constant0._ZN7cutlass13device_kernelIN5flash19enable_sm80_to_sm89INS1_16FlashAttnBwdSm80INS1_25CollectiveMainloopBwdSm80ILi2ELi1EN4cute5tupleIJNS5_1CILi64EEENS7_ILi96EEENS7_ILi128EEEEEENS_10bfloat16_tEfNS_4arch4Sm80ELb1ELb0ELb0ELb1ELb1ELb0ELb0ELb0ELi2ELi2ELi2ELi2ELb1EEENS1_24CollectiveEpilogueBwdGQAISB_fSE_Li256ELb1ELb1EEENS1_25SingleTileBwdLPTSchedulerILb1ELi96ELb1EEEEEEEEEvNT_6ParamsE)
        /*004c*/ 	.short	0x0380
        /*004e*/ 	.short	0x0290


	//----- nvinfo : EIATTR_SW_WAR
	.align		4
.L_628:
        /*0050*/ 	.byte	0x04, 0x36
        /*0052*/ 	.short	(.L_630 - .L_629)
.L_629:
        /*0054*/ 	.word	0x00000008
.L_630:


//--------------------- .nv.info._ZN7cutlass13device_kernelIN5flash19enable_sm80_to_sm89INS1_16FlashAttnBwdSm80INS1_25CollectiveMainloopBwdSm80ILi2ELi2EN4cute5tupleIJNS5_1CILi64EEENS7_ILi128EEES9_EEENS_10bfloat16_tEfNS_4arch4Sm80ELb0ELb0ELb0ELb0ELb0ELb0ELb0ELb0ELi2ELi2ELi2ELi2ELb0EEENS1_21CollectiveEpilogueBwdISA_SB_SD_Li256ELb0ELb0ELi4EEENS1_19SingleTileSchedulerILb0ELb0ELb0ELi128EEEEEEEEEvNT_6ParamsE --------------------------
	.section	.nv.info._ZN7cutlass13device_kernelIN5flash19enable_sm80_to_sm89INS1_16FlashAttnBwdSm80INS1_25CollectiveMainloopBwdSm80ILi2ELi2EN4cute5tupleIJNS5_1CILi64EEENS7_ILi128EEES9_EEENS_10bfloat16_tEfNS_4arch4Sm80ELb0ELb0ELb0ELb0ELb0ELb0ELb0ELb0ELi2ELi2ELi2ELi2ELb0EEENS1_21CollectiveEpilogueBwdISA_SB_SD_Li256ELb0ELb0ELi4EEENS1_19SingleTileSchedulerILb0ELb0ELb0ELi128EEEEEEEEEvNT_6ParamsE,"",@"SHT_CUDA_INFO"
	.sectionflags	@""
	.align	4


	//----- nvinfo : EIATTR_CUDA_API_VERSION
	.align		4
        /*0000*/ 	.byte	0x04, 0x37
        /*0002*/ 	.short	(.L_632 - .L_631)
.L_631:
        /*0004*/ 	.word	0x00000082


	//----- nvinfo : EIATTR_KPARAM_INFO
	.align		4
.L_632:
        /*0008*/ 	.byte	0x04, 0x17
        /*000a*/ 	.short	(.L_634 - .L_633)
.L_633:
        /*000c*/ 	.word	0x00000000
        /*0010*/ 	.short	0x0000
        /*0012*/ 	.short	0x0000
        /*0014*/ 	.byte	0x00, 0xf0, 0xc1, 0x09


	//----- nvinfo : EIATTR_SPARSE_MMA_MASK
	.align		4
.L_634:
        /*0018*/ 	.byte	0x03, 0x50
        /*001a*/ 	.short	0x0000


	//----- nvinfo : EIATTR_MAXREG_COUNT
	.align		4
        /*001c*/ 	.byte	0x03, 0x1b
        /*001e*/ 	.short	0x00ff


	//----- nvinfo : EIATTR_MERCURY_ISA_VERSION
	.align		4
        /*0020*/ 	.byte	0x03, 0x5f
        /*0022*/ 	.short	0x0101


	//----- nvinfo : EIATTR_VRC_CTA_INIT_COUNT
	.align		4
        /*0024*/ 	.byte	0x02, 0x4a
	.zero		1
	.zero		1


	//----- nvinfo : EIATTR_EXIT_INSTR_OFFSETS
	.align		4
        /*0028*/ 	.byte	0x04, 0x1c
        /*002a*/ 	.short	(.L_636 - .L_635)


	//   ....[0]....
.L_635:
        /*002c*/ 	.word	0x00000010


	//----- nvinfo : EIATTR_MAX_THREADS
	.align		4
.L_636:
        /*0030*/ 	.byte	0x04, 0x05
        /*0032*/ 	.short	(.L_638 - .L_637)
.L_637:
        /*0034*/ 	.word	0x00000100
        /*0038*/ 	.word	0x00000001
        /*003c*/ 	.word	0x00000001


	//----- nvinfo : EIATTR_CBANK_PARAM_SIZE
	.align		4
.L_638:
        /*0040*/ 	.byte	0x03, 0x19
        /*0042*/ 	.short	0x0270


	//----- nvinfo : EIATTR_PARAM_CBANK
	.align		4
        /*0044*/ 	.byte	0x04, 0x0a
        /*0046*/ 	.short	(.L_640 - .L_639)
	.align		4
.L_639:
        /*0048*/ 	.word	index@(.nv.constant0._ZN7cutlass13device_kernelIN5flash19enable_sm80_to_sm89INS1_16FlashAttnBwdSm80INS1_25CollectiveMainloopBwdSm80ILi2ELi2EN4cute5tupleIJNS5_1CILi64EEENS7_ILi128EEES9_EEENS_10bfloat16_tEfNS_4arch4Sm80ELb0ELb0ELb0ELb0ELb0ELb0ELb0ELb0ELi2ELi2ELi2ELi2ELb0EEENS1_21CollectiveEpilogueBwdISA_SB_SD_Li256ELb0ELb0ELi4EEENS1_19SingleTileSchedulerILb0ELb0ELb0ELi128EEEEEEEEEvNT_6ParamsE)
        /*004c*/ 	.short	0x0380
        /*004e*/ 	.short	0x0270


	//----- nvinfo : EIATTR_SW_WAR
	.align		4
.L_640:
        /*0050*/ 	.byte	0x04, 0x36
        /*0052*/ 	.short	(.L_642 - .L_641)
.L_641:
        /*0054*/ 	.word	0x00000008
.L_642:


//--------------------- .nv.info._ZN7cutlass13device_kernelIN5flash19enable_sm80_to_sm89INS1_16FlashAttnBwdSm80INS1_25CollectiveMainloopBwdSm80ILi2ELi2EN4cute5tupleIJNS5_1CILi64EEENS7_ILi128EEES9_EEENS_10bfloat16_tEfNS_4arch4Sm80ELb0ELb0ELb0ELb0ELb1ELb0ELb0ELb0ELi2ELi2ELi2ELi2ELb0EEENS1_21CollectiveEpilogueBwdISA_SB_SD_Li256ELb0ELb0ELi4EEENS1_19SingleTileSchedulerILb0ELb0ELb0ELi128EEEEEEEEEvNT_6ParamsE --------------------------
	.section	.nv.info._ZN7cutlass13device_kernelIN5flash19enable_sm80_to_sm89INS1_16FlashAttnBwdSm80INS1_25CollectiveMainloopBwdSm80ILi2ELi2EN4cute5tupleIJNS5_1CILi64EEENS7_ILi128EEES9_EEENS_10bfloat16_tEfNS_4arch4Sm80ELb0ELb0ELb0ELb0ELb1ELb0ELb0ELb0ELi2ELi2ELi2ELi2ELb0EEENS1_21CollectiveEpilogueBwdISA_SB_SD_Li256ELb0ELb0ELi4EEENS1_19SingleTileSchedulerILb0ELb0ELb0ELi128EEEEEEEEEvNT_6ParamsE,"",@"SHT_CUDA_INFO"
	.sectionflags	@""
	.align	4


	//----- nvinfo : EIATTR_CUDA_API_VERSION
	.align		4
        /*0000*/ 	.byte	0x04, 0x37
        /*0002*/ 	.short	(.L_644 - .L_643)
.L_643:
        /*0004*/ 	.word	0x00000082


	//----- nvinfo : EIATTR_KPARAM_INFO
	.align		4
.L_644:
        /*0008*/ 	.byte	0x04, 0x17
        /*000a*/ 	.short	(.L_646 - .L_645)
.L_645:
        /*000c*/ 	.word	0x00000000
        /*0010*/ 	.short	0x0000
        /*0012*/ 	.short	0x0000
        /*0014*/ 	.byte	0x00, 0xf0, 0xc1, 0x09


	//----- nvinfo : EIATTR_SPARSE_MMA_MASK
	.align		4
.L_646:
        /*0018*/ 	.byte	0x03, 0x50
        /*001a*/ 	.short	0x0000


	//----- nvinfo : EIATTR_MAXREG_COUNT
	.align		4
        /*001c*/ 	.byte	0x03, 0x1b
        /*001e*/ 	.short	0x00ff


	//----- nvinfo : EIATTR_MERCURY_ISA_VERSION
	.align		4
        /*0020*/ 	.byte	0x03, 0x5f
        /*0022*/ 	.short	0x0101


	//----- nvinfo : EIATTR_VRC_CTA_INIT_COUNT
	.align		4
        /*0024*/ 	.byte	0x02, 0x4a
	.zero		1
	.zero		1


	//----- nvinfo : EIATTR_EXIT_INSTR_OFFSETS
	.align		4
        /*0028*/ 	.byte	0x04, 0x1c
        /*002a*/ 	.short	(.L_648 - .L_647)


	//   ....[0]....
.L_647:
        /*002c*/ 	.word	0x00000010


	//----- nvinfo : EIATTR_MAX_THREADS
	.align		4
.L_648:
        /*0030*/ 	.byte	0x04, 0x05
        /*0032*/ 	.short	(.L_650 - .L_649)
.L_649:
        /*0034*/ 	.word	0x00000100
        /*0038*/ 	.word	0x00000001
        /*003c*/ 	.word	0x00000001


	//----- nvinfo : EIATTR_CBANK_PARAM_SIZE
	.align		4
.L_650:
        /*0040*/ 	.byte	0x03, 0x19
        /*0042*/ 	.short	0x0270


	//----- nvinfo : EIATTR_PARAM_CBANK
	.align		4
        /*0044*/ 	.byte	0x04, 0x0a
        /*0046*/ 	.short	(.L_652 - .L_651)
	.align		4
.L_651:
        /*0048*/ 	.word	index@(.nv.constant0._ZN7cutlass13device_kernelIN5flash19enable_sm80_to_sm89INS1_16FlashAttnBwdSm80INS1_25CollectiveMainloopBwdSm80ILi2ELi2EN4cute5tupleIJNS5_1CILi64EEENS7_ILi128EEES9_EEENS_10bfloat16_tEfNS_4arch4Sm80ELb0ELb0ELb0ELb0ELb1ELb0ELb0ELb0ELi2ELi2ELi2ELi2ELb0EEENS1_21CollectiveEpilogueBwdISA_SB_SD_Li256ELb0ELb0ELi4EEENS1_19SingleTileSchedulerILb0ELb0ELb0ELi128EEEEEEEEEvNT_6ParamsE)
        /*004c*/ 	.short	0x0380
        /*004e*/ 	.short	0x0270


	//----- nvinfo : EIATTR_SW_WAR
	.align		4
.L_652:
        /*0050*/ 	.byte	0x04, 0x36
        /*0052*/ 	.short	(.L_654 - .L_653)
.L_653:
        /*0054*/ 	.word	0x00000008
.L_654:


//--------------------- .nv.info._ZN7cutlass13device_kernelIN5flash19enable_sm80_to_sm89INS1_16FlashAttnBwdSm80INS1_25CollectiveMainloopBwdSm80ILi2ELi2EN4cute5tupleIJNS5_1CILi64EEENS7_ILi128EEES9_EEENS_10bfloat16_tEfNS_4arch4Sm80ELb0ELb0ELb0ELb0ELb0ELb0ELb0ELb0ELi2ELi2ELi2ELi2ELb0EEENS1_24CollectiveEpilogueBwdGQAISA_fSD_Li256ELb0ELb0EEENS1_19SingleTileSchedulerILb0ELb0ELb0ELi128EEEEEEEEEvNT_6ParamsE --------------------------
	.section	.nv.info._ZN7cutlass13device_kernelIN5flash19enable_sm80_to_sm89INS1_16FlashAttnBwdSm80INS1_25CollectiveMainloopBwdSm80ILi2ELi2EN4cute5tupleIJNS5_1CILi64EEENS7_ILi128EEES9_EEENS_10bfloat16_tEfNS_4arch4Sm80ELb0ELb0ELb0ELb0ELb0ELb0ELb0ELb0ELi2ELi2ELi2ELi2ELb0EEENS1_24CollectiveEpilogueBwdGQAISA_fSD_Li256ELb0ELb0EEENS1_19SingleTileSchedulerILb0ELb0ELb0ELi128EEEEEEEEEvNT_6ParamsE,"",@"SHT_CUDA_INFO"
	.sectionflags	@""
	.align	4


	//----- nvinfo : EIATTR_CUDA_API_VERSION
	.align		4
        /*0000*/ 	.byte	0x04, 0x37
        /*0002*/ 	.short	(.L_656 - .L_655)
.L_655:
        /*0004*/ 	.word	0x00000082


	//----- nvinfo : EIATTR_KPARAM_INFO
	.align		4
.L_656:
        /*0008*/ 	.byte	0x04, 0x17
        /*000a*/ 	.short	(.L_658 - .L_657)
.L_657:
        /*000c*/ 	.word	0x00000000
        /*0010*/ 	.short	0x0000
        /*0012*/ 	.short	0x0000
        /*0014*/ 	.byte	0x00, 0xf0, 0xe1, 0x09


	//----- nvinfo : EIATTR_SPARSE_MMA_MASK
	.align		4
.L_658:
        /*0018*/ 	.byte	0x03, 0x50
        /*001a*/ 	.short	0x0000


	//----- nvinfo : EIATTR_MAXREG_COUNT
	.align		4
        /*001c*/ 	.byte	0x03, 0x1b
        /*001e*/ 	.short	0x00ff


	//----- nvinfo : EIATTR_MERCURY_ISA_VERSION
	.align		4
        /*0020*/ 	.byte	0x03, 0x5f
        /*0022*/ 	.short	0x0101


	//----- nvinfo : EIATTR_VRC_CTA_INIT_COUNT
	.align		4
        /*0024*/ 	.byte	0x02, 0x4a
	.zero		1
	.zero		1


	//----- nvinfo : EIATTR_EXIT_INSTR_OFFSETS
	.align		4
        /*0028*/ 	.byte	0x04, 0x1c
        /*002a*/ 	.short	(.L_660 - .L_659)


	//   ....[0]....
.L_659:
        /*002c*/ 	.word	0x00000010


	//----- nvinfo : EIATTR_MAX_THREADS
	.align		4
.L_660:
        /*0030*/ 	.byte	0x04, 0x05
        /*0032*/ 	.short	(.L_662 - .L_661)
.L_661:
        /*0034*/ 	.word	0x00000100
        /*0038*/ 	.word	0x00000001
        /*003c*/ 	.word	0x00000001


	//----- nvinfo : EIATTR_CBANK_PARAM_SIZE
	.align		4
.L_662:
        /*0040*/ 	.byte	0x03, 0x19
        /*0042*/ 	.short	0x0278


	//----- nvinfo : EIATTR_PARAM_CBANK
	.align		4
        /*0044*/ 	.byte	0x04, 0x0a
        /*0046*/ 	.short	(.L_664 - .L_663)
	.align		4
.L_663:
        /*0048*/ 	.word	index@(.nv.constant0._ZN7cutlass13device_kernelIN5flash19enable_sm80_to_sm89INS1_16FlashAttnBwdSm80INS1_25CollectiveMainloopBwdSm80ILi2ELi2EN4cute5tupleIJNS5_1CILi64EEENS7_ILi128EEES9_EEENS_10bfloat16_tEfNS_4arch4Sm80ELb0ELb0ELb0ELb0ELb0ELb0ELb0ELb0ELi2ELi2ELi2ELi2ELb0EEENS1_24CollectiveEpilogueBwdGQAISA_fSD_Li256ELb0ELb0EEENS1_19SingleTileSchedulerILb0ELb0ELb0ELi128EEEEEEEEEvNT_6ParamsE)
        /*004c*/ 	.short	0x0380
        /*004e*/ 	.short	0x0278


	//----- nvinfo : EIATTR_SW_WAR
	.align		4
.L_664:
        /*0050*/ 	.byte	0x04, 0x36
        /*0052*/ 	.short	(.L_666 - .L_665)
.L_665:
        /*0054*/ 	.word	0x00000008
.L_666:


//--------------------- .nv.info._ZN7cutlass13device_kernelIN5flash19enable_sm80_to_sm89INS1_16FlashAttnBwdSm80INS1_25CollectiveMainloopBwdSm80ILi2ELi2EN4cute5tupleIJNS5_1CILi64EEENS7_ILi128EEES9_EEENS_10bfloat16_tEfNS_4arch4Sm80ELb0ELb0ELb0ELb0ELb1ELb0ELb0ELb0ELi2ELi2ELi2ELi2ELb0EEENS1_24CollectiveEpilogueBwdGQAISA_fSD_Li256ELb0ELb1EEENS1_19SingleTileSchedulerILb0ELb0ELb0ELi128EEEEEEEEEvNT_6ParamsE --------------------------
	.section	.nv.info._ZN7cutlass13device_kernelIN5flash19enable_sm80_to_sm89INS1_16FlashAttnBwdSm80INS1_25CollectiveMainloopBwdSm80ILi2ELi2EN4cute5tupleIJNS5_1CILi64EEENS7_ILi128EEES9_EEENS_10bfloat16_tEfNS_4arch4Sm80ELb0ELb0ELb0ELb0ELb1ELb0ELb0ELb0ELi2ELi2ELi2ELi2ELb0EEENS1_24CollectiveEpilogueBwdGQAISA_fSD_Li256ELb0ELb1EEENS1_19SingleTileSchedulerILb0ELb0ELb0ELi128EEEEEEEEEvNT_6ParamsE,"",@"SHT_CUDA_INFO"
	.sectionflags	@""
	.align	4


	//----- nvinfo : EIATTR_CUDA_API_VERSION
	.align		4
        /*0000*/ 	.byte	0x04, 0x37
        /*0002*/ 	.short	(.L_668 - .L_667)
.L_667:
        /*0004*/ 	.word	0x00000082


	//----- nvinfo : EIATTR_KPARAM_INFO
	.align		4
.L_668:
        /*0008*/ 	.byte	0x04, 0x17
        /*000a*/ 	.short	(.L_670 - .L_669)
.L_669:
        /*000c*/ 	.word	0x00000000
        /*0010*/ 	.short	0x0000
        /*0012*/ 	.short	0x0000
        /*0014*/ 	.byte	0x00, 0xf0, 0xe1, 0x09


	//----- nvinfo : EIATTR_SPARSE_MMA_MASK
	.align		4
.L_670:
        /*0018*/ 	.byte	0x03, 0x50
        /*001a*/ 	.short	0x0000


	//----- nvinfo : EIATTR_MAXREG_COUNT
	.align		4
        /*001c*/ 	.byte	0x03, 0x1b
        /*001e*/ 	.short	0x00ff


	//----- nvinfo : EIATTR_MERCURY_ISA_VERSION
	.align		4
        /*0020*/ 	.byte	0x03, 0x5f
        /*0022*/ 	.short	0x0101


	//----- nvinfo : EIATTR_VRC_CTA_INIT_COUNT
	.align		4
        /*0024*/ 	.byte	0x02, 0x4a
	.zero		1
	.zero		1


	//----- nvinfo : EIATTR_EXIT_INSTR_OFFSETS
	.align		4
        /*0028*/ 	.byte	0x04, 0x1c
        /*002a*/ 	.short	(.L_672 - .L_671)


	//   ....[0]....
.L_671:
        /*002c*/ 	.word	0x00000010


	//----- nvinfo : EIATTR_MAX_THREADS
	.align		4
.L_672:
        /*0030*/ 	.byte	0x04, 0x05
        /*0032*/ 	.short	(.L_674 - .L_673)
.L_673:
        /*0034*/ 	.word	0x00000100
        /*0038*/ 	.word	0x00000001
        /*003c*/ 	.word	0x00000001


	//----- nvinfo : EIATTR_CBANK_PARAM_SIZE
	.align		4
.L_674:
        /*0040*/ 	.byte	0x03, 0x19
        /*0042*/ 	.short	0x0278


	//----- nvinfo : EIATTR_PARAM_CBANK
	.align		4
        /*0044*/ 	.byte	0x04, 0x0a
        /*0046*/ 	.short	(.L_676 - .L_675)
	.align		4
.L_675:
        /*0048*/ 	.word	index@(.nv.constant0._ZN7cutlass13device_kernelIN5flash19enable_sm80_to_sm89INS1_16FlashAttnBwdSm80INS1_25CollectiveMainloopBwdSm80ILi2ELi2EN4cute5tupleIJNS5_1CILi64EEENS7_ILi128EEES9_EEENS_10bfloat16_tEfNS_4arch4Sm80ELb0ELb0ELb0ELb0ELb1ELb0ELb0ELb0ELi2ELi2ELi2ELi2ELb0EEENS1_24CollectiveEpilogueBwdGQAISA_fSD_Li256ELb0ELb1EEENS1_19SingleTileSchedulerILb0ELb0ELb0ELi128EEEEEEEEEvNT_6ParamsE)
        /*004c*/ 	.short	0x0380
        /*004e*/ 	.short	0x0278


	//----- nvinfo : EIATTR_SW_WAR
	.align		4
.L_676:
        /*0050*/ 	.byte	0x04, 0x36
        /*0052*/ 	.short	(.L_678 - .L_677)
.L_677:
        /*0054*/ 	.word	0x00000008
.L_678:


//--------------------- .nv.info._ZN7cutlass13device_kernelIN5flash19enable_sm80_to_sm89INS1_16FlashAttnBwdSm80INS1_25CollectiveMainloopBwdSm80ILi2ELi2EN4cute5tupleIJNS5_1CILi64EEENS7_ILi128EEES9_EEENS_10bfloat16_tEfNS_4arch4Sm80ELb0ELb0ELb0ELb1ELb0ELb0ELb0ELb0ELi2ELi2ELi2ELi2ELb0EEENS1_21CollectiveEpilogueBwdISA_SB_SD_Li256ELb1ELb0ELi4EEENS1_19SingleTileSchedulerILb1ELb0ELb0ELi128EEEEEEEEEvNT_6ParamsE --------------------------
	.section	.nv.info._ZN7cutlass13device_kernelIN5flash19enable_sm80_to_sm89INS1_16FlashAttnBwdSm80INS1_25CollectiveMainloopBwdSm80ILi2ELi2EN4cute5tupleIJNS5_1CILi64EEENS7_ILi128EEES9_EEENS_10bfloat16_tEfNS_4arch4Sm80ELb0ELb0ELb0ELb1ELb0ELb0ELb0ELb0ELi2ELi2ELi2ELi2ELb0EEENS1_21CollectiveEpilogueBwdISA_SB_SD_Li256ELb1ELb0ELi4EEENS1_19SingleTileSchedulerILb1ELb0ELb0ELi128EEEEEEEEEvNT_6ParamsE,"",@"SHT_CUDA_INFO"
	.sectionflags	@""
	.align	4


	//----- nvinfo : EIATTR_CUDA_API_VERSION
	.align		4
        /*0000*/ 	.byte	0x04, 0x37
        /*0002*/ 	.short	(.L_680 - .L_679)
.L_679:
        /*0004*/ 	.word	0x00000082


	//----- nvinfo : EIATTR_KPARAM_INFO
	.align		4
.L_680:
        /*0008*/ 	.byte	0x04, 0x17
        /*000a*/ 	.short	(.L_682 - .L_681)
.L_681:
        /*000c*/ 	.word	0x00000000
        /*0010*/ 	.short	0x0000
        /*0012*/ 	.short	0x0000
        /*0014*/ 	.byte	0x00, 0xf0, 0xc1, 0x09


	//----- nvinfo : EIATTR_SPARSE_MMA_MASK
	.align		4
.L_682:
        /*0018*/ 	.byte	0x03, 0x50
        /*001a*/ 	.short	0x0000


	//----- nvinfo : EIATTR_MAXREG_COUNT
	.align		4
        /*001c*/ 	.byte	0x03, 0x1b
        /*001e*/ 	.short	0x00ff


	//----- nvinfo : EIATTR_MERCURY_ISA_VERSION
	.align		4
        /*0020*/ 	.byte	0x03, 0x5f
        /*0022*/ 	.short	0x0101


	//----- nvinfo : EIATTR_VRC_CTA_INIT_COUNT
	.align		4
        /*0024*/ 	.byte	0x02, 0x4a
	.zero		1
	.zero		1


	//----- nvinfo : EIATTR_EXIT_INSTR_OFFSETS
	.align		4
        /*0028*/ 	.byte	0x04, 0x1c
        /*002a*/ 	.short	(.L_684 - .L_683)


	//   ....[0]....
.L_683:
        /*002c*/ 	.word	0x00000010


	//----- nvinfo : EIATTR_MAX_THREADS
	.align		4
.L_684:
        /*0030*/ 	.byte	0x04, 0x05
        /*0032*/ 	.short	(.L_686 - .L_685)
.L_685:
        /*0034*/ 	.word	0x00000100
        /*0038*/ 	.word	0x00000001
        /*003c*/ 	.word	0x00000001


	//----- nvinfo : EIATTR_CBANK_PARAM_SIZE
	.align		4
.L_686:
        /*0040*/ 	.byte	0x03, 0x19
        /*0042*/ 	.short	0x0270


	//----- nvinfo : EIATTR_PARAM_CBANK
	.align		4
        /*0044*/ 	.byte	0x04, 0x0a
        /*0046*/ 	.short	(.L_688 - .L_687)
	.align		4
.L_687:
        /*0048*/ 	.word	index@(.nv.constant0._ZN7cutlass13device_kernelIN5flash19enable_sm80_to_sm89INS1_16FlashAttnBwdSm80INS1_25CollectiveMainloopBwdSm80ILi2ELi2EN4cute5tupleIJNS5_1CILi64EEENS7_ILi128EEES9_EEENS_10bfloat16_tEfNS_4arch4Sm80ELb0ELb0ELb0ELb1ELb0ELb0ELb0ELb0ELi2ELi2ELi2ELi2ELb0EEENS1_21CollectiveEpilogueBwdISA_SB_SD_Li256ELb1ELb0ELi4EEENS1_19SingleTileSchedulerILb1ELb0ELb0ELi128EEEEEEEEEvNT_6ParamsE)
        /*004c*/ 	.short	0x0380
        /*004e*/ 	.short	0x0270


	//----- nvinfo : EIATTR_SW_WAR
	.align		4
.L_688:
        /*0050*/ 	.byte	0x04, 0x36
        /*0052*/ 	.short	(.L_690 - .L_689)
.L_689:
        /*0054*/ 	.word	0x00000008
.L_690:


//--------------------- .nv.info._ZN7cutlass13device_kernelIN5flash19enable_sm80_to_sm89INS1_16FlashAttnBwdSm80INS1_25CollectiveMainloopBwdSm80ILi2ELi2EN4cute5tupleIJNS5_1CILi64EEENS7_ILi128EEES9_EEENS_10bfloat16_tEfNS_4arch4Sm80ELb0ELb0ELb0ELb1ELb1ELb0ELb0ELb0ELi2ELi2ELi2ELi2ELb0EEENS1_21CollectiveEpilogueBwdISA_SB_SD_Li256ELb1ELb0ELi4EEENS1_19SingleTileSchedulerILb1ELb0ELb0ELi128EEEEEEEEEvNT_6ParamsE --------------------------
	.section	.nv.info._ZN7cutlass13device_kernelIN5flash19enable_sm80_to_sm89INS1_16FlashAttnBwdSm80INS1_25CollectiveMainloopBwdSm80ILi2ELi2EN4cute5tupleIJNS5_1CILi64EEENS7_ILi128EEES9_EEENS_10bfloat16_tEfNS_4arch4Sm80ELb0ELb0ELb0ELb1ELb1ELb0ELb0ELb0ELi2ELi2ELi2ELi2ELb0EEENS1_21CollectiveEpilogueBwdISA_SB_SD_Li256ELb1ELb0ELi4EEENS1_19SingleTileSchedulerILb1ELb0ELb0ELi128EEEEEEEEEvNT_6ParamsE,"",@"SHT_CUDA_INFO"
	.sectionflags	@""
	.align	4


	//----- nvinfo : EIATTR_CUDA_API_VERSION
	.align		4
        /*0000*/ 	.byte	0x04, 0x37
        /*0002*/ 	.short	(.L_692 - .L_691)
.L_691:
        /*0004*/ 	.word	0x00000082


	//----- nvinfo : EIATTR_KPARAM_INFO
	.align		4
.L_692:
        /*0008*/ 	.byte	0x04, 0x17
        /*000a*/ 	.short	(.L_694 - .L_693)
.L_693:
        /*000c*/ 	.word	0x00000000
        /*0010*/ 	.short	0x0000
        /*0012*/ 	.short	0x0000
        /*0014*/ 	.byte	0x00, 0xf0, 0xc1, 0x09


	//----- nvinfo : EIATTR_SPARSE_MMA_MASK
	.align		4
.L_694:
        /*0018*/ 	.byte	0x03, 0x50
        /*001a*/ 	.short	0x0000


	//----- nvinfo : EIATTR_MAXREG_COUNT
	.align		4
        /*001c*/ 	.byte	0x03, 0x1b
        /*001e*/ 	.short	0x00ff


	//----- nvinfo : EIATTR_MERCURY_ISA_VERSION
	.align		4
        /*0020*/ 	.byte	0x03, 0x5f
        /*0022*/ 	.short	0x0101


	//----- nvinfo : EIATTR_VRC_CTA_INIT_COUNT
	.align		4
        /*0024*/ 	.byte	0x02, 0x4a
	.zero		1
	.zero		1


	//----- nvinfo : EIATTR_EXIT_INSTR_OFFSETS
	.align		4
        /*0028*/ 	.byte	0x04, 0x1c
        /*002a*/ 	.short	(.L_696 - .L_695)


	//   ....[0]....
.L_695:
        /*002c*/ 	.word	0x00000010


	//----- nvinfo : EIATTR_MAX_THREADS
	.align		4
.L_696:
        /*0030*/ 	.byte	0x04, 0x05
        /*0032*/ 	.short	(.L_698 - .L_697)
.L_697:
        /*0034*/ 	.word	0x00000100
        /*0038*/ 	.word	0x00000001
        /*003c*/ 	.word	0x00000001


	//----- nvinfo : EIATTR_CBANK_PARAM_SIZE
	.align		4
.L_698:
        /*0040*/ 	.byte	0x03, 0x19
        /*0042*/ 	.short	0x0270


	//----- nvinfo : EIATTR_PARAM_CBANK
	.align		4
        /*0044*/ 	.byte	0x04, 0x0a
        /*0046*/ 	.short	(.L_700 - .L_699)
	.align		4
.L_699:
        /*0048*/ 	.word	index@(.nv.constant0._ZN7cutlass13device_kernelIN5flash19enable_sm80_to_sm89INS1_16FlashAttnBwdSm80INS1_25CollectiveMainloopBwdSm80ILi2ELi2EN4cute5tupleIJNS5_1CILi64EEENS7_ILi128EEES9_EEENS_10bfloat16_tEfNS_4arch4Sm80ELb0ELb0ELb0ELb1ELb1ELb0ELb0ELb0ELi2ELi2ELi2ELi2ELb0EEENS1_21CollectiveEpilogueBwdISA_SB_SD_Li256ELb1ELb0ELi4EEENS1_19SingleTileSchedulerILb1ELb0ELb0ELi128EEEEEEEEEvNT_6ParamsE)
        /*004c*/ 	.short	0x0380
        /*004e*/ 	.short	0x0270


	//----- nvinfo : EIATTR_SW_WAR
	.align		4
.L_700:
        /*0050*/ 	.byte	0x04, 0x36
        /*0052*/ 	.short	(.L_702 - .L_701)
.L_701:
        /*0054*/ 	.word	0x00000008
.L_702:


//--------------------- .nv.info._ZN7cutlass13device_kernelIN5flash19enable_sm80_to_sm89INS1_16FlashAttnBwdSm80INS1_25CollectiveMainloopBwdSm80ILi2ELi2EN4cute5tupleIJNS5_1CILi64EEENS7_ILi128EEES9_EEENS_10bfloat16_tEfNS_4arch4Sm80ELb0ELb0ELb0ELb1ELb0ELb0ELb0ELb0ELi2ELi2ELi2ELi2ELb0EEENS1_24CollectiveEpilogueBwdGQAISA_fSD_Li256ELb1ELb0EEENS1_19SingleTileSchedulerILb1ELb0ELb0ELi128EEEEEEEEEvNT_6ParamsE --------------------------
	.section	.nv.info._ZN7cutlass13device_kernelIN5flash19enable_sm80_to_sm89INS1_16FlashAttnBwdSm80INS1_25CollectiveMainloopBwdSm80ILi2ELi2EN4cute5tupleIJNS5_1CILi64EEENS7_ILi128EEES9_EEENS_10bfloat16_tEfNS_4arch4Sm80ELb0ELb0ELb0ELb1ELb0ELb0ELb0ELb0ELi2ELi2ELi2ELi2ELb0EEENS1_24CollectiveEpilogueBwdGQAISA_fSD_Li256ELb1ELb0EEENS1_19SingleTileSchedulerILb1ELb0ELb0ELi128EEEEEEEEEvNT_6ParamsE,"",@"SHT_CUDA_INFO"
	.sectionflags	@""
	.align	4


	//----- nvinfo : EIATTR_CUDA_API_VERSION
	.align		4
        /*0000*/ 	.byte	0x04, 0x37
        /*0002*/ 	.short	(.L_704 - .L_703)
.L_703:
        /*0004*/ 	.word	0x00000082


	//----- nvinfo : EIATTR_KPARAM_INFO
	.align		4
.L_704:
        /*0008*/ 	.byte	0x04, 0x17
        /*000a*/ 	.short	(.L_706 - .L_705)
.L_705:
        /*000c*/ 	.word	0x00000000
        /*0010*/ 	.short	0x0000
        /*0012*/ 	.short	0x0000
        /*0014*/ 	.byte	0x00, 0xf0, 0xe1, 0x09


	//----- nvinfo : EIATTR_SPARSE_MMA_MASK
	.align		4
.L_706:
        /*0018*/ 	.byte	0x03, 0x50
        /*001a*/ 	.short	0x0000


	//----- nvinfo : EIATTR_MAXREG_COUNT
	.align		4
        /*001c*/ 	.byte	0x03, 0x1b
        /*001e*/ 	.short	0x00ff


	//----- nvinfo : EIATTR_MERCURY_ISA_VERSION
	.align		4
        /*0020*/ 	.byte	0x03, 0x5f
        /*0022*/ 	.short	0x0101


	//----- nvinfo : EIATTR_VRC_CTA_INIT_COUNT
	.align		4
        /*0024*/ 	.byte	0x02, 0x4a
	.zero		1
	.zero		1


	//----- nvinfo : EIATTR_EXIT_INSTR_OFFSETS
	.align		4
        /*0028*/ 	.byte	0x04, 0x1c
        /*002a*/ 	.short	(.L_708 - .L_707)


	//   ....[0]....
.L_707:
        /*002c*/ 	.word	0x00000010


	//----- nvinfo : EIATTR_MAX_THREADS
	.align		4
.L_708:
        /*0030*/ 	.byte	0x04, 0x05
        /*0032*/ 	.short	(.L_710 - .L_709)
.L_709:
        /*0034*/ 	.word	0x00000100
        /*0038*/ 	.word	0x00000001
        /*003c*/ 	.word	0x00000001


	//----- nvinfo : EIATTR_CBANK_PARAM_SIZE
	.align		4
.L_710:
        /*0040*/ 	.byte	0x03, 0x19
        /*0042*/ 	.short	0x0278


	//----- nvinfo : EIATTR_PARAM_CBANK
	.align		4
        /*0044*/ 	.byte	0x04, 0x0a
        /*0046*/ 	.short	(.L_712 - .L_711)
	.align		4
.L_711:
        /*0048*/ 	.word	index@(.nv.constant0._ZN7cutlass13device_kernelIN5flash19enable_sm80_to_sm89INS1_16FlashAttnBwdSm80INS1_25CollectiveMainloopBwdSm80ILi2ELi2EN4cute5tupleIJNS5_1CILi64EEENS7_ILi128EEES9_EEENS_10bfloat16_tEfNS_4arch4Sm80ELb0ELb0ELb0ELb1ELb0ELb0ELb0ELb0ELi2ELi2ELi2ELi2ELb0EEENS1_24CollectiveEpilogueBwdGQAISA_fSD_Li256ELb1ELb0EEENS1_19SingleTileSchedulerILb1ELb0ELb0ELi128EEEEEEEEEvNT_6ParamsE)
        /*004c*/ 	.short	0x0380
        /*004e*/ 	.short	0x0278


	//----- nvinfo : EIATTR_SW_WAR
	.align		4
.L_712:
        /*0050*/ 	.byte	0x04, 0x36
        /*0052*/ 	.short	(.L_714 - .L_713)
.L_713:
        /*0054*/ 	.word	0x00000008
.L_714:


//--------------------- .nv.info._ZN7cutlass13device_kernelIN5flash19enable_sm80_to_sm89INS1_16FlashAttnBwdSm80INS1_25CollectiveMainloopBwdSm80ILi2ELi2EN4cute5tupleIJNS5_1CILi64EEENS7_ILi128EEES9_EEENS_10bfloat16_tEfNS_4arch4Sm80ELb0ELb0ELb0ELb1ELb1ELb0ELb0ELb0ELi2ELi2ELi2ELi2ELb0EEENS1_24CollectiveEpilogueBwdGQAISA_fSD_Li256ELb1ELb1EEENS1_19SingleTileSchedulerILb1ELb0ELb0ELi128EEEEEEEEEvNT_6ParamsE --------------------------
	.section	.nv.info._ZN7cutlass13device_kernelIN5flash19enable_sm80_to_sm89INS1_16FlashAttnBwdSm80INS1_25CollectiveMainloopBwdSm80ILi2ELi2EN4cute5tupleIJNS5_1CILi64EEENS7_ILi128EEES9_EEENS_10bfloat16_tEfNS_4arch4Sm80ELb0ELb0ELb0ELb1ELb1ELb0ELb0ELb0ELi2ELi2ELi2ELi2ELb0EEENS1_24CollectiveEpilogueBwdGQAISA_fSD_Li256ELb1ELb1EEENS1_19SingleTileSchedulerILb1ELb0ELb0ELi128EEEEEEEEEvNT_6ParamsE,"",@"SHT_CUDA_INFO"
	.sectionflags	@""
	.align	4


	//----- nvinfo : EIATTR_CUDA_API_VERSION
	.align		4
        /*0000*/ 	.byte	0x04, 0x37
        /*0002*/ 	.short	(.L_716 - .L_715)
.L_715:
        /*0004*/ 	.word	0x00000082


	//----- nvinfo : EIATTR_KPARAM_INFO
	.align		4
.L_716:
        /*0008*/ 	.byte	0x04, 0x17
        /*000a*/ 	.short	(.L_718 - .L_717)
.L_717:
        /*000c*/ 	.word	0x00000000
        /*0010*/ 	.short	0x0000
        /*0012*/ 	.short	0x0000
        /*0014*/ 	.byte	0x00, 0xf0, 0xe1, 0x09


	//----- nvinfo : EIATTR_SPARSE_MMA_MASK
	.align		4
.L_718:
        /*0018*/ 	.byte	0x03, 0x50
        /*001a*/ 	.short	0x0000


	//----- nvinfo : EIATTR_MAXREG_COUNT
	.align		4
        /*001c*/ 	.byte	0x03, 0x1b
        /*001e*/ 	.short	0x00ff


	//----- nvinfo : EIATTR_MERCURY_ISA_VERSION
	.align		4
        /*0020*/ 	.byte	0x03, 0x5f
        /*0022*/ 	.short	0x0101


	//----- nvinfo : EIATTR_VRC_CTA_INIT_COUNT
	.align		4
        /*0024*/ 	.byte	0x02, 0x4a
	.zero		1
	.zero		1


	//----- nvinfo : EIATTR_EXIT_INSTR_OFFSETS
	.align		4
        /*0028*/ 	.byte	0x04, 0x1c
        /*002a*/ 	.short	(.L_720 - .L_719)


	//   ....[0]....
.L_719:
        /*002c*/ 	.word	0x00000010


	//----- nvinfo : EIATTR_MAX_THREADS
	.align		4
.L_720:
        /*0030*/ 	.byte	0x04, 0x05
        /*0032*/ 	.short	(.L_722 - .L_721)
.L_721:
        /*0034*/ 	.word	0x00000100
        /*0038*/ 	.word	0x00000001
        /*003c*/ 	.word	0x00000001


	//----- nvinfo : EIATTR_CBANK_PARAM_SIZE
	.align		4
.L_722:
        /*0040*/ 	.byte	0x03, 0x19
        /*0042*/ 	.short	0x0278


	//----- nvinfo : EIATTR_PARAM_CBANK
	.align		4
        /*0044*/ 	.byte	0x04, 0x0a
        /*0046*/ 	.short	(.L_724 - .L_723)
	.align		4
.L_723:
        /*0048*/ 	.word	index@(.nv.constant0._ZN7cutlass13device_kernelIN5flash19enable_sm80_to_sm89INS1_16FlashAttnBwdSm80INS1_25CollectiveMainloopBwdSm80ILi2ELi2EN4cute5tupleIJNS5_1CILi64EEENS7_ILi128EEES9_EEENS_10bfloat16_tEfNS_4arch4Sm80ELb0ELb0ELb0ELb1ELb1ELb0ELb0ELb0ELi2ELi2ELi2ELi2ELb0EEENS1_24CollectiveEpilogueBwdGQAISA_fSD_Li256ELb1ELb1EEENS1_19SingleTileSchedulerILb1ELb0ELb0ELi128EEEEEEEEEvNT_6ParamsE)
        /*004c*/ 	.short	0x0380
        /*004e*/ 	.short	0x0278


	//----- nvinfo : EIATTR_SW_WAR
	.align		4
.L_724:
        /*0050*/ 	.byte	0x04, 0x36
        /*0052*/ 	.short	(.L_726 - .L_725)
.L_725:
        /*0054*/ 	.word	0x00000008
.L_726:


//--------------------- .nv.info._ZN7cutlass13device_kernelIN5flash19enable_sm80_to_sm89INS1_16FlashAttnBwdSm80INS1_25CollectiveMainloopBwdSm80ILi2ELi2EN4cute5tupleIJNS5_1CILi64EEENS7_ILi128EEES9_EEENS_10bfloat16_tEfNS_4arch4Sm80ELb0ELb1ELb0ELb0ELb0ELb0ELb0ELb0ELi2ELi2ELi2ELi2ELb0EEENS1_21CollectiveEpilogueBwdISA_SB_SD_Li256ELb0ELb0ELi4EEENS1_19SingleTileSchedulerILb0ELb0ELb0ELi128EEEEEEEEEvNT_6ParamsE --------------------------
	.section	.nv.info._ZN7cutlass13device_kernelIN5flash19enable_sm80_to_sm89INS1_16FlashAttnBwdSm80INS1_25CollectiveMainloopBwdSm80ILi2ELi2EN4cute5tupleIJNS5_1CILi64EEENS7_ILi128EEES9_EEENS_10bfloat16_tEfNS_4arch4Sm80ELb0ELb1ELb0ELb0ELb0ELb0ELb0ELb0ELi2ELi2ELi2ELi2ELb0EEENS1_21CollectiveEpilogueBwdISA_SB_SD_Li256ELb0ELb0ELi4EEENS1_19SingleTileSchedulerILb0ELb0ELb0ELi128EEEEEEEEEvNT_6ParamsE,"",@"SHT_CUDA_INFO"
	.sectionflags	@""
	.align	4


	//----- nvinfo : EIATTR_CUDA_API_VERSION
	.align		4
        /*0000*/ 	.byte	0x04, 0x37
        /*0002*/ 	.short	(.L_728 - .L_727)
.L_727:
        /*0004*/ 	.word	0x00000082


	//----- nvinfo : EIATTR_KPARAM_INFO
	.align		4
.L_728:
        /*0008*/ 	.byte	0x04, 0x17
        /*000a*/ 	.short	(.L_730 - .L_729)
.L_729:
        /*000c*/ 	.word	0x00000000
        /*0010*/ 	.short	0x0000
        /*0012*/ 	.short	0x0000
        /*0014*/ 	.byte	0x00, 0xf0, 0xc1, 0x09


	//----- nvinfo : EIATTR_SPARSE_MMA_MASK
	.align		4
.L_730:
        /*0018*/ 	.byte	0x03, 0x50
        /*001a*/ 	.short	0x0000


	//----- nvinfo : EIATTR_MAXREG_COUNT
	.align		4
        /*001c*/ 	.byte	0x03, 0x1b
        /*001e*/ 	.short	0x00ff


	//----- nvinfo : EIATTR_MERCURY_ISA_VERSION
	.align		4
        /*0020*/ 	.byte	0x03, 0x5f
        /*0022*/ 	.short	0x0101


	//----- nvinfo : EIATTR_VRC_CTA_INIT_COUNT
	.align		4
        /*0024*/ 	.byte	0x02, 0x4a
	.zero		1
	.zero		1


	//----- nvinfo : EIATTR_EXIT_INSTR_OFFSETS
	.align		4
        /*0028*/ 	.byte	0x04, 0x1c
        /*002a*/ 	.short	(.L_732 - .L_731)


	//   ....[0]....
.L_731:
        /*002c*/ 	.word	0x00000010


	//----- nvinfo : EIATTR_MAX_THREADS
	.align		4
.L_732:
        /*0030*/ 	.byte	0x04, 0x05
        /*0032*/ 	.short	(.L_734 - .L_733)
.L_733:
        /*0034*/ 	.word	0x00000100
        /*0038*/ 	.word	0x00000001
        /*003c*/ 	.word	0x00000001


	//----- nvinfo : EIATTR_CBANK_PARAM_SIZE
	.align		4
.L_734:
        /*0040*/ 	.byte	0x03, 0x19
        /*0042*/ 	.short	0x0270


	//----- nvinfo : EIATTR_PARAM_CBANK
	.align		4
        /*0044*/ 	.byte	0x04, 0x0a
        /*0046*/ 	.short	(.L_736 - .L_735)
	.align		4
.L_735:
        /*0048*/ 	.word	index@(.nv.constant0._ZN7cutlass13device_kernelIN5flash19enable_sm80_to_sm89INS1_16FlashAttnBwdSm80INS1_25CollectiveMainloopBwdSm80ILi2ELi2EN4cute5tupleIJNS5_1CILi64EEENS7_ILi128EEES9_EEENS_10bfloat16_tEfNS_4arch4Sm80ELb0ELb1ELb0ELb0ELb0ELb0ELb0ELb0ELi2ELi2ELi2ELi2ELb0EEENS1_21CollectiveEpilogueBwdISA_SB_SD_Li256ELb0ELb0ELi4EEENS1_19SingleTileSchedulerILb0ELb0ELb0ELi128EEEEEEEEEvNT_6ParamsE)
        /*004c*/ 	.short	0x0380
        /*004e*/ 	.short	0x0270


	//----- nvinfo : EIATTR_SW_WAR
	.align		4
.L_736:
        /*0050*/ 	.byte	0x04, 0x36
        /*0052*/ 	.short	(.L_738 - .L_737)
.L_737:
        /*0054*/ 	.word	0x00000008
.L_738:


//--------------------- .nv.info._ZN7cutlass13device_kernelIN5flash19enable_sm80_to_sm89INS1_16FlashAttnBwdSm80INS1_25CollectiveMainloopBwdSm80ILi2ELi2EN4cute5tupleIJNS5_1CILi64EEENS7_ILi128EEES9_EEENS_10bfloat16_tEfNS_4arch4Sm80ELb0ELb1ELb0ELb0ELb1ELb0ELb0ELb0ELi2ELi2ELi2ELi2ELb0EEENS1_21CollectiveEpilogueBwdISA_SB_SD_Li256ELb0ELb0ELi4EEENS1_19SingleTileSchedulerILb0ELb0ELb0ELi128EEEEEEEEEvNT_6ParamsE --------------------------
	.section	.nv.info._ZN7cutlass13device_kernelIN5flash19enable_sm80_to_sm89INS1_16FlashAttnBwdSm80INS1_25CollectiveMainloopBwdSm80ILi2ELi2EN4cute5tupleIJNS5_1CILi64EEENS7_ILi128EEES9_EEENS_10bfloat16_tEfNS_4arch4Sm80ELb0ELb1ELb0ELb0ELb1ELb0ELb0ELb0ELi2ELi2ELi2ELi2ELb0EEENS1_21CollectiveEpilogueBwdISA_SB_SD_Li256ELb0ELb0ELi4EEENS1_19SingleTileSchedulerILb0ELb0ELb0ELi128EEEEEEEEEvNT_6ParamsE,"",@"SHT_CUDA_INFO"
	.sectionflags	@""
	.align	4


	//----- nvinfo : EIATTR_CUDA_API_VERSION
	.align		4
        /*0000*/ 	.byte	0x04, 0x37
        /*0002*/ 	.short	(.L_740 - .L_739)
.L_739:
        /*0004*/ 	.word	0x00000082


	//----- nvinfo : EIATTR_KPARAM_INFO
	.align		4
.L_740:
        /*0008*/ 	.byte	0x04, 0x17
        /*000a*/ 	.short	(.L_742 - .L_741)
.L_741:
        /*000c*/ 	.word	0x00000000
        /*0010*/ 	.short	0x0000
        /*0012*/ 	.short	0x0000
        /*0014*/ 	.byte	0x00, 0xf0, 0xc1, 0x09


	//----- nvinfo : EIATTR_SPARSE_MMA_MASK
	.align		4
.L_742:
        /*0018*/ 	.byte	0x03, 0x50
        /*001a*/ 	.short	0x0000


	//----- nvinfo : EIATTR_MAXREG_COUNT
	.align		4
        /*001c*/ 	.byte	0x03, 0x1b
        /*001e*/ 	.short	0x00ff


	//----- nvinfo : EIATTR_MERCURY_ISA_VERSION
	.align		4
        /*0020*/ 	.byte	0x03, 0x5f
        /*0022*/ 	.short	0x0101


	//----- nvinfo : EIATTR_VRC_CTA_INIT_COUNT
	.align		4
        /*0024*/ 	.byte	0x02, 0x4a
	.zero		1
	.zero		1


	//----- nvinfo : EIATTR_EXIT_INSTR_OFFSETS
	.align		4
        /*0028*/ 	.byte	0x04, 0x1c
        /*002a*/ 	.short	(.L_744 - .L_743)


	//   ....[0]....
.L_743:
        /*002c*/ 	.word	0x00000010


	//----- nvinfo : EIATTR_MAX_THREADS
	.align		4
.L_744:
        /*0030*/ 	.byte	0x04, 0x05
        /*0032*/ 	.short	(.L_746 - .L_745)
.L_745:
        /*0034*/ 	.word	0x00000100
        /*0038*/ 	.word	0x00000001
        /*003c*/ 	.word	0x00000001


	//----- nvinfo : EIATTR_CBANK_PARAM_SIZE
	.align		4
.L_746:
        /*0040*/ 	.byte	0x03, 0x19
        /*0042*/ 	.short	0x0270


	//----- nvinfo : EIATTR_PARAM_CBANK
	.align		4
        /*0044*/ 	.byte	0x04, 0x0a
        /*0046*/ 	.short	(.L_748 - .L_747)
	.align		4
.L_747:
        /*0048*/ 	.word	index@(.nv.constant0._ZN7cutlass13device_kernelIN5flash19enable_sm80_to_sm89INS1_16FlashAttnBwdSm80INS1_25CollectiveMainloopBwdSm80ILi2ELi2EN4cute5tupleIJNS5_1CILi64EEENS7_ILi128EEES9_EEENS_10bfloat16_tEfNS_4arch4Sm80ELb0ELb1ELb0ELb0ELb1ELb0ELb0ELb0ELi2ELi2ELi2ELi2ELb0EEENS1_21CollectiveEpilogueBwdISA_SB_SD_Li256ELb0ELb0ELi4EEENS1_19SingleTileSchedulerILb0ELb0ELb0ELi128EEEEEEEEEvNT_6ParamsE)
        /*004c*/ 	.short	0x0380
        /*004e*/ 	.short	0x0270


	//----- nvinfo : EIATTR_SW_WAR
	.align		4
.L_748:
        /*0050*/ 	.byte	0x04, 0x36
        /*0052*/ 	.short	(.L_750 - .L_749)
.L_749:
        /*0054*/ 	.word	0x00000008
.L_750:


//--------------------- .nv.info._ZN7cutlass13device_kernelIN5flash19enable_sm80_to_sm89INS1_16FlashAttnBwdSm80INS1_25CollectiveMainloopBwdSm80ILi2ELi2EN4cute5tupleIJNS5_1CILi64EEENS7_ILi128EEES9_EEENS_10bfloat16_tEfNS_4arch4Sm80ELb0ELb1ELb0ELb0ELb0ELb0ELb0ELb0ELi2ELi2ELi2ELi2ELb0EEENS1_24CollectiveEpilogueBwdGQAISA_fSD_Li256ELb0ELb0EEENS1_19SingleTileSchedulerILb0ELb0ELb0ELi128EEEEEEEEEvNT_6ParamsE --------------------------
	.section	.nv.info._ZN7cutlass13device_kernelIN5flash19enable_sm80_to_sm89INS1_16FlashAttnBwdSm80INS1_25CollectiveMainloopBwdSm80ILi2ELi2EN4cute5tupleIJNS5_1CILi64EEENS7_ILi128EEES9_EEENS_10bfloat16_tEfNS_4arch4Sm80ELb0ELb1ELb0ELb0ELb0ELb0ELb0ELb0ELi2ELi2ELi2ELi2ELb0EEENS1_24CollectiveEpilogueBwdGQAISA_fSD_Li256ELb0ELb0EEENS1_19SingleTileSchedulerILb0ELb0ELb0ELi128EEEEEEEEEvNT_6ParamsE,"",@"SHT_CUDA_INFO"
	.sectionflags	@""
	.align	4


	//----- nvinfo : EIATTR_CUDA_API_VERSION
	.align		4
        /*0000*/ 	.byte	0x04, 0x37
        /*0002*/ 	.short	(.L_752 - .L_751)
.L_751:
        /*0004*/ 	.word	0x00000082


	//----- nvinfo : EIATTR_KPARAM_INFO
	.align		4
.L_752:
        /*0008*/ 	.byte	0x04, 0x17
        /*000a*/ 	.short	(.L_754 - .L_753)
.L_753:
        /*000c*/ 	.word	0x00000000
        /*0010*/ 	.short	0x0000
        /*0012*/ 	.short	0x0000
        /*0014*/ 	.byte	0x00, 0xf0, 0xe1, 0x09


	//----- nvinfo : EIATTR_SPARSE_MMA_MASK
	.align		4
.L_754:
        /*0018*/ 	.byte	0x03, 0x50
        /*001a*/ 	.short	0x0000


	//----- nvinfo : EIATTR_MAXREG_COUNT
	.align		4
        /*001c*/ 	.byte	0x03, 0x1b
        /*001e*/ 	.short	0x00ff


	//----- nvinfo : EIATTR_MERCURY_ISA_VERSION
	.align		4
        /*0020*/ 	.byte	0x03, 0x5f
        /*0022*/ 	.short	0x0101


	//----- nvinfo : EIATTR_VRC_CTA_INIT_COUNT
	.align		4
        /*0024*/ 	.byte	0x02, 0x4a
	.zero		1
	.zero		1


	//----- nvinfo : EIATTR_EXIT_INSTR_OFFSETS
	.align		4
        /*0028*/ 	.byte	0x04, 0x1c
        /*002a*/ 	.short	(.L_756 - .L_755)


	//   ....[0]....
.L_755:
        /*002c*/ 	.word	0x00000010


	//----- nvinfo : EIATTR_MAX_THREADS
	.align		4
.L_756:
        /*0030*/ 	.byte	0x04, 0x05
        /*0032*/ 	.short	(.L_758 - .L_757)
.L_757:
        /*0034*/ 	.word	0x00000100
        /*0038*/ 	.word	0x00000001
        /*003c*/ 	.word	0x00000001


	//----- nvinfo : EIATTR_CBANK_PARAM_SIZE
	.align		4
.L_758:
        /*0040*/ 	.byte	0x03, 0x19
        /*0042*/ 	.short	0x0278


	//----- nvinfo : EIATTR_PARAM_CBANK
	.align		4
        /*0044*/ 	.byte	0x04, 0x0a
        /*0046*/ 	.short	(.L_760 - .L_759)
	.align		4
.L_759:
        /*0048*/ 	.word	index@(.nv.constant0._ZN7cutlass13device_kernelIN5flash19enable_sm80_to_sm89INS1_16FlashAttnBwdSm80INS1_25CollectiveMainloopBwdSm80ILi2ELi2EN4cute5tupleIJNS5_1CILi64EEENS7_ILi128EEES9_EEENS_10bfloat16_tEfNS_4arch4Sm80ELb0ELb1ELb0ELb0ELb0ELb0ELb0ELb0ELi2ELi2ELi2ELi2ELb0EEENS1_24CollectiveEpilogueBwdGQAISA_fSD_Li256ELb0ELb0EEENS1_19SingleTileSchedulerILb0ELb0ELb0ELi128EEEEEEEEEvNT_6ParamsE)
        /*004c*/ 	.short	0x0380
        /*004e*/ 	.short	0x0278


	//----- nvinfo : EIATTR_SW_WAR
	.align		4
.L_760:
        /*0050*/ 	.byte	0x04, 0x36
        /*0052*/ 	.short	(.L_762 - .L_761)
.L_761:
        /*0054*/ 	.word	0x00000008
.L_762:


//--------------------- .nv.info._ZN7cutlass13device_kernelIN5flash19enable_sm80_to_sm89INS1_16FlashAttnBwdSm80INS1_25CollectiveMainloopBwdSm80ILi2ELi2EN4cute5tupleIJNS5_1CILi64EEENS7_ILi128EEES9_EEENS_10bfloat16_tEfNS_4arch4Sm80ELb0ELb1ELb0ELb0ELb1ELb0ELb0ELb0ELi2ELi2ELi2ELi2ELb0EEENS1_24CollectiveEpilogueBwdGQAISA_fSD_Li256ELb0ELb1EEENS1_19SingleTileSchedulerILb0ELb0ELb0ELi128EEEEEEEEEvNT_6ParamsE --------------------------
	.section	.nv.info._ZN7cutlass13device_kernelIN5flash19enable_sm80_to_sm89INS1_16FlashAttnBwdSm80INS1_25CollectiveMainloopBwdSm80ILi2ELi2EN4cute5tupleIJNS5_1CILi64EEENS7_ILi128EEES9_EEENS_10bfloat16_tEfNS_4arch4Sm80ELb0ELb1ELb0ELb0ELb1ELb0ELb0ELb0ELi2ELi2ELi2ELi2ELb0EEENS1_24CollectiveEpilogueBwdGQAISA_fSD_Li256ELb0ELb1EEENS1_19SingleTileSchedulerILb0ELb0ELb0ELi128EEEEEEEEEvNT_6ParamsE,"",@"SHT_CUDA_INFO"
	.sectionflags	@""
	.align	4


	//----- nvinfo : EIATTR_CUDA_API_VERSION
	.align		4
        /*0000*/ 	.byte	0x04, 0x37
        /*0002*/ 	.short	(.L_764 - .L_763)
.L_763:
        /*0004*/ 	.word	0x00000082


	//----- nvinfo : EIATTR_KPARAM_INFO
	.align		4
.L_764:
        /*0008*/ 	.byte	0x04, 0x17
        /*000a*/ 	.short	(.L_766 - .L_765)
.L_765:
        /*000c*/ 	.word	0x00000000
        /*0010*/ 	.short	0x0000
        /*0012*/ 	.short	0x0000
        /*0014*/ 	.byte	0x00, 0xf0, 0xe1, 0x09


	//----- nvinfo : EIATTR_SPARSE_MMA_MASK
	.align		4
.L_766:
        /*0018*/ 	.byte	0x03, 0x50
        /*001a*/ 	.short	0x0000


	//----- nvinfo : EIATTR_MAXREG_COUNT
	.align		4
        /*001c*/ 	.byte	0x03, 0x1b
        /*001e*/ 	.short	0x00ff


	//----- nvinfo : EIATTR_MERCURY_ISA_VERSION
	.align		4
        /*0020*/ 	.byte	0x03, 0x5f
        /*0022*/ 	.short	0x0101


	//----- nvinfo : EIATTR_VRC_CTA_INIT_COUNT
	.align		4
        /*0024*/ 	.byte	0x02, 0x4a
	.zero		1
	.zero		1


	//----- nvinfo : EIATTR_EXIT_INSTR_OFFSETS
	.align		4
        /*0028*/ 	.byte	0x04, 0x1c
        /*002a*/ 	.short	(.L_768 - .L_767)


	//   ....[0]....
.L_767:
        /*002c*/ 	.word	0x00000010


	//----- nvinfo : EIATTR_MAX_THREADS
	.align		4
.L_768:
        /*0030*/ 	.byte	0x04, 0x05
        /*0032*/ 	.short	(.L_770 - .L_769)
.L_769:
        /*0034*/ 	.word	0x00000100
        /*0038*/ 	.word	0x00000001
        /*003c*/ 	.word	0x00000001


	//----- nvinfo : EIATTR_CBANK_PARAM_SIZE
	.align		4
.L_770:
        /*0040*/ 	.byte	0x03, 0x19
        /*0042*/ 	.short	0x0278


	//----- nvinfo : EIATTR_PARAM_CBANK
	.align		4
        /*0044*/ 	.byte	0x04, 0x0a
        /*0046*/ 	.short	(.L_772 - .L_771)
	.align		4
.L_771:
        /*0048*/ 	.word	index@(.nv.constant0._ZN7cutlass13device_kernelIN5flash19enable_sm80_to_sm89INS1_16FlashAttnBwdSm80INS1_25CollectiveMainloopBwdSm80ILi2ELi2EN4cute5tupleIJNS5_1CILi64EEENS7_ILi128EEES9_EEENS_10bfloat16_tEfNS_4arch4Sm80ELb0ELb1ELb0ELb0ELb1ELb0ELb0ELb0ELi2ELi2ELi2ELi2ELb0EEENS1_24CollectiveEpilogueBwdGQAISA_fSD_Li256ELb0ELb1EEENS1_19SingleTileSchedulerILb0ELb0ELb0ELi128EEEEEEEEEvNT_6ParamsE)
        /*004c*/ 	.short	0x0380
        /*004e*/ 	.short	0x0278


	//----- nvinfo : EIATTR_SW_WAR
	.align		4
.L_772:
        /*0050*/ 	.byte	0x04, 0x36
        /*0052*/ 	.short	(.L_774 - .L_773)
.L_773:
        /*0054*/ 	.word	0x00000008
.L_774:


//--------------------- .nv.info._ZN7cutlass13device_kernelIN5flash19enable_sm80_to_sm89INS1_16FlashAttnBwdSm80INS1_25CollectiveMainloopBwdSm80ILi2ELi2EN4cute5tupleIJNS5_1CILi64EEENS7_ILi128EEES9_EEENS_10bfloat16_tEfNS_4arch4Sm80ELb0ELb1ELb0ELb1ELb0ELb0ELb0ELb0ELi2ELi2ELi2ELi2ELb0EEENS1_21CollectiveEpilogueBwdISA_SB_SD_Li256ELb1ELb0ELi4EEENS1_19SingleTileSchedulerILb1ELb0ELb0ELi128EEEEEEEEEvNT_6ParamsE --------------------------
	.section	.nv.info._ZN7cutlass13device_kernelIN5flash19enable_sm80_to_sm89INS1_16FlashAttnBwdSm80INS1_25CollectiveMainloopBwdSm80ILi2ELi2EN4cute5tupleIJNS5_1CILi64EEENS7_ILi128EEES9_EEENS_10bfloat16_tEfNS_4arch4Sm80ELb0ELb1ELb0ELb1ELb0ELb0ELb0ELb0ELi2ELi2ELi2ELi2ELb0EEENS1_21CollectiveEpilogueBwdISA_SB_SD_Li256ELb1ELb0ELi4EEENS1_19SingleTileSchedulerILb1ELb0ELb0ELi128EEEEEEEEEvNT_6ParamsE,"",@"SHT_CUDA_INFO"
	.sectionflags	@""
	.align	4


	//----- nvinfo : EIATTR_CUDA_API_VERSION
	.align		4
        /*0000*/ 	.byte	0x04, 0x37
        /*0002*/ 	.short	(.L_776 - .L_775)
.L_775:
        /*0004*/ 	.word	0x00000082


	//----- nvinfo : EIATTR_KPARAM_INFO
	.align		4
.L_776:
        /*0008*/ 	.byte	0x04, 0x17
        /*000a*/ 	.short	(.L_778 - .L_777)
.L_777:
        /*000c*/ 	.word	0x00000000
        /*0010*/ 	.short	0x0000
        /*0012*/ 	.short	0x0000
        /*0014*/ 	.byte	0x00, 0xf0, 0xc1, 0x09


	//----- nvinfo : EIATTR_SPARSE_MMA_MASK
	.align		4
.L_778:
        /*0018*/ 	.byte	0x03, 0x50
        /*001a*/ 	.short	0x0000


	//----- nvinfo : EIATTR_MAXREG_COUNT
	.align		4
        /*001c*/ 	.byte	0x03, 0x1b
        /*001e*/ 	.short	0x00ff


	//----- nvinfo : EIATTR_MERCURY_ISA_VERSION
	.align		4
        /*0020*/ 	.byte	0x03, 0x5f
        /*0022*/ 	.short	0x0101


	//----- nvinfo : EIATTR_VRC_CTA_INIT_COUNT
	.align		4
        /*0024*/ 	.byte	0x02, 0x4a
	.zero		1
	.zero		1


	//----- nvinfo : EIATTR_EXIT_INSTR_OFFSETS
	.align		4
        /*0028*/ 	.byte	0x04, 0x1c
        /*002a*/ 	.short	(.L_780 - .L_779)


	//   ....[0]....
.L_779:
        /*002c*/ 	.word	0x00000010


	//----- nvinfo : EIATTR_MAX_THREADS
	.align		4
.L_780:
        /*0030*/ 	.byte	0x04, 0x05
        /*0032*/ 	.short	(.L_782 - .L_781)
.L_781:
        /*0034*/ 	.word	0x00000100
        /*0038*/ 	.word	0x00000001
        /*003c*/ 	.word	0x00000001


	//----- nvinfo : EIATTR_CBANK_PARAM_SIZE
	.align		4
.L_782:
        /*0040*/ 	.byte	0x03, 0x19
        /*0042*/ 	.short	0x0270


	//----- nvinfo : EIATTR_PARAM_CBANK
	.align		4
        /*0044*/ 	.byte	0x04, 0x0a
        /*0046*/ 	.short	(.L_784 - .L_783)
	.align		4
.L_783:
        /*0048*/ 	.word	index@(.nv.constant0._ZN7cutlass13device_kernelIN5flash19enable_sm80_to_sm89INS1_16FlashAttnBwdSm80INS1_25CollectiveMainloopBwdSm80ILi2ELi2EN4cute5tupleIJNS5_1CILi64EEENS7_ILi128EEES9_EEENS_10bfloat16_tEfNS_4arch4Sm80ELb0ELb1ELb0ELb1ELb0ELb0ELb0ELb0ELi2ELi2ELi2ELi2ELb0EEENS1_21CollectiveEpilogueBwdISA_SB_SD_Li256ELb1ELb0ELi4EEENS1_19SingleTileSchedulerILb1ELb0ELb0ELi128EEEEEEEEEvNT_6ParamsE)
        /*004c*/ 	.short	0x0380
        /*004e*/ 	.short	0x0270


	//----- nvinfo : EIATTR_SW_WAR
	.align		4
.L_784:
        /*0050*/ 	.byte	0x04, 0x36
        /*0052*/ 	.short	(.L_786 - .L_785)
.L_785:
        /*0054*/ 	.word	0x00000008
.L_786:


//--------------------- .nv.info._ZN7cutlass13device_kernelIN5flash19enable_sm80_to_sm89INS1_16FlashAttnBwdSm80INS1_25CollectiveMainloopBwdSm80ILi2ELi2EN4cute5tupleIJNS5_1CILi64EEENS7_ILi128EEES9_EEENS_10bfloat16_tEfNS_4arch4Sm80ELb0ELb1ELb0ELb1ELb1ELb0ELb0ELb0ELi2ELi2ELi2ELi2ELb0EEENS1_21CollectiveEpilogueBwdISA_SB_SD_Li256ELb1ELb0ELi4EEENS1_19SingleTileSchedulerILb1ELb0ELb0ELi128EEEEEEEEEvNT_6ParamsE --------------------------
	.section	.nv.info._ZN7cutlass13device_kernelIN5flash19enable_sm80_to_sm89INS1_16FlashAttnBwdSm80INS1_25CollectiveMainloopBwdSm80ILi2ELi2EN4cute5tupleIJNS5_1CILi64EEENS7_ILi128EEES9_EEENS_10bfloat16_tEfNS_4arch4Sm80ELb0ELb1ELb0ELb1ELb1ELb0ELb0ELb0ELi2ELi2ELi2ELi2ELb0EEENS1_21CollectiveEpilogueBwdISA_SB_SD_Li256ELb1ELb0ELi4EEENS1_19SingleTileSchedulerILb1ELb0ELb0ELi128EEEEEEEEEvNT_6ParamsE,"",@"SHT_CUDA_INFO"
	.sectionflags	@""
	.align	4


	//----- nvinfo : EIATTR_CUDA_API_VERSION
	.align		4
        /*0000*/ 	.byte	0x04, 0x37
        /*0002*/ 	.short	(.L_788 - .L_787)
.L_787:
        /*0004*/ 	.word	0x00000082


	//----- nvinfo : EIATTR_KPARAM_INFO
	.align		4
.L_788:
        /*0008*/ 	.byte	0x04, 0x17
        /*000a*/ 	.short	(.L_790 - .L_789)
.L_789:
        /*000c*/ 	.word	0x00000000
        /*0010*/ 	.short	0x0000
        /*0012*/ 	.short	0x0000
        /*0014*/ 	.byte	0x00, 0xf0, 0xc1, 0x09


	//----- nvinfo : EIATTR_SPARSE_MMA_MASK
	.align		4
.L_790:
        /*0018*/ 	.byte	0x03, 0x50
        /*001a*/ 	.short	0x0000


	//----- nvinfo : EIATTR_MAXREG_COUNT
	.align		4
        /*001c*/ 	.byte	0x03, 0x1b
        /*001e*/ 	.short	0x00ff


	//----- nvinfo : EIATTR_MERCURY_ISA_VERSION
	.align		4
        /*0020*/ 	.byte	0x03, 0x5f
        /*0022*/ 	.short	0x0101


	//----- nvinfo : EIATTR_VRC_CTA_INIT_COUNT
	.align		4
        /*0024*/ 	.byte	0x02, 0x4a
	.zero		1
	.zero		1


	//----- nvinfo : EIATTR_EXIT_INSTR_OFFSETS
	.align		4
        /*0028*/ 	.byte	0x04, 0x1c
        /*002a*/ 	.short	(.L_792 - .L_791)


	//   ....[0]....
.L_791:
        /*002c*/ 	.word	0x00000010


	//----- nvinfo : EIATTR_MAX_THREADS
	.align		4
.L_792:
        /*0030*/ 	.byte	0x04, 0x05
        /*0032*/ 	.short	(.L_794 - .L_793)
.L_793:
        /*0034*/ 	.word	0x00000100
        /*0038*/ 	.word	0x00000001
        /*003c*/ 	.word	0x00000001


	//----- nvinfo : EIATTR_CBANK_PARAM_SIZE
	.align		4
.L_794:
        /*0040*/ 	.byte	0x03, 0x19
        /*0042*/ 	.short	0x0270


	//----- nvinfo : EIATTR_PARAM_CBANK
	.align		4
        /*0044*/ 	.byte	0x04, 0x0a
        /*0046*/ 	.short	(.L_796 - .L_795)
	.align		4
.L_795:
        /*0048*/ 	.word	index@(.nv.constant0._ZN7cutlass13device_kernelIN5flash19enable_sm80_to_sm89INS1_16FlashAttnBwdSm80INS1_25CollectiveMainloopBwdSm80ILi2ELi2EN4cute5tupleIJNS5_1CILi64EEENS7_ILi128EEES9_EEENS_10bfloat16_tEfNS_4arch4Sm80ELb0ELb1ELb0ELb1ELb1ELb0ELb0ELb0ELi2ELi2ELi2ELi2ELb0EEENS1_21CollectiveEpilogueBwdISA_SB_SD_Li256ELb1ELb0ELi4EEENS1_19SingleTileSchedulerILb1ELb0ELb0ELi128EEEEEEEEEvNT_6ParamsE)
        /*004c*/ 	.short	0x0380
        /*004e*/ 	.short	0x0270


	//----- nvinfo : EIATTR_SW_WAR
	.align		4
.L_796:
        /*0050*/ 	.byte	0x04, 0x36
        /*0052*/ 	.short	(.L_798 - .L_797)
.L_797:
        /*0054*/ 	.word	0x00000008
.L_798:


//--------------------- .nv.info._ZN7cutlass13device_kernelIN5flash19enable_sm80_to_sm89INS1_16FlashAttnBwdSm80INS1_25CollectiveMainloopBwdSm80ILi2ELi2EN4cute5tupleIJNS5_1CILi64EEENS7_ILi128EEES9_EEENS_10bfloat16_tEfNS_4arch4Sm80ELb0ELb1ELb0ELb1ELb0ELb0ELb0ELb0ELi2ELi2ELi2ELi2ELb0EEENS1_24CollectiveEpilogueBwdGQAISA_fSD_Li256ELb1ELb0EEENS1_19SingleTileSchedulerILb1ELb0ELb0ELi128EEEEEEEEEvNT_6ParamsE --------------------------
	.section	.nv.info._ZN7cutlass13device_kernelIN5flash19enable_sm80_to_sm89INS1_16FlashAttnBwdSm80INS1_25CollectiveMainloopBwdSm80ILi2ELi2EN4cute5tupleIJNS5_1CILi64EEENS7_ILi128EEES9_EEENS_10bfloat16_tEfNS_4arch4Sm80ELb0ELb1ELb0ELb1ELb0ELb0ELb0ELb0ELi2ELi2ELi2ELi2ELb0EEENS1_24CollectiveEpilogueBwdGQAISA_fSD_Li256ELb1ELb0EEENS1_19SingleTileSchedulerILb1ELb0ELb0ELi128EEEEEEEEEvNT_6ParamsE,"",@"SHT_CUDA_INFO"
	.sectionflags	@""
	.align	4


	//----- nvinfo : EIATTR_CUDA_API_VERSION
	.align		4
        /*0000*/ 	.byte	0x04, 0x37
        /*0002*/ 	.short	(.L_800 - .L_799)
.L_799:
        /*0004*/ 	.word	0x00000082


	//----- nvinfo : EIATTR_KPARAM_INFO
	.align		4
.L_800:
        /*0008*/ 	.byte	0x04, 0x17
        /*000a*/ 	.short	(.L_802 - .L_801)
.L_801:
        /*000c*/ 	.word	0x00000000
        /*0010*/ 	.short	0x0000
        /*0012*/ 	.short	0x0000
        /*0014*/ 	.byte	0x00, 0xf0, 0xe1, 0x09


	//----- nvinfo : EIATTR_SPARSE_MMA_MASK
	.align		4
.L_802:
        /*0018*/ 	.byte	0x03, 0x50
        /*001a*/ 	.short	0x0000


	//----- nvinfo : EIATTR_MAXREG_COUNT
	.align		4
        /*001c*/ 	.byte	0x03, 0x1b
        /*001e*/ 	.short	0x00ff


	//----- nvinfo : EIATTR_MERCURY_ISA_VERSION
	.align		4
        /*0020*/ 	.byte	0x03, 0x5f
        /*0022*/ 	.short	0x0101


	//----- nvinfo : EIATTR_VRC_CTA_INIT_COUNT
	.align		4
        /*0024*/ 	.byte	0x02, 0x4a
	.zero		1
	.zero		1


	//----- nvinfo : EIATTR_EXIT_INSTR_OFFSETS
	.align		4
        /*0028*/ 	.byte	0x04, 0x1c
        /*002a*/ 	.short	(.L_804 - .L_803)


	//   ....[0]....
.L_803:
        /*002c*/ 	.word	0x00000010


	//----- nvinfo : EIATTR_MAX_THREADS
	.align		4
.L_804:
        /*0030*/ 	.byte	0x04, 0x05
        /*0032*/ 	.short	(.L_806 - .L_805)
.L_805:
        /*0034*/ 	.word	0x00000100
        /*0038*/ 	.word	0x00000001
        /*003c*/ 	.word	0x00000001


	//----- nvinfo : EIATTR_CBANK_PARAM_SIZE
	.align		4
.L_806:
        /*0040*/ 	.byte	0x03, 0x19
        /*0042*/ 	.short	0x0278


	//----- nvinfo : EIATTR_PARAM_CBANK
	.align		4
        /*0044*/ 	.byte	0x04, 0x0a
        /*0046*/ 	.short	(.L_808 - .L_807)
	.align		4
.L_807:
        /*0048*/ 	.word	index@(.nv.constant0._ZN7cutlass13device_kernelIN5flash19enable_sm80_to_sm89INS1_16FlashAttnBwdSm80INS1_25CollectiveMainloopBwdSm80ILi2ELi2EN4cute5tupleIJNS5_1CILi64EEENS7_ILi128EEES9_EEENS_10bfloat16_tEfNS_4arch4Sm80ELb0ELb1ELb0ELb1ELb0ELb0ELb0ELb0ELi2ELi2ELi2ELi2ELb0EEENS1_24CollectiveEpilogueBwdGQAISA_fSD_Li256ELb1ELb0EEENS1_19SingleTileSchedulerILb1ELb0ELb0ELi128EEEEEEEEEvNT_6ParamsE)
        /*004c*/ 	.short	0x0380
        /*004e*/ 	.short	0x0278


	//----- nvinfo : EIATTR_SW_WAR
	.align		4
.L_808:
        /*0050*/ 	.byte	0x04, 0x36
        /*0052*/ 	.short	(.L_810 - .L_809)
.L_809:
        /*0054*/ 	.word	0x00000008
.L_810:


//--------------------- .nv.info._ZN7cutlass13device_kernelIN5flash19enable_sm80_to_sm89INS1_16FlashAttnBwdSm80INS1_25CollectiveMainloopBwdSm80ILi2ELi2EN4cute5tupleIJNS5_1CILi64EEENS7_ILi128EEES9_EEENS_10bfloat16_tEfNS_4arch4Sm80ELb0ELb1ELb0ELb1ELb1ELb0ELb0ELb0ELi2ELi2ELi2ELi2ELb0EEENS1_24CollectiveEpilogueBwdGQAISA_fSD_Li256ELb1ELb1EEENS1_19SingleTileSchedulerILb1ELb0ELb0ELi128EEEEEEEEEvNT_6ParamsE --------------------------
	.section	.nv.info._ZN7cutlass13device_kernelIN5flash19enable_sm80_to_sm89INS1_16FlashAttnBwdSm80INS1_25CollectiveMainloopBwdSm80ILi2ELi2EN4cute5tupleIJNS5_1CILi64EEENS7_ILi128EEES9_EEENS_10bfloat16_tEfNS_4arch4Sm80ELb0ELb1ELb0ELb1ELb1ELb0ELb0ELb0ELi2ELi2ELi2ELi2ELb0EEENS1_24CollectiveEpilogueBwdGQAISA_fSD_Li256ELb1ELb1EEENS1_19SingleTileSchedulerILb1ELb0ELb0ELi128EEEEEEEEEvNT_6ParamsE,"",@"SHT_CUDA_INFO"
	.sectionflags	@""
	.align	4


	//----- nvinfo : EIATTR_CUDA_API_VERSION
	.align		4
        /*0000*/ 	.byte	0x04, 0x37
        /*0002*/ 	.short	(.L_812 - .L_811)
.L_811:
        /*0004*/ 	.word	0x00000082


	//----- nvinfo : EIATTR_KPARAM_INFO
	.align		4
.L_812:
        /*0008*/ 	.byte	0x04, 0x17
        /*000a*/ 	.short	(.L_814 - .L_813)
.L_813:
        /*000c*/ 	.word	0x00000000
        /*0010*/ 	.short	0x0000
        /*0012*/ 	.short	0x0000
        /*0014*/ 	.byte	0x00, 0xf0, 0xe1, 0x09


	//----- nvinfo : EIATTR_SPARSE_MMA_MASK
	.align		4
.L_814:
        /*0018*/ 	.byte	0x03, 0x50
        /*001a*/ 	.short	0x0000


	//----- nvinfo : EIATTR_MAXREG_COUNT
	.align		4
        /*001c*/ 	.byte	0x03, 0x1b
        /*001e*/ 	.short	0x00ff


	//----- nvinfo : EIATTR_MERCURY_ISA_VERSION
	.align		4
        /*0020*/ 	.byte	0x03, 0x5f
        /*0022*/ 	.short	0x0101


	//----- nvinfo : EIATTR_VRC_CTA_INIT_COUNT
	.align		4
        /*0024*/ 	.byte	0x02, 0x4a
	.zero		1
	.zero		1


	//----- nvinfo : EIATTR_EXIT_INSTR_OFFSETS
	.align		4
        /*0028*/ 	.byte	0x04, 0x1c
        /*002a*/ 	.short	(.L_816 - .L_815)


	//   ....[0]....
.L_815:
        /*002c*/ 	.word	0x00000010


	//----- nvinfo : EIATTR_MAX_THREADS
	.align		4
.L_816:
        /*0030*/ 	.byte	0x04, 0x05
        /*0032*/ 	.short	(.L_818 - .L_817)
.L_817:
        /*0034*/ 	.word	0x00000100
        /*0038*/ 	.word	0x00000001
        /*003c*/ 	.word	0x00000001


	//----- nvinfo : EIATTR_CBANK_PARAM_SIZE
	.align		4
.L_818:
        /*0040*/ 	.byte	0x03, 0x19
        /*0042*/ 	.short	0x0278


	//----- nvinfo : EIATTR_PARAM_CBANK
	.align		4
        /*0044*/ 	.byte	0x04, 0x0a
        /*0046*/ 	.short	(.L_820 - .L_819)
	.align		4
.L_819:
        /*0048*/ 	.word	index@(.nv.constant0._ZN7cutlass13device_kernelIN5flash19enable_sm80_to_sm89INS1_16FlashAttnBwdSm80INS1_25CollectiveMainloopBwdSm80ILi2ELi2EN4cute5tupleIJNS5_1CILi64EEENS7_ILi128EEES9_EEENS_10bfloat16_tEfNS_4arch4Sm80ELb0ELb1ELb0ELb1ELb1ELb0ELb0ELb0ELi2ELi2ELi2ELi2ELb0EEENS1_24CollectiveEpilogueBwdGQAISA_fSD_Li256ELb1ELb1EEENS1_19SingleTileSchedulerILb1ELb0ELb0ELi128EEEEEEEEEvNT_6ParamsE)
        /*004c*/ 	.short	0x0380
        /*004e*/ 	.short	0x0278


	//----- nvinfo : EIATTR_SW_WAR
	.align		4
.L_820:
        /*0050*/ 	.byte	0x04, 0x36
        /*0052*/ 	.short	(.L_822 - .L_821)
.L_821:
        /*0054*/ 	.word	0x00000008
.L_822:


//--------------------- .nv.info._ZN7cutlass13device_kernelIN5flash19enable_sm80_to_sm89INS1_16FlashAttnBwdSm80INS1_25CollectiveMainloopBwdSm80ILi2ELi2EN4cute5tupleIJNS5_1CILi64EEENS7_ILi128EEES9_EEENS_10bfloat16_tEfNS_4arch4Sm80ELb1ELb0ELb0ELb0ELb0ELb0ELb0ELb0ELi2ELi2ELi2ELi2ELb0EEENS1_21CollectiveEpilogueBwdISA_SB_SD_Li256ELb0ELb0ELi4EEENS1_25SingleTileBwdLPTSchedulerILb0ELi128ELb0EEEEEEEEEvNT_6ParamsE --------------------------
	.section	.nv.info._ZN7cutlass13device_kernelIN5flash19enable_sm80_to_sm89INS1_16FlashAttnBwdSm80INS1_25CollectiveMainloopBwdSm80ILi2ELi2EN4cute5tupleIJNS5_1CILi64EEENS7_ILi128EEES9_EEENS_10bfloat16_tEfNS_4arch4Sm80ELb1ELb0ELb0ELb0ELb0ELb0ELb0ELb0ELi2ELi2ELi2ELi2ELb0EEENS1_21CollectiveEpilogueBwdISA_SB_SD_Li256ELb0ELb0ELi4EEENS1_25SingleTileBwdLPTSchedulerILb0ELi128ELb0EEEEEEEEEvNT_6ParamsE,"",@"SHT_CUDA_INFO"
	.sectionflags	@""
	.align	4


	//----- nvinfo : EIATTR_CUDA_API_VERSION
	.align		4
        /*0000*/ 	.byte	0x04, 0x37
        /*0002*/ 	.short	(.L_824 - .L_823)
.L_823:
        /*0004*/ 	.word	0x00000082


	//----- nvinfo : EIATTR_KPARAM_INFO
	.align		4
.L_824:
        /*0008*/ 	.byte	0x04, 0x17
        /*000a*/ 	.short	(.L_826 - .L_825)
.L_825:
        /*000c*/ 	.word	0x00000000
        /*0010*/ 	.short	0x0000
        /*0012*/ 	.short	0x0000
        /*0014*/ 	.byte	0x00, 0xf0, 0x21, 0x0a


	//----- nvinfo : EIATTR_SPARSE_MMA_MASK
	.align		4
.L_826:
        /*0018*/ 	.byte	0x03, 0x50
        /*001a*/ 	.short	0x0000


	//----- nvinfo : EIATTR_MAXREG_COUNT
	.align		4
        /*001c*/ 	.byte	0x03, 0x1b
        /*001e*/ 	.short	0x00ff


	//----- nvinfo : EIATTR_MERCURY_ISA_VERSION
	.align		4
        /*0020*/ 	.byte	0x03, 0x5f
        /*0022*/ 	.short	0x0101


	//----- nvinfo : EIATTR_VRC_CTA_INIT_COUNT
	.align		4
        /*0024*/ 	.byte	0x02, 0x4a
	.zero		1
	.zero		1


	//----- nvinfo : EIATTR_EXIT_INSTR_OFFSETS
	.align		4
        /*0028*/ 	.byte	0x04, 0x1c
        /*002a*/ 	.short	(.L_828 - .L_827)


	//   ....[0]....
.L_827:
        /*002c*/ 	.word	0x00000010


	//----- nvinfo : EIATTR_MAX_THREADS
	.align		4
.L_828:
        /*0030*/ 	.byte	0x04, 0x05
        /*0032*/ 	.short	(.L_830 - .L_829)
.L_829:
        /*0034*/ 	.word	0x00000100
        /*0038*/ 	.word	0x00000001
        /*003c*/ 	.word	0x00000001


	//----- nvinfo : EIATTR_CBANK_PARAM_SIZE
	.align		4
.L_830:
        /*0040*/ 	.byte	0x03, 0x19
        /*0042*/ 	.short	0x0288


	//----- nvinfo : EIATTR_PARAM_CBANK
	.align		4
        /*0044*/ 	.byte	0x04, 0x0a
        /*0046*/ 	.short	(.L_832 - .L_831)
	.align		4
.L_831:
        /*0048*/ 	.word	index@(.nv.constant0._ZN7cutlass13device_kernelIN5flash19enable_sm80_to_sm89INS1_16FlashAttnBwdSm80INS1_25CollectiveMainloopBwdSm80ILi2ELi2EN4cute5tupleIJNS5_1CILi64EEENS7_ILi128EEES9_EEENS_10bfloat16_tEfNS_4arch4Sm80ELb1ELb0ELb0ELb0ELb0ELb0ELb0ELb0ELi2ELi2ELi2ELi2ELb0EEENS1_21CollectiveEpilogueBwdISA_SB_SD_Li256ELb0ELb0ELi4EEENS1_25SingleTileBwdLPTSchedulerILb0ELi128ELb0EEEEEEEEEvNT_6ParamsE)
        /*004c*/ 	.short	0x0380
        /*004e*/ 	.short	0x0288


	//----- nvinfo : EIATTR_SW_WAR
	.align		4
.L_832:
        /*0050*/ 	.byte	0x04, 0x36
        /*0052*/ 	.short	(.L_834 - .L_833)
.L_833:
        /*0054*/ 	.word	0x00000008
.L_834:


//--------------------- .nv.info._ZN7cutlass13device_kernelIN5flash19enable_sm80_to_sm89INS1_16FlashAttnBwdSm80INS1_25CollectiveMainloopBwdSm80ILi2ELi2EN4cute5tupleIJNS5_1CILi64EEENS7_ILi128EEES9_EEENS_10bfloat16_tEfNS_4arch4Sm80ELb1ELb0ELb0ELb0ELb1ELb0ELb0ELb0ELi2ELi2ELi2ELi2ELb0EEENS1_21CollectiveEpilogueBwdISA_SB_SD_Li256ELb0ELb0ELi4EEENS1_25SingleTileBwdLPTSchedulerILb0ELi128ELb1EEEEEEEEEvNT_6ParamsE --------------------------
	.section	.nv.info._ZN7cutlass13device_kernelIN5flash19enable_sm80_to_sm89INS1_16FlashAttnBwdSm80INS1_25CollectiveMainloopBwdSm80ILi2ELi2EN4cute5tupleIJNS5_1CILi64EEENS7_ILi128EEES9_EEENS_10bfloat16_tEfNS_4arch4Sm80ELb1ELb0ELb0ELb0ELb1ELb0ELb0ELb0ELi2ELi2ELi2ELi2ELb0EEENS1_21CollectiveEpilogueBwdISA_SB_SD_Li256ELb0ELb0ELi4EEENS1_25SingleTileBwdLPTSchedulerILb0ELi128ELb1EEEEEEEEEvNT_6ParamsE,"",@"SHT_CUDA_INFO"
	.sectionflags	@""
	.align	4


	//----- nvinfo : EIATTR_CUDA_API_VERSION
	.align		4
        /*0000*/ 	.byte	0x04, 0x37
        /*0002*/ 	.short	(.L_836 - .L_835)
.L_835:
        /*0004*/ 	.word	0x00000082


	//----- nvinfo : EIATTR_KPARAM_INFO
	.align		4
.L_836:
        /*0008*/ 	.byte	0x04, 0x17
        /*000a*/ 	.short	(.L_838 - .L_837)
.L_837:
        /*000c*/ 	.word	0x00000000
        /*0010*/ 	.short	0x0000
        /*0012*/ 	.short	0x0000
        /*0014*/ 	.byte	0x00, 0xf0, 0x21, 0x0a


	//----- nvinfo : EIATTR_SPARSE_MMA_MASK
	.align		4
.L_838:
        /*0018*/ 	.byte	0x03, 0x50
        /*001a*/ 	.short	0x0000


	//----- nvinfo : EIATTR_MAXREG_COUNT
	.align		4
        /*001c*/ 	.byte	0x03, 0x1b
        /*001e*/ 	.short	0x00ff


	//----- nvinfo : EIATTR_MERCURY_ISA_VERSION
	.align		4
        /*0020*/ 	.byte	0x03, 0x5f
        /*0022*/ 	.short	0x0101


	//----- nvinfo : EIATTR_VRC_CTA_INIT_COUNT
	.align		4
        /*0024*/ 	.byte	0x02, 0x4a
	.zero		1
	.zero		1


	//----- nvinfo : EIATTR_EXIT_INSTR_OFFSETS
	.align		4
        /*0028*/ 	.byte	0x04, 0x1c
        /*002a*/ 	.short	(.L_840 - .L_839)


	//   ....[0]....
.L_839:
        /*002c*/ 	.word	0x00000010


	//----- nvinfo : EIATTR_MAX_THREADS
	.align		4
.L_840:
        /*0030*/ 	.byte	0x04, 0x05
        /*0032*/ 	.short	(.L_842 - .L_841)
.L_841:
        /*0034*/ 	.word	0x00000100
        /*0038*/ 	.word	0x00000001
        /*003c*/ 	.word	0x00000001


	//----- nvinfo : EIATTR_CBANK_PARAM_SIZE
	.align		4
.L_842:
        /*0040*/ 	.byte	0x03, 0x19
        /*0042*/ 	.short	0x0288


	//----- nvinfo : EIATTR_PARAM_CBANK
	.align		4
        /*0044*/ 	.byte	0x04, 0x0a
        /*0046*/ 	.short	(.L_844 - .L_843)
	.align		4
.L_843:
        /*0048*/ 	.word	index@(.nv.constant0._ZN7cutlass13device_kernelIN5flash19enable_sm80_to_sm89INS1_16FlashAttnBwdSm80INS1_25CollectiveMainloopBwdSm80ILi2ELi2EN4cute5tupleIJNS5_1CILi64EEENS7_ILi128EEES9_EEENS_10bfloat16_tEfNS_4arch4Sm80ELb1ELb0ELb0ELb0ELb1ELb0ELb0ELb0ELi2ELi2ELi2ELi2ELb0EEENS1_21CollectiveEpilogueBwdISA_SB_SD_Li256ELb0ELb0ELi4EEENS1_25SingleTileBwdLPTSchedulerILb0ELi128ELb1EEEEEEEEEvNT_6ParamsE)
        /*004c*/ 	.short	0x0380
        /*004e*/ 	.short	0x0288


	//----- nvinfo : EIATTR_SW_WAR
	.align		4
.L_844:
        /*0050*/ 	.byte	0x04, 0x36
        /*0052*/ 	.short	(.L_846 - .L_845)
.L_845:
        /*0054*/ 	.word	0x00000008
.L_846:


//--------------------- .nv.info._ZN7cutlass13device_kernelIN5flash19enable_sm80_to_sm89INS1_16FlashAttnBwdSm80INS1_25CollectiveMainloopBwdSm80ILi2ELi2EN4cute5tupleIJNS5_1CILi64EEENS7_ILi128EEES9_EEENS_10bfloat16_tEfNS_4arch4Sm80ELb1ELb0ELb0ELb0ELb0ELb0ELb0ELb0ELi2ELi2ELi2ELi2ELb0EEENS1_24CollectiveEpilogueBwdGQAISA_fSD_Li256ELb0ELb0EEENS1_25SingleTileBwdLPTSchedulerILb0ELi128ELb0EEEEEEEEEvNT_6ParamsE --------------------------
	.section	.nv.info._ZN7cutlass13device_kernelIN5flash19enable_sm80_to_sm89INS1_16FlashAttnBwdSm80INS1_25CollectiveMainloopBwdSm80ILi2ELi2EN4cute5tupleIJNS5_1CILi64EEENS7_ILi128EEES9_EEENS_10bfloat16_tEfNS_4arch4Sm80ELb1ELb0ELb0ELb0ELb0ELb0ELb0ELb0ELi2ELi2ELi2ELi2ELb0EEENS1_24CollectiveEpilogueBwdGQAISA_fSD_Li256ELb0ELb0EEENS1_25SingleTileBwdLPTSchedulerILb0ELi128ELb0EEEEEEEEEvNT_6ParamsE,"",@"SHT_CUDA_INFO"
	.sectionflags	@""
	.align	4


	//----- nvinfo : EIATTR_CUDA_API_VERSION
	.align		4
        /*0000*/ 	.byte	0x04, 0x37
        /*0002*/ 	.short	(.L_848 - .L_847)
.L_847:
        /*0004*/ 	.word	0x00000082


	//----- nvinfo : EIATTR_KPARAM_INFO
	.align		4
.L_848:
        /*0008*/ 	.byte	0x04, 0x17
        /*000a*/ 	.short	(.L_850 - .L_849)
.L_849:
        /*000c*/ 	.word	0x00000000
        /*0010*/ 	.short	0x0000
        /*0012*/ 	.short	0x0000
        /*0014*/ 	.byte	0x00, 0xf0, 0x41, 0x0a


	//----- nvinfo : EIATTR_SPARSE_MMA_MASK
	.align		4
.L_850:
        /*0018*/ 	.byte	0x03, 0x50
        /*001a*/ 	.short	0x0000


	//----- nvinfo : EIATTR_MAXREG_COUNT
	.align		4
        /*001c*/ 	.byte	0x03, 0x1b
        /*001e*/ 	.short	0x00ff


	//----- nvinfo : EIATTR_MERCURY_ISA_VERSION
	.align		4
        /*0020*/ 	.byte	0x03, 0x5f
        /*0022*/ 	.short	0x0101


	//----- nvinfo : EIATTR_VRC_CTA_INIT_COUNT
	.align		4
        /*0024*/ 	.byte	0x02, 0x4a
	.zero		1
	.zero		1


	//----- nvinfo : EIATTR_EXIT_INSTR_OFFSETS
	.align		4
        /*0028*/ 	.byte	0x04, 0x1c
        /*002a*/ 	.short	(.L_852 - .L_851)


	//   ....[0]....
.L_851:
        /*002c*/ 	.word	0x00000010


	//----- nvinfo : EIATTR_MAX_THREADS
	.align		4
.L_852:
        /*0030*/ 	.byte	0x04, 0x05
        /*0032*/ 	.short	(.L_854 - .L_853)
.L_853:
        /*0034*/ 	.word	0x00000100
        /*0038*/ 	.word	0x00000001
        /*003c*/ 	.word	0x00000001


	//----- nvinfo : EIATTR_CBANK_PARAM_SIZE
	.align		4
.L_854:
        /*0040*/ 	.byte	0x03, 0x19
        /*0042*/ 	.short	0x0290


	//----- nvinfo : EIATTR_PARAM_CBANK
	.align		4
        /*0044*/ 	.byte	0x04, 0x0a
        /*0046*/ 	.short	(.L_856 - .L_855)
	.align		4
.L_855:
        /*0048*/ 	.word	index@(.nv.constant0._ZN7cutlass13device_kernelIN5flash19enable_sm80_to_sm89INS1_16FlashAttnBwdSm80INS1_25CollectiveMainloopBwdSm80ILi2ELi2EN4cute5tupleIJNS5_1CILi64EEENS7_ILi128EEES9_EEENS_10bfloat16_tEfNS_4arch4Sm80ELb1ELb0ELb0ELb0ELb0ELb0ELb0ELb0ELi2ELi2ELi2ELi2ELb0EEENS1_24CollectiveEpilogueBwdGQAISA_fSD_Li256ELb0ELb0EEENS1_25SingleTileBwdLPTSchedulerILb0ELi128ELb0EEEEEEEEEvNT_6ParamsE)
        /*004c*/ 	.short	0x0380
        /*004e*/ 	.short	0x0290


	//----- nvinfo : EIATTR_SW_WAR
	.align		4
.L_856:
        /*0050*/ 	.byte	0x04, 0x36
        /*0052*/ 	.short	(.L_858 - .L_857)
.L_857:
        /*0054*/ 	.word	0x00000008
.L_858:


//--------------------- .nv.info._ZN7cutlass13device_kernelIN5flash19enable_sm80_to_sm89INS1_16FlashAttnBwdSm80INS1_25CollectiveMainloopBwdSm80ILi2ELi2EN4cute5tupleIJNS5_1CILi64EEENS7_ILi128EEES9_EEENS_10bfloat16_tEfNS_4arch4Sm80ELb1ELb0ELb0ELb0ELb1ELb0ELb0ELb0ELi2ELi2ELi2ELi2ELb0EEENS1_24CollectiveEpilogueBwdGQAISA_fSD_Li256ELb0ELb1EEENS1_25SingleTileBwdLPTSchedulerILb0ELi128ELb1EEEEEEEEEvNT_6ParamsE --------------------------
	.section	.nv.info._ZN7cutlass13device_kernelIN5flash19enable_sm80_to_sm89INS1_16FlashAttnBwdSm80INS1_25CollectiveMainloopBwdSm80ILi2ELi2EN4cute5tupleIJNS5_1CILi64EEENS7_ILi128EEES9_EEENS_10bfloat16_tEfNS_4arch4Sm80ELb1ELb0ELb0ELb0ELb1ELb0ELb0ELb0ELi2ELi2ELi2ELi2ELb0EEENS1_24CollectiveEpilogueBwdGQAISA_fSD_Li256ELb0ELb1EEENS1_25SingleTileBwdLPTSchedulerILb0ELi128ELb1EEEEEEEEEvNT_6ParamsE,"",@"SHT_CUDA_INFO"
	.sectionflags	@""
	.align	4


	//----- nvinfo : EIATTR_CUDA_API_VERSION
	.align		4
        /*0000*/ 	.byte	0x04, 0x37
        /*0002*/ 	.short	(.L_860 - .L_859)
.L_859:
        /*0004*/ 	.word	0x00000082


	//----- nvinfo : EIATTR_KPARAM_INFO
	.align		4
.L_860:
        /*0008*/ 	.byte	0x04, 0x17
        /*000a*/ 	.short	(.L_862 - .L_861)
.L_861:
        /*000c*/ 	.word	0x00000000
        /*0010*/ 	.short	0x0000
        /*0012*/ 	.short	0x0000
        /*0014*/ 	.byte	0x00, 0xf0, 0x41, 0x0a


	//----- nvinfo : EIATTR_SPARSE_MMA_MASK
	.align		4
.L_862:
        /*0018*/ 	.byte	0x03, 0x50
        /*001a*/ 	.short	0x0000


	//----- nvinfo : EIATTR_MAXREG_COUNT
	.align		4
        /*001c*/ 	.byte	0x03, 0x1b
        /*001e*/ 	.short	0x00ff


	//----- nvinfo : EIATTR_MERCURY_ISA_VERSION
	.align		4
        /*0020*/ 	.byte	0x03, 0x5f
        /*0022*/ 	.short	0x0101


	//----- nvinfo : EIATTR_VRC_CTA_INIT_COUNT
	.align		4
        /*0024*/ 	.byte	0x02, 0x4a
	.zero		1
	.zero		1


	//----- nvinfo : EIATTR_EXIT_INSTR_OFFSETS
	.align		4
        /*0028*/ 	.byte	0x04, 0x1c
        /*002a*/ 	.short	(.L_864 - .L_863)


	//   ....[0]....
.L_863:
        /*002c*/ 	.word	0x00000010


	//----- nvinfo : EIATTR_MAX_THREADS
	.align		4
.L_864:
        /*0030*/ 	.byte	0x04, 0x05
        /*0032*/ 	.short	(.L_866 - .L_865)
.L_865:
        /*0034*/ 	.word	0x00000100
        /*0038*/ 	.word	0x00000001
        /*003c*/ 	.word	0x00000001


	//----- nvinfo : EIATTR_CBANK_PARAM_SIZE
	.align		4
.L_866:
        /*0040*/ 	.byte	0x03, 0x19
        /*0042*/ 	.short	0x0290


	//----- nvinfo : EIATTR_PARAM_CBANK
	.align		4
        /*0044*/ 	.byte	0x04, 0x0a
        /*0046*/ 	.short	(.L_868 - .L_867)
	.align		4
.L_867:
        /*0048*/ 	.word	index@(.nv.constant0._ZN7cutlass13device_kernelIN5flash19enable_sm80_to_sm89INS1_16FlashAttnBwdSm80INS1_25CollectiveMainloopBwdSm80ILi2ELi2EN4cute5tupleIJNS5_1CILi64EEENS7_ILi128EEES9_EEENS_10bfloat16_tEfNS_4arch4Sm80ELb1ELb0ELb0ELb0ELb1ELb0ELb0ELb0ELi2ELi2ELi2ELi2ELb0EEENS1_24CollectiveEpilogueBwdGQAISA_fSD_Li256ELb0ELb1EEENS1_25SingleTileBwdLPTSchedulerILb0ELi128ELb1EEEEEEEEEvNT_6ParamsE)
        /*004c*/ 	.short	0x0380
        /*004e*/ 	.short	0x0290


	//----- nvinfo : EIATTR_SW_WAR
	.align		4
.L_868:
        /*0050*/ 	.byte	0x04, 0x36
        /*0052*/ 	.short	(.L_870 - .L_869)
.L_869:
        /*0054*/ 	.word	0x00000008
.L_870:


//--------------------- .nv.info._ZN7cutlass13device_kernelIN5flash22FlashAttnBwdPreprocessIN4cute5tupleIJNS3_1CILi64EEENS5_ILi128EEEEEENS_10bfloat16_tEfNS_4arch4Sm80ELb1ELb0EEEEEvNT_6ParamsE --------------------------
	.section	.nv.info._ZN7cutlass13device_kernelIN5flash22FlashAttnBwdPreprocessIN4cute5tupleIJNS3_1CILi64EEENS5_ILi128EEEEEENS_10bfloat16_tEfNS_4arch4Sm80ELb1ELb0EEEEEvNT_6ParamsE,"",@"SHT_CUDA_INFO"
	.sectionflags	@""
	.align	4


	//----- nvinfo : EIATTR_CUDA_API_VERSION
	.align		4
        /*0000*/ 	.byte	0x04, 0x37
        /*0002*/ 	.short	(.L_872 - .L_871)
.L_871:
        /*0004*/ 	.word	0x00000082


	//----- nvinfo : EIATTR_KPARAM_INFO
	.align		4
.L_872:
        /*0008*/ 	.byte	0x04, 0x17
        /*000a*/ 	.short	(.L_874 - .L_873)
.L_873:
        /*000c*/ 	.word	0x00000000
        /*0010*/ 	.short	0x0000
        /*0012*/ 	.short	0x0000
        /*0014*/ 	.byte	0x00, 0xf0, 0xc1, 0x03


	//----- nvinfo : EIATTR_SPARSE_MMA_MASK
	.align		4
.L_874:
        /*0018*/ 	.byte	0x03, 0x50
        /*001a*/ 	.short	0x0000


	//----- nvinfo : EIATTR_MAXREG_COUNT
	.align		4
        /*001c*/ 	.byte	0x03, 0x1b
        /*001e*/ 	.short	0x0080


	//----- nvinfo : EIATTR_MERCURY_ISA_VERSION
	.align		4
        /*0020*/ 	.byte	0x03, 0x5f
        /*0022*/ 	.short	0x0101


	//----- nvinfo : EIATTR_COOP_GROUP_MASK_REGIDS
	.align		4
        /*0024*/ 	.byte	0x04, 0x29
        /*0026*/ 	.short	(.L_876 - .L_875)


	//   ....[0]....
.L_875:
        /*0028*/ 	.word	0xffffffff


	//   ....[1]....
        /*002c*/ 	.word	0xffffffff


	//   ....[2]....
        /*0030*/ 	.word	0xffffffff


	//   ....[3]....
        /*0034*/ 	.word	0xffffffff


	//   ....[4]....
        /*0038*/ 	.word	0xffffffff


	//   ....[5]....
        /*003c*/ 	.word	0xffffffff


	//   ....[6]....
        /*0040*/ 	.word	0xffffffff


	//   ....[7]....
        /*0044*/ 	.word	0xffffffff


	//   ....[8]....
        /*0048*/ 	.word	0xffffffff


	//   ....[9]....
        /*004c*/ 	.word	0xffffffff


	//   ....[10]....
        /*0050*/ 	.word	0xffffffff


	//   ....[11]....
        /*0054*/ 	.word	0xffffffff


	//   ....[12]....
        /*0058*/ 	.word	0xffffffff


	//   ....[13]....
        /*005c*/ 	.word	0xffffffff


	//   ....[14]....
        /*0060*/ 	.word	0xffffffff


	//   ....[15]....
        /*0064*/ 	.word	0xffffffff


	//----- nvinfo : EIATTR_COOP_GROUP_INSTR_OFFSETS
	.align		4
.L_876:
        /*0068*/ 	.byte	0x04, 0x28
        /*006a*/ 	.short	(.L_878 - .L_877)


	//   ....[0]....
.L_877:
        /*006c*/ 	.word	0x00001010


	//   ....[1]....
        /*0070*/ 	.word	0x00001020


	//   ....[2]....
        /*0074*/ 	.word	0x00001030


	//   ....[3]....
        /*0078*/ 	.word	0x00001040


	//   ....[4]....
        /*007c*/ 	.word	0x00001090


	//   ....[5]....
        /*0080*/ 	.word	0x000010a0


	//   ....[6]....
        /*0084*/ 	.word	0x000010b0


	//   ....[7]....
        /*0088*/ 	.word	0x000010c0


	//   ....[8]....
        /*008c*/ 	.word	0x00001110


	//   ....[9]....
        /*0090*/ 	.word	0x00001120


	//   ....[10]....
        /*0094*/ 	.word	0x00001130


	//   ....[11]....
        /*0098*/ 	.word	0x00001140


	//   ....[12]....
        /*009c*/ 	.word	0x00001190


	//   ....[13]....
        /*00a0*/ 	.word	0x000011a0


	//   ....[14]....
        /*00a4*/ 	.word	0x000011b0


	//   ....[15]....
        /*00a8*/ 	.word	0x000011c0


	//----- nvinfo : EIATTR_VRC_CTA_INIT_COUNT
	.align		4
.L_878:
        /*00ac*/ 	.byte	0x02, 0x4a
	.zero		1
	.zero		1


	//----- nvinfo : EIATTR_EXIT_INSTR_OFFSETS
	.align		4
        /*00b0*/ 	.byte	0x04, 0x1c
        /*00b2*/ 	.short	(.L_880 - .L_879)


	//   ....[0]....
.L_879:
        /*00b4*/ 	.word	0x000016f0


	//   ....[1]....
        /*00b8*/ 	.word	0x00001770


	//----- nvinfo : EIATTR_MAX_THREADS
	.align		4
.L_880:
        /*00bc*/ 	.byte	0x04, 0x05
        /*00be*/ 	.short	(.L_882 - .L_881)
.L_881:
        /*00c0*/ 	.word	0x00000100
        /*00c4*/ 	.word	0x00000001
        /*00c8*/ 	.word	0x00000001


	//----- nvinfo : EIATTR_CRS_STACK_SIZE
	.align		4
.L_882:
        /*00cc*/ 	.byte	0x04, 0x1e
        /*00ce*/ 	.short	(.L_884 - .L_883)
.L_883:
        /*00d0*/ 	.word	0x00000000


	//----- nvinfo : EIATTR_CBANK_PARAM_SIZE
	.align		4
.L_884:
        /*00d4*/ 	.byte	0x03, 0x19
        /*00d6*/ 	.short	0x00f0


	//----- nvinfo : EIATTR_PARAM_CBANK
	.align		4
        /*00d8*/ 	.byte	0x04, 0x0a
        /*00da*/ 	.short	(.L_886 - .L_885)
	.align		4
.L_885:
        /*00dc*/ 	.word	index@(.nv.constant0._ZN7cutlass13device_kernelIN5flash22FlashAttnBwdPreprocessIN4cute5tupleIJNS3_1CILi64EEENS5_ILi128EEEEEENS_10bfloat16_tEfNS_4arch4Sm80ELb1ELb0EEEEEvNT_6ParamsE)
        /*00e0*/ 	.short	0x0380
        /*00e2*/ 	.short	0x00f0


	//----- nvinfo : EIATTR_SW_WAR
	.align		4
.L_886:
        /*00e4*/ 	.byte	0x04, 0x36
        /*00e6*/ 	.short	(.L_888 - .L_887)
.L_887:
        /*00e8*/ 	.word	0x00000008
.L_888:


//--------------------- .nv.info._ZN7cutlass13device_kernelIN5flash19enable_sm80_to_sm89INS1_16FlashAttnBwdSm80INS1_25CollectiveMainloopBwdSm80ILi2ELi2EN4cute5tupleIJNS5_1CILi64EEENS7_ILi128EEES9_EEENS_10bfloat16_tEfNS_4arch4Sm80ELb1ELb0ELb0ELb1ELb0ELb0ELb0ELb0ELi2ELi2ELi2ELi2ELb0EEENS1_21CollectiveEpilogueBwdISA_SB_SD_Li256ELb1ELb0ELi4EEENS1_25SingleTileBwdLPTSchedulerILb1ELi128ELb0EEEEEEEEEvNT_6ParamsE --------------------------
	.section	.nv.info._ZN7cutlass13device_kernelIN5flash19enable_sm80_to_sm89INS1_16FlashAttnBwdSm80INS1_25CollectiveMainloopBwdSm80ILi2ELi2EN4cute5tupleIJNS5_1CILi64EEENS7_ILi128EEES9_EEENS_10bfloat16_tEfNS_4arch4Sm80ELb1ELb0ELb0ELb1ELb0ELb0ELb0ELb0ELi2ELi2ELi2ELi2ELb0EEENS1_21CollectiveEpilogueBwdISA_SB_SD_Li256ELb1ELb0ELi4EEENS1_25SingleTileBwdLPTSchedulerILb1ELi128ELb0EEEEEEEEEvNT_6ParamsE,"",@"SHT_CUDA_INFO"
	.sectionflags	@""
	.align	4


	//----- nvinfo : EIATTR_CUDA_API_VERSION
	.align		4
        /*0000*/ 	.byte	0x04, 0x37
        /*0002*/ 	.short	(.L_890 - .L_889)
.L_889:
        /*0004*/ 	.word	0x00000082


	//----- nvinfo : EIATTR_KPARAM_INFO
	.align		4
.L_890:
        /*0008*/ 	.byte	0x04, 0x17
        /*000a*/ 	.short	(.L_892 - .L_891)
.L_891:
        /*000c*/ 	.word	0x00000000
        /*0010*/ 	.short	0x0000
        /*0012*/ 	.short	0x0000
        /*0014*/ 	.byte	0x00, 0xf0, 0x21, 0x0a


	//----- nvinfo : EIATTR_SPARSE_MMA_MASK
	.align		4
.L_892:
        /*0018*/ 	.byte	0x03, 0x50
        /*001a*/ 	.short	0x0000


	//----- nvinfo : EIATTR_MAXREG_COUNT
	.align		4
        /*001c*/ 	.byte	0x03, 0x1b
        /*001e*/ 	.short	0x00ff


	//----- nvinfo : EIATTR_MERCURY_ISA_VERSION
	.align		4
        /*0020*/ 	.byte	0x03, 0x5f
        /*0022*/ 	.short	0x0101


	//----- nvinfo : EIATTR_VRC_CTA_INIT_COUNT
	.align		4
        /*0024*/ 	.byte	0x02, 0x4a
	.zero		1
	.zero		1


	//----- nvinfo : EIATTR_EXIT_INSTR_OFFSETS
	.align		4
        /*0028*/ 	.byte	0x04, 0x1c
        /*002a*/ 	.short	(.L_894 - .L_893)


	//   ....[0]....
.L_893:
        /*002c*/ 	.word	0x00000010


	//----- nvinfo : EIATTR_MAX_THREADS
	.align		4
.L_894:
        /*0030*/ 	.byte	0x04, 0x05
        /*0032*/ 	.short	(.L_896 - .L_895)
.L_895:
        /*0034*/ 	.word	0x00000100
        /*0038*/ 	.word	0x00000001
        /*003c*/ 	.word	0x00000001


	//----- nvinfo : EIATTR_CBANK_PARAM_SIZE
	.align		4
.L_896:
        /*0040*/ 	.byte	0x03, 0x19
        /*0042*/ 	.short	0x0288


	//----- nvinfo : EIATTR_PARAM_CBANK
	.align		4
        /*0044*/ 	.byte	0x04, 0x0a
        /*0046*/ 	.short	(.L_898 - .L_897)
	.align		4
.L_897:
        /*0048*/ 	.word	index@(.nv.constant0._ZN7cutlass13device_kernelIN5flash19enable_sm80_to_sm89INS1_16FlashAttnBwdSm80INS1_25CollectiveMainloopBwdSm80ILi2ELi2EN4cute5tupleIJNS5_1CILi64EEENS7_ILi128EEES9_EEENS_10bfloat16_tEfNS_4arch4Sm80ELb1ELb0ELb0ELb1ELb0ELb0ELb0ELb0ELi2ELi2ELi2ELi2ELb0EEENS1_21CollectiveEpilogueBwdISA_SB_SD_Li256ELb1ELb0ELi4EEENS1_25SingleTileBwdLPTSchedulerILb1ELi128ELb0EEEEEEEEEvNT_6ParamsE)
        /*004c*/ 	.short	0x0380
        /*004e*/ 	.short	0x0288


	//----- nvinfo : EIATTR_SW_WAR
	.align		4
.L_898:
        /*0050*/ 	.byte	0x04, 0x36
        /*0052*/ 	.short	(.L_900 - .L_899)
.L_899:
        /*0054*/ 	.word	0x00000008
.L_900:


//--------------------- .nv.info._ZN7cutlass13device_kernelIN5flash19enable_sm80_to_sm89INS1_16FlashAttnBwdSm80INS1_25CollectiveMainloopBwdSm80ILi2ELi2EN4cute5tupleIJNS5_1CILi64EEENS7_ILi128EEES9_EEENS_10bfloat16_tEfNS_4arch4Sm80ELb1ELb0ELb0ELb1ELb1ELb0ELb0ELb0ELi2ELi2ELi2ELi2ELb0EEENS1_21CollectiveEpilogueBwdISA_SB_SD_Li256ELb1ELb0ELi4EEENS1_25SingleTileBwdLPTSchedulerILb1ELi128ELb1EEEEEEEEEvNT_6ParamsE --------------------------
	.section	.nv.info._ZN7cutlass13device_kernelIN5flash19enable_sm80_to_sm89INS1_16FlashAttnBwdSm80INS1_25CollectiveMainloopBwdSm80ILi2ELi2EN4cute5tupleIJNS5_1CILi64EEENS7_ILi128EEES9_EEENS_10bfloat16_tEfNS_4arch4Sm80ELb1ELb0ELb0ELb1ELb1ELb0ELb0ELb0ELi2ELi2ELi2ELi2ELb0EEENS1_21CollectiveEpilogueBwdISA_SB_SD_Li256ELb1ELb0ELi4EEENS1_25SingleTileBwdLPTSchedulerILb1ELi128ELb1EEEEEEEEEvNT_6ParamsE,"",@"SHT_CUDA_INFO"
	.sectionflags	@""
	.align	4


	//----- nvinfo : EIATTR_CUDA_API_VERSION
	.align		4
        /*0000*/ 	.byte	0x04, 0x37
        /*0002*/ 	.short	(.L_902 - .L_901)
.L_901:
        /*0004*/ 	.word	0x00000082


	//----- nvinfo : EIATTR_KPARAM_INFO
	.align		4
.L_902:
        /*0008*/ 	.byte	0x04, 0x17
        /*000a*/ 	.short	(.L_904 - .L_903)
.L_903:
        /*000c*/ 	.word	0x00000000
        /*0010*/ 	.short	0x0000
        /*0012*/ 	.short	0x0000
        /*0014*/ 	.byte	0x00, 0xf0, 0x21, 0x0a


	//----- nvinfo : EIATTR_SPARSE_MMA_MASK
	.align		4
.L_904:
        /*0018*/ 	.byte	0x03, 0x50
        /*001a*/ 	.short	0x0000


	//----- nvinfo : EIATTR_MAXREG_COUNT
	.align		4
        /*001c*/ 	.byte	0x03, 0x1b
        /*001e*/ 	.short	0x00ff


	//----- nvinfo : EIATTR_MERCURY_ISA_VERSION
	.align		4
        /*0020*/ 	.byte	0x03, 0x5f
        /*0022*/ 	.short	0x0101


	//----- nvinfo : EIATTR_VRC_CTA_INIT_COUNT
	.align		4
        /*0024*/ 	.byte	0x02, 0x4a
	.zero		1
	.zero		1


	//----- nvinfo : EIATTR_EXIT_INSTR_OFFSETS
	.align		4
        /*0028*/ 	.byte	0x04, 0x1c
        /*002a*/ 	.short	(.L_906 - .L_905)


	//   ....[0]....
.L_905:
        /*002c*/ 	.word	0x00000010


	//----- nvinfo : EIATTR_MAX_THREADS
	.align		4
.L_906:
        /*0030*/ 	.byte	0x04, 0x05
        /*0032*/ 	.short	(.L_908 - .L_907)
.L_907:
        /*0034*/ 	.word	0x00000100
        /*0038*/ 	.word	0x00000001
        /*003c*/ 	.word	0x00000001


	//----- nvinfo : EIATTR_CBANK_PARAM_SIZE
	.align		4
.L_908:
        /*0040*/ 	.byte	0x03, 0x19
        /*0042*/ 	.short	0x0288


	//----- nvinfo : EIATTR_PARAM_CBANK
	.align		4
        /*0044*/ 	.byte	0x04, 0x0a
        /*0046*/ 	.short	(.L_910 - .L_909)
	.align		4
.L_909:
        /*0048*/ 	.word	index@(.nv.constant0._ZN7cutlass13device_kernelIN5flash19enable_sm80_to_sm89INS1_16FlashAttnBwdSm80INS1_25CollectiveMainloopBwdSm80ILi2ELi2EN4cute5tupleIJNS5_1CILi64EEENS7_ILi128EEES9_EEENS_10bfloat16_tEfNS_4arch4Sm80ELb1ELb0ELb0ELb1ELb1ELb0ELb0ELb0ELi2ELi2ELi2ELi2ELb0EEENS1_21CollectiveEpilogueBwdISA_SB_SD_Li256ELb1ELb0ELi4EEENS1_25SingleTileBwdLPTSchedulerILb1ELi128ELb1EEEEEEEEEvNT_6ParamsE)
        /*004c*/ 	.short	0x0380
        /*004e*/ 	.short	0x0288


	//----- nvinfo : EIATTR_SW_WAR
	.align		4
.L_910:
        /*0050*/ 	.byte	0x04, 0x36
        /*0052*/ 	.short	(.L_912 - .L_911)
.L_911:
        /*0054*/ 	.word	0x00000008
.L_912:


//--------------------- .nv.info._ZN7cutlass13device_kernelIN5flash19enable_sm80_to_sm89INS1_16FlashAttnBwdSm80INS1_25CollectiveMainloopBwdSm80ILi2ELi2EN4cute5tupleIJNS5_1CILi64EEENS7_ILi128EEES9_EEENS_10bfloat16_tEfNS_4arch4Sm80ELb1ELb0ELb0ELb1ELb0ELb0ELb0ELb0ELi2ELi2ELi2ELi2ELb0EEENS1_24CollectiveEpilogueBwdGQAISA_fSD_Li256ELb1ELb0EEENS1_25SingleTileBwdLPTSchedulerILb1ELi128ELb0EEEEEEEEEvNT_6ParamsE --------------------------
	.section	.nv.info._ZN7cutlass13device_kernelIN5flash19enable_sm80_to_sm89INS1_16FlashAttnBwdSm80INS1_25CollectiveMainloopBwdSm80ILi2ELi2EN4cute5tupleIJNS5_1CILi64EEENS7_ILi128EEES9_EEENS_10bfloat16_tEfNS_4arch4Sm80ELb1ELb0ELb0ELb1ELb0ELb0ELb0ELb0ELi2ELi2ELi2ELi2ELb0EEENS1_24CollectiveEpilogueBwdGQAISA_fSD_Li256ELb1ELb0EEENS1_25SingleTileBwdLPTSchedulerILb1ELi128ELb0EEEEEEEEEvNT_6ParamsE,"",@"SHT_CUDA_INFO"
	.sectionflags	@""
	.align	4


	//----- nvinfo : EIATTR_CUDA_API_VERSION
	.align		4
        /*0000*/ 	.byte	0x04, 0x37
        /*0002*/ 	.short	(.L_914 - .L_913)
.L_913:
        /*0004*/ 	.word	0x00000082


	//----- nvinfo : EIATTR_KPARAM_INFO
	.align		4
.L_914:
        /*0008*/ 	.byte	0x04, 0x17
        /*000a*/ 	.short	(.L_916 - .L_915)
.L_915:
        /*000c*/ 	.word	0x00000000
        /*0010*/ 	.short	0x0000
        /*0012*/ 	.short	0x0000
        /*0014*/ 	.byte	0x00, 0xf0, 0x41, 0x0a


	//----- nvinfo : EIATTR_SPARSE_MMA_MASK
	.align		4
.L_916:
        /*0018*/ 	.byte	0x03, 0x50
        /*001a*/ 	.short	0x0000


	//----- nvinfo : EIATTR_MAXREG_COUNT
	.align		4
        /*001c*/ 	.byte	0x03, 0x1b
        /*001e*/ 	.short	0x00ff


	//----- nvinfo : EIATTR_MERCURY_ISA_VERSION
	.align		4
        /*0020*/ 	.byte	0x03, 0x5f
        /*0022*/ 	.short	0x0101


	//----- nvinfo : EIATTR_VRC_CTA_INIT_COUNT
	.align		4
        /*0024*/ 	.byte	0x02, 0x4a
	.zero		1
	.zero		1


	//----- nvinfo : EIATTR_EXIT_INSTR_OFFSETS
	.align		4
        /*0028*/ 	.byte	0x04, 0x1c
        /*002a*/ 	.short	(.L_918 - .L_917)


	//   ....[0]....
.L_917:
        /*002c*/ 	.word	0x00000010


	//----- nvinfo : EIATTR_MAX_THREADS
	.align		4
.L_918:
        /*0030*/ 	.byte	0x04, 0x05
        /*0032*/ 	.short	(.L_920 - .L_919)
.L_919:
        /*0034*/ 	.word	0x00000100
        /*0038*/ 	.word	0x00000001
        /*003c*/ 	.word	0x00000001


	//----- nvinfo : EIATTR_CBANK_PARAM_SIZE
	.align		4
.L_920:
        /*0040*/ 	.byte	0x03, 0x19
        /*0042*/ 	.short	0x0290


	//----- nvinfo : EIATTR_PARAM_CBANK
	.align		4
        /*0044*/ 	.byte	0x04, 0x0a
        /*0046*/ 	.short	(.L_922 - .L_921)
	.align		4
.L_921:
        /*0048*/ 	.word	index@(.nv.constant0._ZN7cutlass13device_kernelIN5flash19enable_sm80_to_sm89INS1_16FlashAttnBwdSm80INS1_25CollectiveMainloopBwdSm80ILi2ELi2EN4cute5tupleIJNS5_1CILi64EEENS7_ILi128EEES9_EEENS_10bfloat16_tEfNS_4arch4Sm80ELb1ELb0ELb0ELb1ELb0ELb0ELb0ELb0ELi2ELi2ELi2ELi2ELb0EEENS1_24CollectiveEpilogueBwdGQAISA_fSD_Li256ELb1ELb0EEENS1_25SingleTileBwdLPTSchedulerILb1ELi128ELb0EEEEEEEEEvNT_6ParamsE)
        /*004c*/ 	.short	0x0380
        /*004e*/ 	.short	0x0290


	//----- nvinfo : EIATTR_SW_WAR
	.align		4
.L_922:
        /*0050*/ 	.byte	0x04, 0x36
        /*0052*/ 	.short	(.L_924 - .L_923)
.L_923:
        /*0054*/ 	.word	0x00000008
.L_924:


//--------------------- .nv.info._ZN7cutlass13device_kernelIN5flash32FlashAttnBwdPostprocessConvertdQIN4cute5tupleIJNS3_1CILi128EEES6_EEENS_10bfloat16_tEfNS_4arch4Sm80ELi256ENS3_8TiledMMAINS3_8MMA_AtomIJNS3_30SM80_16x8x16_F32BF16BF16F32_TNEEEENS3_6LayoutINS4_IJNS5_ILi2EEENS5_ILi4EEENS5_ILi1EEEEEENS4_IJSI_SG_NS5_ILi0EEEEEEEENS4_IJNS5_ILi32EEENS5_ILi64EEENS5_ILi16EEEEEEEELb0EEEEEvNT_6ParamsE --------------------------
	.section	.nv.info._ZN7cutlass13device_kernelIN5flash32FlashAttnBwdPostprocessConvertdQIN4cute5tupleIJNS3_1CILi128EEES6_EEENS_10bfloat16_tEfNS_4arch4Sm80ELi256ENS3_8TiledMMAINS3_8MMA_AtomIJNS3_30SM80_16x8x16_F32BF16BF16F32_TNEEEENS3_6LayoutINS4_IJNS5_ILi2EEENS5_ILi4EEENS5_ILi1EEEEEENS4_IJSI_SG_NS5_ILi0EEEEEEEENS4_IJNS5_ILi32EEENS5_ILi64EEENS5_ILi16EEEEEEEELb0EEEEEvNT_6ParamsE,"",@"SHT_CUDA_INFO"
	.sectionflags	@""
	.align	4


	//----- nvinfo : EIATTR_CUDA_API_VERSION
	.align		4
        /*0000*/ 	.byte	0x04, 0x37
        /*0002*/ 	.short	(.L_926 - .L_925)
.L_925:
        /*0004*/ 	.word	0x00000082


	//----- nvinfo : EIATTR_KPARAM_INFO
	.align		4
.L_926:
        /*0008*/ 	.byte	0x04, 0x17
        /*000a*/ 	.short	(.L_928 - .L_927)
.L_927:
        /*000c*/ 	.word	0x00000000
        /*0010*/ 	.short	0x0000
        /*0012*/ 	.short	0x0000
        /*0014*/ 	.byte	0x00, 0xf0, 0xc1, 0x01


	//----- nvinfo : EIATTR_SPARSE_MMA_MASK
	.align		4
.L_928:
        /*0018*/ 	.byte	0x03, 0x50
        /*001a*/ 	.short	0x0000


	//----- nvinfo : EIATTR_MAXREG_COUNT
	.align		4
        /*001c*/ 	.byte	0x03, 0x1b
        /*001e*/ 	.short	0x0080


	//----- nvinfo : EIATTR_NUM_BARRIERS
	.align		4
        /*0020*/ 	.byte	0x02, 0x4c
        /*0022*/ 	.byte	0x01
	.zero		1


	//----- nvinfo : EIATTR_MERCURY_ISA_VERSION
	.align		4
        /*0024*/ 	.byte	0x03, 0x5f
        /*0026*/ 	.short	0x0101


	//----- nvinfo : EIATTR_VRC_CTA_INIT_COUNT
	.align		4
        /*0028*/ 	.byte	0x02, 0x4a
	.zero		1
	.zero		1


	//----- nvinfo : EIATTR_EXIT_INSTR_OFFSETS
	.align		4
        /*002c*/ 	.byte	0x04, 0x1c
        /*002e*/ 	.short	(.L_930 - .L_929)


	//   ....[0]....
.L_929:
        /*0030*/ 	.word	0x00000280


	//   ....[1]....
        /*0034*/ 	.word	0x00001cb0


	//   ....[2]....
        /*0038*/ 	.word	0x00001d90


	//----- nvinfo : EIATTR_MAX_THREADS
	.align		4
.L_930:
        /*003c*/ 	.byte	0x04, 0x05
        /*003e*/ 	.short	(.L_932 - .L_931)
.L_931:
        /*0040*/ 	.word	0x00000100
        /*0044*/ 	.word	0x00000001
        /*0048*/ 	.word	0x00000001


	//----- nvinfo : EIATTR_CRS_STACK_SIZE
	.align		4
.L_932:
        /*004c*/ 	.byte	0x04, 0x1e
        /*004e*/ 	.short	(.L_934 - .L_933)
.L_933:
        /*0050*/ 	.word	0x00000000


	//----- nvinfo : EIATTR_CBANK_PARAM_SIZE
	.align		4
.L_934:
        /*0054*/ 	.byte	0x03, 0x19
        /*0056*/ 	.short	0x0070


	//----- nvinfo : EIATTR_PARAM_CBANK
	.align		4
        /*0058*/ 	.byte	0x04, 0x0a
        /*005a*/ 	.short	(.L_936 - .L_935)
	.align		4
.L_935:
        /*005c*/ 	.word	index@(.nv.constant0._ZN7cutlass13device_kernelIN5flash32FlashAttnBwdPostprocessConvertdQIN4cute5tupleIJNS3_1CILi128EEES6_EEENS_10bfloat16_tEfNS_4arch4Sm80ELi256ENS3_8TiledMMAINS3_8MMA_AtomIJNS3_30SM80_16x8x16_F32BF16BF16F32_TNEEEENS3_6LayoutINS4_IJNS5_ILi2EEENS5_ILi4EEENS5_ILi1EEEEEENS4_IJSI_SG_NS5_ILi0EEEEEEEENS4_IJNS5_ILi32EEENS5_ILi64EEENS5_ILi16EEEEEEEELb0EEEEEvNT_6ParamsE)
        /*0060*/ 	.short	0x0380
        /*0062*/ 	.short	0x0070


	//----- nvinfo : EIATTR_SW_WAR
	.align		4
.L_936:
        /*0064*/ 	.byte	0x04, 0x36
        /*0066*/ 	.short	(.L_938 - .L_937)
.L_937:
        /*0068*/ 	.word	0x00000008
.L_938:


//--------------------- .nv.info._ZN7cutlass13device_kernelIN5flash32FlashAttnBwdPostprocessConvertdQIN4cute5tupleIJNS3_1CILi64EEENS5_ILi128EEEEEENS_10bfloat16_tEfNS_4arch4Sm80ELi256ENS3_8TiledMMAINS3_8MMA_AtomIJNS3_30SM80_16x8x16_F32BF16BF16F32_TNEEEENS3_6LayoutINS4_IJNS5_ILi2EEENS5_ILi4EEENS5_ILi1EEEEEENS4_IJSJ_SH_NS5_ILi0EEEEEEEENS4_IJNS5_ILi32EEES6_NS5_ILi16EEEEEEEELb0EEEEEvNT_6ParamsE --------------------------
	.section	.nv.info._ZN7cutlass13device_kernelIN5flash32FlashAttnBwdPostprocessConvertdQIN4cute5tupleIJNS3_1CILi64EEENS5_ILi128EEEEEENS_10bfloat16_tEfNS_4arch4Sm80ELi256ENS3_8TiledMMAINS3_8MMA_AtomIJNS3_30SM80_16x8x16_F32BF16BF16F32_TNEEEENS3_6LayoutINS4_IJNS5_ILi2EEENS5_ILi4EEENS5_ILi1EEEEEENS4_IJSJ_SH_NS5_ILi0EEEEEEEENS4_IJNS5_ILi32EEES6_NS5_ILi16EEEEEEEELb0EEEEEvNT_6ParamsE,"",@"SHT_CUDA_INFO"
	.sectionflags	@""
	.align	4


	//----- nvinfo : EIATTR_CUDA_API_VERSION
	.align		4
        /*0000*/ 	.byte	0x04, 0x37
        /*0002*/ 	.short	(.L_940 - .L_939)
.L_939:
        /*0004*/ 	.word	0x00000082


	//----- nvinfo : EIATTR_KPARAM_INFO
	.align		4
.L_940:
        /*0008*/ 	.byte	0x04, 0x17
        /*000a*/ 	.short	(.L_942 - .L_941)
.L_941:
        /*000c*/ 	.word	0x00000000
        /*0010*/ 	.short	0x0000
        /*0012*/ 	.short	0x0000
        /*0014*/ 	.byte	0x00, 0xf0, 0xc1, 0x01


	//----- nvinfo : EIATTR_SPARSE_MMA_MASK
	.align		4
.L_942:
        /*0018*/ 	.byte	0x03, 0x50
        /*001a*/ 	.short	0x0000


	//----- nvinfo : EIATTR_MAXREG_COUNT
	.align		4
        /*001c*/ 	.byte	0x03, 0x1b
        /*001e*/ 	.short	0x0080


	//----- nvinfo : EIATTR_NUM_BARRIERS
	.align		4
        /*0020*/ 	.byte	0x02, 0x4c
        /*0022*/ 	.byte	0x01
	.zero		1


	//----- nvinfo : EIATTR_MERCURY_ISA_VERSION
	.align		4
        /*0024*/ 	.byte	0x03, 0x5f
        /*0026*/ 	.short	0x0101


	//----- nvinfo : EIATTR_VRC_CTA_INIT_COUNT
	.align		4
        /*0028*/ 	.byte	0x02, 0x4a
	.zero		1
	.zero		1


	//----- nvinfo : EIATTR_EXIT_INSTR_OFFSETS
	.align		4
        /*002c*/ 	.byte	0x04, 0x1c
        /*002e*/ 	.short	(.L_944 - .L_943)


	//   ....[0]....
.L_943:
        /*0030*/ 	.word	0x00000280


	//   ....[1]....
        /*0034*/ 	.word	0x000010e0


	//   ....[2]....
        /*0038*/ 	.word	0x000011b0


	//----- nvinfo : EIATTR_MAX_THREADS
	.align		4
.L_944:
        /*003c*/ 	.byte	0x04, 0x05
        /*003e*/ 	.short	(.L_946 - .L_945)
.L_945:
        /*0040*/ 	.word	0x00000100
        /*0044*/ 	.word	0x00000001
        /*0048*/ 	.word	0x00000001


	//----- nvinfo : EIATTR_CRS_STACK_SIZE
	.align		4
.L_946:
        /*004c*/ 	.byte	0x04, 0x1e
        /*004e*/ 	.short	(.L_948 - .L_947)
.L_947:
        /*0050*/ 	.word	0x00000000


	//----- nvinfo : EIATTR_CBANK_PARAM_SIZE
	.align		4
.L_948:
        /*0054*/ 	.byte	0x03, 0x19
        /*0056*/ 	.short	0x0070


	//----- nvinfo : EIATTR_PARAM_CBANK
	.align		4
        /*0058*/ 	.byte	0x04, 0x0a
        /*005a*/ 	.short	(.L_950 - .L_949)
	.align		4
.L_949:
        /*005c*/ 	.word	index@(.nv.constant0._ZN7cutlass13device_kernelIN5flash32FlashAttnBwdPostprocessConvertdQIN4cute5tupleIJNS3_1CILi64EEENS5_ILi128EEEEEENS_10bfloat16_tEfNS_4arch4Sm80ELi256ENS3_8TiledMMAINS3_8MMA_AtomIJNS3_30SM80_16x8x16_F32BF16BF16F32_TNEEEENS3_6LayoutINS4_IJNS5_ILi2EEENS5_ILi4EEENS5_ILi1EEEEEENS4_IJSJ_SH_NS5_ILi0EEEEEEEENS4_IJNS5_ILi32EEES6_NS5_ILi16EEEEEEEELb0EEEEEvNT_6ParamsE)
        /*0060*/ 	.short	0x0380
        /*0062*/ 	.short	0x0070


	//----- nvinfo : EIATTR_SW_WAR
	.align		4
.L_950:
        /*0064*/ 	.byte	0x04, 0x36
        /*0066*/ 	.short	(.L_952 - .L_951)
.L_951:
        /*0068*/ 	.word	0x00000008
.L_952:


//--------------------- .nv.info._ZN7cutlass13device_kernelIN5flash19enable_sm80_to_sm89INS1_16FlashAttnBwdSm80INS1_25CollectiveMainloopBwdSm80ILi2ELi2EN4cute5tupleIJNS5_1CILi64EEENS7_ILi128EEES9_EEENS_10bfloat16_tEfNS_4arch4Sm80ELb1ELb0ELb0ELb1ELb1ELb0ELb0ELb0ELi2ELi2ELi2ELi2ELb0EEENS1_24CollectiveEpilogueBwdGQAISA_fSD_Li256ELb1ELb1EEENS1_25SingleTileBwdLPTSchedulerILb1ELi128ELb1EEEEEEEEEvNT_6ParamsE --------------------------
	.section	.nv.info._ZN7cutlass13device_kernelIN5flash19enable_sm80_to_sm89INS1_16FlashAttnBwdSm80INS1_25CollectiveMainloopBwdSm80ILi2ELi2EN4cute5tupleIJNS5_1CILi64EEENS7_ILi128EEES9_EEENS_10bfloat16_tEfNS_4arch4Sm80ELb1ELb0ELb0ELb1ELb1ELb0ELb0ELb0ELi2ELi2ELi2ELi2ELb0EEENS1_24CollectiveEpilogueBwdGQAISA_fSD_Li256ELb1ELb1EEENS1_25SingleTileBwdLPTSchedulerILb1ELi128ELb1EEEEEEEEEvNT_6ParamsE,"",@"SHT_CUDA_INFO"
	.sectionflags	@""
	.align	4


	//----- nvinfo : EIATTR_CUDA_API_VERSION
	.align		4
        /*0000*/ 	.byte	0x04, 0x37
        /*0002*/ 	.short	(.L_954 - .L_953)
.L_953:
        /*0004*/ 	.word	0x00000082


	//----- nvinfo : EIATTR_KPARAM_INFO
	.align		4
.L_954:
        /*0008*/ 	.byte	0x04, 0x17
        /*000a*/ 	.short	(.L_956 - .L_955)
.L_955:
        /*000c*/ 	.word	0x00000000
        /*0010*/ 	.short	0x0000
        /*0012*/ 	.short	0x0000
        /*0014*/ 	.byte	0x00, 0xf0, 0x41, 0x0a


	//----- nvinfo : EIATTR_SPARSE_MMA_MASK
	.align		4
.L_956:
        /*0018*/ 	.byte	0x03, 0x50
        /*001a*/ 	.short	0x0000


	//----- nvinfo : EIATTR_MAXREG_COUNT
	.align		4
        /*001c*/ 	.byte	0x03, 0x1b
        /*001e*/ 	.short	0x00ff


	//----- nvinfo : EIATTR_MERCURY_ISA_VERSION
	.align		4
        /*0020*/ 	.byte	0x03, 0x5f
        /*0022*/ 	.short	0x0101


	//----- nvinfo : EIATTR_VRC_CTA_INIT_COUNT
	.align		4
        /*0024*/ 	.byte	0x02, 0x4a
	.zero		1
	.zero		1


	//----- nvinfo : EIATTR_EXIT_INSTR_OFFSETS
	.align		4
        /*0028*/ 	.byte	0x04, 0x1c
        /*002a*/ 	.short	(.L_958 - .L_957)


	//   ....[0]....
.L_957:
        /*002c*/ 	.word	0x00000010


	//----- nvinfo : EIATTR_MAX_THREADS
	.align		4
.L_958:
        /*0030*/ 	.byte	0x04, 0x05
        /*0032*/ 	.short	(.L_960 - .L_959)
.L_959:
        /*0034*/ 	.word	0x00000100
        /*0038*/ 	.word	0x00000001
        /*003c*/ 	.word	0x00000001


	//----- nvinfo : EIATTR_CBANK_PARAM_SIZE
	.align		4
.L_960:
        /*0040*/ 	.byte	0x03, 0x19
        /*0042*/ 	.short	0x0290


	//----- nvinfo : EIATTR_PARAM_CBANK
	.align		4
        /*0044*/ 	.byte	0x04, 0x0a
        /*0046*/ 	.short	(.L_962 - .L_961)
	.align		4
.L_961:
        /*0048*/ 	.word	index@(.nv.constant0._ZN7cutlass13device_kernelIN5flash19enable_sm80_to_sm89INS1_16FlashAttnBwdSm80INS1_25CollectiveMainloopBwdSm80ILi2ELi2EN4cute5tupleIJNS5_1CILi64EEENS7_ILi128EEES9_EEENS_10bfloat16_tEfNS_4arch4Sm80ELb1ELb0ELb0ELb1ELb1ELb0ELb0ELb0ELi2ELi2ELi2ELi2ELb0EEENS1_24CollectiveEpilogueBwdGQAISA_fSD_Li256ELb1ELb1EEENS1_25SingleTileBwdLPTSchedulerILb1ELi128ELb1EEEEEEEEEvNT_6ParamsE)
        /*004c*/ 	.short	0x0380
        /*004e*/ 	.short	0x0290


	//----- nvinfo : EIATTR_SW_WAR
	.align		4
.L_962:
        /*0050*/ 	.byte	0x04, 0x36
        /*0052*/ 	.short	(.L_964 - .L_963)
.L_963:
        /*0054*/ 	.word	0x00000008
.L_964:


//--------------------- .nv.info._ZN7cutlass13device_kernelIN5flash22FlashAttnBwdPreprocessIN4cute5tupleIJNS3_1CILi64EEENS5_ILi128EEEEEENS_10bfloat16_tEfNS_4arch4Sm80ELb1ELb1EEEEEvNT_6ParamsE --------------------------
	.section	.nv.info._ZN7cutlass13device_kernelIN5flash22FlashAttnBwdPreprocessIN4cute5tupleIJNS3_1CILi64EEENS5_ILi128EEEEEENS_10bfloat16_tEfNS_4arch4Sm80ELb1ELb1EEEEEvNT_6ParamsE,"",@"SHT_CUDA_INFO"
	.sectionflags	@""
	.align	4


	//----- nvinfo : EIATTR_CUDA_API_VERSION
	.align		4
        /*0000*/ 	.byte	0x04, 0x37
        /*0002*/ 	.short	(.L_966 - .L_965)
.L_965:
        /*0004*/ 	.word	0x00000082


	//----- nvinfo : EIATTR_KPARAM_INFO
	.align		4
.L_966:
        /*0008*/ 	.byte	0x04, 0x17
        /*000a*/ 	.short	(.L_968 - .L_967)
.L_967:
        /*000c*/ 	.word	0x00000000
        /*0010*/ 	.short	0x0000
        /*0012*/ 	.short	0x0000
        /*0014*/ 	.byte	0x00, 0xf0, 0xc1, 0x03


	//----- nvinfo : EIATTR_SPARSE_MMA_MASK
	.align		4
.L_968:
        /*0018*/ 	.byte	0x03, 0x50
        /*001a*/ 	.short	0x0000


	//----- nvinfo : EIATTR_MAXREG_COUNT
	.align		4
        /*001c*/ 	.byte	0x03, 0x1b
        /*001e*/ 	.short	0x0080


	//----- nvinfo : EIATTR_MERCURY_ISA_VERSION
	.align		4
        /*0020*/ 	.byte	0x03, 0x5f
        /*0022*/ 	.short	0x0101


	//----- nvinfo : EIATTR_COOP_GROUP_MASK_REGIDS
	.align		4
        /*0024*/ 	.byte	0x04, 0x29
        /*0026*/ 	.short	(.L_970 - .L_969)


	//   ....[0]....
.L_969:
        /*0028*/ 	.word	0xffffffff


	//   ....[1]....
        /*002c*/ 	.word	0xffffffff


	//   ....[2]....
        /*0030*/ 	.word	0xffffffff


	//   ....[3]....
        /*0034*/ 	.word	0xffffffff


	//   ....[4]....
        /*0038*/ 	.word	0xffffffff


	//   ....[5]....
        /*003c*/ 	.word	0xffffffff


	//   ....[6]....
        /*0040*/ 	.word	0xffffffff


	//   ....[7]....
        /*0044*/ 	.word	0xffffffff


	//   ....[8]....
        /*0048*/ 	.word	0xffffffff


	//   ....[9]....
        /*004c*/ 	.word	0xffffffff


	//   ....[10]....
        /*0050*/ 	.word	0xffffffff


	//   ....[11]....
        /*0054*/ 	.word	0xffffffff


	//   ....[12]....
        /*0058*/ 	.word	0xffffffff


	//   ....[13]....
        /*005c*/ 	.word	0xffffffff


	//   ....[14]....
        /*0060*/ 	.word	0xffffffff


	//   ....[15]....
        /*0064*/ 	.word	0xffffffff


	//----- nvinfo : EIATTR_COOP_GROUP_INSTR_OFFSETS
	.align		4
.L_970:
        /*0068*/ 	.byte	0x04, 0x28
        /*006a*/ 	.short	(.L_972 - .L_971)


	//   ....[0]....
.L_971:
        /*006c*/ 	.word	0x00001220


	//   ....[1]....
        /*0070*/ 	.word	0x00001240


	//   ....[2]....
        /*0074*/ 	.word	0x00001250


	//   ....[3]....
        /*0078*/ 	.word	0x00001260


	//   ....[4]....
        /*007c*/ 	.word	0x00001290


	//   ....[5]....
        /*0080*/ 	.word	0x000012c0


	//   ....[6]....
        /*0084*/ 	.word	0x000012d0


	//   ....[7]....
        /*0088*/ 	.word	0x000012e0


	//   ....[8]....
        /*008c*/ 	.word	0x00001300


	//   ....[9]....
        /*0090*/ 	.word	0x00001340


	//   ....[10]....
        /*0094*/ 	.word	0x00001350


	//   ....[11]....
        /*0098*/ 	.word	0x00001360


	//   ....[12]....
        /*009c*/ 	.word	0x000013c0


	//   ....[13]....
        /*00a0*/ 	.word	0x00001400


	//   ....[14]....
        /*00a4*/ 	.word	0x00001430


	//   ....[15]....
        /*00a8*/ 	.word	0x00001440


	//----- nvinfo : EIATTR_VRC_CTA_INIT_COUNT
	.align		4
.L_972:
        /*00ac*/ 	.byte	0x02, 0x4a
	.zero		1
	.zero		1


	//----- nvinfo : EIATTR_EXIT_INSTR_OFFSETS
	.align		4
        /*00b0*/ 	.byte	0x04, 0x1c
        /*00b2*/ 	.short	(.L_974 - .L_973)


	//   ....[0]....
.L_973:
        /*00b4*/ 	.word	0x00000280


	//   ....[1]....
        /*00b8*/ 	.word	0x00001970


	//   ....[2]....
        /*00bc*/ 	.word	0x000019f0


	//----- nvinfo : EIATTR_MAX_THREADS
	.align		4
.L_974:
        /*00c0*/ 	.byte	0x04, 0x05
        /*00c2*/ 	.short	(.L_976 - .L_975)
.L_975:
        /*00c4*/ 	.word	0x00000100
        /*00c8*/ 	.word	0x00000001
        /*00cc*/ 	.word	0x00000001


	//----- nvinfo : EIATTR_CRS_STACK_SIZE
	.align		4
.L_976:
        /*00d0*/ 	.byte	0x04, 0x1e
        /*00d2*/ 	.short	(.L_978 - .L_977)
.L_977:
        /*00d4*/ 	.word	0x00000000


	//----- nvinfo : EIATTR_CBANK_PARAM_SIZE
	.align		4
.L_978:
        /*00d8*/ 	.byte	0x03, 0x19
        /*00da*/ 	.short	0x00f0


	//----- nvinfo : EIATTR_PARAM_CBANK
	.align		4
        /*00dc*/ 	.byte	0x04, 0x0a
        /*00de*/ 	.short	(.L_980 - .L_979)
	.align		4
.L_979:
        /*00e0*/ 	.word	index@(.nv.constant0._ZN7cutlass13device_kernelIN5flash22FlashAttnBwdPreprocessIN4cute5tupleIJNS3_1CILi64EEENS5_ILi128EEEEEENS_10bfloat16_tEfNS_4arch4Sm80ELb1ELb1EEEEEvNT_6ParamsE)
        /*00e4*/ 	.short	0x0380
        /*00e6*/ 	.short	0x00f0


	//----- nvinfo : EIATTR_SW_WAR
	.align		4
.L_980:
        /*00e8*/ 	.byte	0x04, 0x36
        /*00ea*/ 	.short	(.L_982 - .L_981)
.L_981:
        /*00ec*/ 	.word	0x00000008
.L_982:


//--------------------- .nv.callgraph             --------------------------
	.section	.nv.callgraph,"",@"SHT_CUDA_CALLGRAPH"
	.align	4
	.sectionentsize	8
	.align		4
        /*0000*/ 	.word	0x00000000
	.align		4
        /*0004*/ 	.word	0xffffffff
	.align		4
        /*0008*/ 	.word	0x00000000
	.align		4
        /*000c*/ 	.word	0xfffffffe
	.align		4
        /*0010*/ 	.word	0x00000000
	.align		4
        /*0014*/ 	.word	0xfffffffd
	.align		4
        /*0018*/ 	.word	0x00000000
	.align		4
        /*001c*/ 	.word	0xfffffffc


//--------------------- .nv.constant4             --------------------------
	.section	.nv.constant4,"a",@progbits
	.align	8
	.align		8
.nv.constant4:
        /*0000*/ 	.dword	_ZN66_INTERNAL_2af2d375_30_flash_bwd_hdim128_bf16_sm80_cu_49158569_28854cuda3std3__45__cpo5beginE
	.align		8
        /*0008*/ 	.dword	_ZN66_INTERNAL_2af2d375_30_flash_bwd_hdim128_bf16_sm80_cu_49158569_28854cuda3std3__45__cpo3endE
	.align		8
        /*0010*/ 	.dword	_ZN66_INTERNAL_2af2d375_30_flash_bwd_hdim128_bf16_sm80_cu_49158569_28854cuda3std3__45__cpo6cbeginE
	.align		8
        /*0018*/ 	.dword	_ZN66_INTERNAL_2af2d375_30_flash_bwd_hdim128_bf16_sm80_cu_49158569_28854cuda3std3__45__cpo4cendE
	.align		8
        /*0020*/ 	.dword	_ZN66_INTERNAL_2af2d375_30_flash_bwd_hdim128_bf16_sm80_cu_49158569_28854cuda3std3__468_GLOBAL__N__2af2d375_30_flash_bwd_hdim128_bf16_sm80_cu_49158569_28856ignoreE
	.align		8
        /*0028*/ 	.dword	_ZN66_INTERNAL_2af2d375_30_flash_bwd_hdim128_bf16_sm80_cu_49158569_28854cuda3std3__419piecewise_constructE
	.align		8
        /*0030*/ 	.dword	_ZN66_INTERNAL_2af2d375_30_flash_bwd_hdim128_bf16_sm80_cu_49158569_28854cuda3std3__48in_placeE
	.align		8
        /*0038*/ 	.dword	_ZN66_INTERNAL_2af2d375_30_flash_bwd_hdim128_bf16_sm80_cu_49158569_28854cuda3std6ranges3__45__cpo4swapE
	.align		8
        /*0040*/ 	.dword	_ZN66_INTERNAL_2af2d375_30_flash_bwd_hdim128_bf16_sm80_cu_49158569_28854cuda3std6ranges3__45__cpo9iter_moveE
	.align		8
        /*0048*/ 	.dword	_ZN66_INTERNAL_2af2d375_30_flash_bwd_hdim128_bf16_sm80_cu_49158569_28854cute7productE
	.align		8
        /*0050*/ 	.dword	_ZN66_INTERNAL_2af2d375_30_flash_bwd_hdim128_bf16_sm80_cu_49158569_28854cute1_E


//--------------------- .text._ZN7cutlass13device_kernelIN5flash19enable_sm80_to_sm89INS1_16FlashAttnBwdSm80INS1_25CollectiveMainloopBwdSm80ILi2ELi1EN4cute5tupleIJNS5_1CILi64EEENS7_ILi96EEENS7_ILi128EEEEEENS_10bfloat16_tEfNS_4arch4Sm80ELb0ELb0ELb0ELb0ELb0ELb0ELb0ELb0ELi2ELi2ELi2ELi2ELb1EEENS1_21CollectiveEpilogueBwdISB_SC_SE_Li256ELb0ELb0ELi4EEENS1_19SingleTileSchedulerILb0ELb0ELb0ELi96EEEEEEEEEvNT_6ParamsE --------------------------
	.section	.text._ZN7cutlass13device_kernelIN5flash19enable_sm80_to_sm89INS1_16FlashAttnBwdSm80INS1_25CollectiveMainloopBwdSm80ILi2ELi1EN4cute5tupleIJNS5_1CILi64EEENS7_ILi96EEENS7_ILi128EEEEEENS_10bfloat16_tEfNS_4arch4Sm80ELb0ELb0ELb0ELb0ELb0ELb0ELb0ELb0ELi2ELi2ELi2ELi2ELb1EEENS1_21CollectiveEpilogueBwdISB_SC_SE_Li256ELb0ELb0ELi4EEENS1_19SingleTileSchedulerILb0ELb0ELb0ELi96EEEEEEEEEvNT_6ParamsE,"ax",@progbits
	.align	128
.text._ZN7cutlass13device_kernelIN5flash19enable_sm80_to_sm89INS1_16FlashAttnBwdSm80INS1_25CollectiveMainloopBwdSm80ILi2ELi1EN4cute5tupleIJNS5_1CILi64EEENS7_ILi96EEENS7_ILi128EEEEEENS_10bfloat16_tEfNS_4arch4Sm80ELb0ELb0ELb0ELb0ELb0ELb0ELb0ELb0ELi2ELi2ELi2ELi2ELb1EEENS1_21CollectiveEpilogueBwdISB_SC_SE_Li256ELb0ELb0ELi4EEENS1_19SingleTileSchedulerILb0ELb0ELb0ELi96EEEEEEEEEvNT_6ParamsE:
        .type           _ZN7cutlass13device_kernelIN5flash19enable_sm80_to_sm89INS1_16FlashAttnBwdSm80INS1_25CollectiveMainloopBwdSm80ILi2ELi1EN4cute5tupleIJNS5_1CILi64EEENS7_ILi96EEENS7_ILi128EEEEEENS_10bfloat16_tEfNS_4arch4Sm80ELb0ELb0ELb0ELb0ELb0ELb0ELb0ELb0ELi2ELi2ELi2ELi2ELb1EEENS1_21CollectiveEpilogueBwdISB_SC_SE_Li256ELb0ELb0ELi4EEENS1_19SingleTileSchedulerILb0ELb0ELb0ELi96EEEEEEEEEvNT_6ParamsE,@function
        .size           _ZN7cutlass13device_kernelIN5flash19enable_sm80_to_sm89INS1_16FlashAttnBwdSm80INS1_25CollectiveMainloopBwdSm80ILi2ELi1EN4cute5tupleIJNS5_1CILi64EEENS7_ILi96EEENS7_ILi128EEEEEENS_10bfloat16_tEfNS_4arch4Sm80ELb0ELb0ELb0ELb0ELb0ELb0ELb0ELb0ELi2ELi2ELi2ELi2ELb1EEENS1_21CollectiveEpilogueBwdISB_SC_SE_Li256ELb0ELb0ELi4EEENS1_19SingleTileSchedulerILb0ELb0ELb0ELi96EEEEEEEEEvNT_6ParamsE,(.L_x_107 - _ZN7cutlass13device_kernelIN5flash19enable_sm80_to_sm89INS1_16FlashAttnBwdSm80INS1_25CollectiveMainloopBwdSm80ILi2ELi1EN4cute5tupleIJNS5_1CILi64EEENS7_ILi96EEENS7_ILi128EEEEEENS_10bfloat16_tEfNS_4arch4Sm80ELb0ELb0ELb0ELb0ELb0ELb0ELb0ELb0ELi2ELi2ELi2ELi2ELb1EEENS1_21CollectiveEpilogueBwdISB_SC_SE_Li256ELb0ELb0ELi4EEENS1_19SingleTileSchedulerILb0ELb0ELb0ELi96EEEEEEEEEvNT_6ParamsE)
        .other          _ZN7cutlass13device_kernelIN5flash19enable_sm80_to_sm89INS1_16FlashAttnBwdSm80INS1_25CollectiveMainloopBwdSm80ILi2ELi1EN4cute5tupleIJNS5_1CILi64EEENS7_ILi96EEENS7_ILi128EEEEEENS_10bfloat16_tEfNS_4arch4Sm80ELb0ELb0ELb0ELb0ELb0ELb0ELb0ELb0ELi2ELi2ELi2ELi2ELb1EEENS1_21CollectiveEpilogueBwdISB_SC_SE_Li256ELb0ELb0ELi4EEENS1_19SingleTileSchedulerILb0ELb0ELb0ELi96EEEEEEEEEvNT_6ParamsE,@"STO_CUDA_ENTRY STV_DEFAULT"
_ZN7cutlass13device_kernelIN5flash19enable_sm80_to_sm89INS1_16FlashAttnBwdSm80INS1_25CollectiveMainloopBwdSm80ILi2ELi1EN4cute5tupleIJNS5_1CILi64EEENS7_ILi96EEENS7_ILi128EEEEEENS_10bfloat16_tEfNS_4arch4Sm80ELb0ELb0ELb0ELb0ELb0ELb0ELb0ELb0ELi2ELi2ELi2ELi2ELb1EEENS1_21CollectiveEpilogueBwdISB_SC_SE_Li256ELb0ELb0ELi4EEENS1_19SingleTileSchedulerILb0ELb0ELb0ELi96EEEEEEEEEvNT_6ParamsE:
[----:B------:R-:W-:Y:S01]  /*0000*/  LDC R1, c[0x0][0x37c] ;  /* 0x0000df00ff017b82 */ /* 0x000fe20000000800 */
[----:B------:R-:W-:Y:S05]  /*0010*/  EXIT ;  /* 0x000000000000794d */ /* 0x000fea0003800000 */
.L_x_0:
[----:B------:R-:W-:-:S00]  /*0020*/  BRA `(.L_x_0) ;  /* 0xfffffffc00fc7947 */ /* 0x000fc0000383ffff */
[----:B------:R-:W-:-:S00]  /*0030*/  NOP ;  /* 0x0000000000007918 */ /* 0x000fc00000000000 */
        /* <DEDUP_REMOVED lines=12> */
.L_x_107:


//--------------------- .text._ZN7cutlass13device_kernelIN5flash19enable_sm80_to_sm89INS1_16FlashAttnBwdSm80INS1_25CollectiveMainloopBwdSm80ILi2ELi1EN4cute5tupleIJNS5_1CILi64EEENS7_ILi96EEENS7_ILi128EEEEEENS_10bfloat16_tEfNS_4arch4Sm80ELb0ELb0ELb0ELb0ELb1ELb0ELb0ELb0ELi2ELi2ELi2ELi2ELb1EEENS1_21CollectiveEpilogueBwdISB_SC_SE_Li256ELb0ELb0ELi4EEENS1_19SingleTileSchedulerILb0ELb0ELb0ELi96EEEEEEEEEvNT_6ParamsE --------------------------
	.section	.text._ZN7cutlass13device_kernelIN5flash19enable_sm80_to_sm89INS1_16FlashAttnBwdSm80INS1_25CollectiveMainloopBwdSm80ILi2ELi1EN4cute5tupleIJNS5_1CILi64EEENS7_ILi96EEENS7_ILi128EEEEEENS_10bfloat16_tEfNS_4arch4Sm80ELb0ELb0ELb0ELb0ELb1ELb0ELb0ELb0ELi2ELi2ELi2ELi2ELb1EEENS1_21CollectiveEpilogueBwdISB_SC_SE_Li256ELb0ELb0ELi4EEENS1_19SingleTileSchedulerILb0ELb0ELb0ELi96EEEEEEEEEvNT_6ParamsE,"ax",@progbits
	.align	128
.text._ZN7cutlass13device_kernelIN5flash19enable_sm80_to_sm89INS1_16FlashAttnBwdSm80INS1_25CollectiveMainloopBwdSm80ILi2ELi1EN4cute5tupleIJNS5_1CILi64EEENS7_ILi96EEENS7_ILi128EEEEEENS_10bfloat16_tEfNS_4arch4Sm80ELb0ELb0ELb0ELb0ELb1ELb0ELb0ELb0ELi2ELi2ELi2ELi2ELb1EEENS1_21CollectiveEpilogueBwdISB_SC_SE_Li256ELb0ELb0ELi4EEENS1_19SingleTileSchedulerILb0ELb0ELb0ELi96EEEEEEEEEvNT_6ParamsE:
        .type           _ZN7cutlass13device_kernelIN5flash19enable_sm80_to_sm89INS1_16FlashAttnBwdSm80INS1_25CollectiveMainloopBwdSm80ILi2ELi1EN4cute5tupleIJNS5_1CILi64EEENS7_ILi96EEENS7_ILi128EEEEEENS_10bfloat16_tEfNS_4arch4Sm80ELb0ELb0ELb0ELb0ELb1ELb0ELb0ELb0ELi2ELi2ELi2ELi2ELb1EEENS1_21CollectiveEpilogueBwdISB_SC_SE_Li256ELb0ELb0ELi4EEENS1_19SingleTileSchedulerILb0ELb0ELb0ELi96EEEEEEEEEvNT_6ParamsE,@function
        .size           _ZN7cutlass13device_kernelIN5flash19enable_sm80_to_sm89INS1_16FlashAttnBwdSm80INS1_25CollectiveMainloopBwdSm80ILi2ELi1EN4cute5tupleIJNS5_1CILi64EEENS7_ILi96EEENS7_ILi128EEEEEENS_10bfloat16_tEfNS_4arch4Sm80ELb0ELb0ELb0ELb0ELb1ELb0ELb0ELb0ELi2ELi2ELi2ELi2ELb1EEENS1_21CollectiveEpilogueBwdISB_SC_SE_Li256ELb0ELb0ELi4EEENS1_19SingleTileSchedulerILb0ELb0ELb0ELi96EEEEEEEEEvNT_6ParamsE,(.L_x_108 - _ZN7cutlass13device_kernelIN5flash19enable_sm80_to_sm89INS1_16FlashAttnBwdSm80INS1_25CollectiveMainloopBwdSm80ILi2ELi1EN4cute5tupleIJNS5_1CILi64EEENS7_ILi96EEENS7_ILi128EEEEEENS_10bfloat16_tEfNS_4arch4Sm80ELb0ELb0ELb0ELb0ELb1ELb0ELb0ELb0ELi2ELi2ELi2ELi2ELb1EEENS1_21CollectiveEpilogueBwdISB_SC_SE_Li256ELb0ELb0ELi4EEENS1_19SingleTileSchedulerILb0ELb0ELb0ELi96EEEEEEEEEvNT_6ParamsE)
        .other          _ZN7cutlass13device_kernelIN5flash19enable_sm80_to_sm89INS1_16FlashAttnBwdSm80INS1_25CollectiveMainloopBwdSm80ILi2ELi1EN4cute5tupleIJNS5_1CILi64EEENS7_ILi96EEENS7_ILi128EEEEEENS_10bfloat16_tEfNS_4arch4Sm80ELb0ELb0ELb0ELb0ELb1ELb0ELb0ELb0ELi2ELi2ELi2ELi2ELb1EEENS1_21CollectiveEpilogueBwdISB_SC_SE_Li256ELb0ELb0ELi4EEENS1_19SingleTileSchedulerILb0ELb0ELb0ELi96EEEEEEEEEvNT_6ParamsE,@"STO_CUDA_ENTRY STV_DEFAULT"
_ZN7cutlass13device_kernelIN5flash19enable_sm80_to_sm89INS1_16FlashAttnBwdSm80INS1_25CollectiveMainloopBwdSm80ILi2ELi1EN4cute5tupleIJNS5_1CILi64EEENS7_ILi96EEENS7_ILi128EEEEEENS_10bfloat16_tEfNS_4arch4Sm80ELb0ELb0ELb0ELb0ELb1ELb0ELb0ELb0ELi2ELi2ELi2ELi2ELb1EEENS1_21CollectiveEpilogueBwdISB_SC_SE_Li256ELb0ELb0ELi4EEENS1_19SingleTileSchedulerILb0ELb0ELb0ELi96EEEEEEEEEvNT_6ParamsE:
[----:B------:R-:W-:Y:S01]  /*0000*/  LDC R1, c[0x0][0x37c] ;  /* 0x0000df00ff017b82 */ /* 0x000fe20000000800 */
[----:B------:R-:W-:Y:S05]  /*0010*/  EXIT ;  /* 0x000000000000794d */ /* 0x000fea0003800000 */
.L_x_1:
        /* <DEDUP_REMOVED lines=14> */
.L_x_108:


//--------------------- .text._ZN7cutlass13device_kernelIN5flash19enable_sm80_to_sm89INS1_16FlashAttnBwdSm80INS1_25CollectiveMainloopBwdSm80ILi2ELi1EN4cute5tupleIJNS5_1CILi64EEENS7_ILi96EEENS7_ILi128EEEEEENS_10bfloat16_tEfNS_4arch4Sm80ELb0ELb0ELb0ELb0ELb0ELb0ELb0ELb0ELi2ELi2ELi2ELi2ELb1EEENS1_24CollectiveEpilogueBwdGQAISB_fSE_Li256ELb0ELb0EEENS1_19SingleTileSchedulerILb0ELb0ELb0ELi96EEEEEEEEEvNT_6ParamsE --------------------------
	.section	.text._ZN7cutlass13device_kernelIN5flash19enable_sm80_to_sm89INS1_16FlashAttnBwdSm80INS1_25CollectiveMainloopBwdSm80ILi2ELi1EN4cute5tupleIJNS5_1CILi64EEENS7_ILi96EEENS7_ILi128EEEEEENS_10bfloat16_tEfNS_4arch4Sm80ELb0ELb0ELb0ELb0ELb0ELb0ELb0ELb0ELi2ELi2ELi2ELi2ELb1EEENS1_24CollectiveEpilogueBwdGQAISB_fSE_Li256ELb0ELb0EEENS1_19SingleTileSchedulerILb0ELb0ELb0ELi96EEEEEEEEEvNT_6ParamsE,"ax",@progbits
	.align	128
.text._ZN7cutlass13device_kernelIN5flash19enable_sm80_to_sm89INS1_16FlashAttnBwdSm80INS1_25CollectiveMainloopBwdSm80ILi2ELi1EN4cute5tupleIJNS5_1CILi64EEENS7_ILi96EEENS7_ILi128EEEEEENS_10bfloat16_tEfNS_4arch4Sm80ELb0ELb0ELb0ELb0ELb0ELb0ELb0ELb0ELi2ELi2ELi2ELi2ELb1EEENS1_24CollectiveEpilogueBwdGQAISB_fSE_Li256ELb0ELb0EEENS1_19SingleTileSchedulerILb0ELb0ELb0ELi96EEEEEEEEEvNT_6ParamsE:
        .type           _ZN7cutlass13device_kernelIN5flash19enable_sm80_to_sm89INS1_16FlashAttnBwdSm80INS1_25CollectiveMainloopBwdSm80ILi2ELi1EN4cute5tupleIJNS5_1CILi64EEENS7_ILi96EEENS7_ILi128EEEEEENS_10bfloat16_tEfNS_4arch4Sm80ELb0ELb0ELb0ELb0ELb0ELb0ELb0ELb0ELi2ELi2ELi2ELi2ELb1EEENS1_24CollectiveEpilogueBwdGQAISB_fSE_Li256ELb0ELb0EEENS1_19SingleTileSchedulerILb0ELb0ELb0ELi96EEEEEEEEEvNT_6ParamsE,@function
        .size           _ZN7cutlass13device_kernelIN5flash19enable_sm80_to_sm89INS1_16FlashAttnBwdSm80INS1_25CollectiveMainloopBwdSm80ILi2ELi1EN4cute5tupleIJNS5_1CILi64EEENS7_ILi96EEENS7_ILi128EEEEEENS_10bfloat16_tEfNS_4arch4Sm80ELb0ELb0ELb0ELb0ELb0ELb0ELb0ELb0ELi2ELi2ELi2ELi2ELb1EEENS1_24CollectiveEpilogueBwdGQAISB_fSE_Li256ELb0ELb0EEENS1_19SingleTileSchedulerILb0ELb0ELb0ELi96EEEEEEEEEvNT_6ParamsE,(.L_x_109 - _ZN7cutlass13device_kernelIN5flash19enable_sm80_to_sm89INS1_16FlashAttnBwdSm80INS1_25CollectiveMainloopBwdSm80ILi2ELi1EN4cute5tupleIJNS5_1CILi64EEENS7_ILi96EEENS7_ILi128EEEEEENS_10bfloat16_tEfNS_4arch4Sm80ELb0ELb0ELb0ELb0ELb0ELb0ELb0ELb0ELi2ELi2ELi2ELi2ELb1EEENS1_24CollectiveEpilogueBwdGQAISB_fSE_Li256ELb0ELb0EEENS1_19SingleTileSchedulerILb0ELb0ELb0ELi96EEEEEEEEEvNT_6ParamsE)
        .other          _ZN7cutlass13device_kernelIN5flash19enable_sm80_to_sm89INS1_16FlashAttnBwdSm80INS1_25CollectiveMainloopBwdSm80ILi2ELi1EN4cute5tupleIJNS5_1CILi64EEENS7_ILi96EEENS7_ILi128EEEEEENS_10bfloat16_tEfNS_4arch4Sm80ELb0ELb0ELb0ELb0ELb0ELb0ELb0ELb0ELi2ELi2ELi2ELi2ELb1EEENS1_24CollectiveEpilogueBwdGQAISB_fSE_Li256ELb0ELb0EEENS1_19SingleTileSchedulerILb0ELb0ELb0ELi96EEEEEEEEEvNT_6ParamsE,@"STO_CUDA_ENTRY STV_DEFAULT"
_ZN7cutlass13device_kernelIN5flash19enable_sm80_to_sm89INS1_16FlashAttnBwdSm80INS1_25CollectiveMainloopBwdSm80ILi2ELi1EN4cute5tupleIJNS5_1CILi64EEENS7_ILi96EEENS7_ILi128EEEEEENS_10bfloat16_tEfNS_4arch4Sm80ELb0ELb0ELb0ELb0ELb0ELb0ELb0ELb0ELi2ELi2ELi2ELi2ELb1EEENS1_24CollectiveEpilogueBwdGQAISB_fSE_Li256ELb0ELb0EEENS1_19SingleTileSchedulerILb0ELb0ELb0ELi96EEEEEEEEEvNT_6ParamsE:
[----:B------:R-:W-:Y:S01]  /*0000*/  LDC R1, c[0x0][0x37c] ;  /* 0x0000df00ff017b82 */ /* 0x000fe20000000800 */
[----:B------:R-:W-:Y:S05]  /*0010*/  EXIT ;  /* 0x000000000000794d */ /* 0x000fea0003800000 */
.L_x_2:
        /* <DEDUP_REMOVED lines=14> */
.L_x_109:


//--------------------- .text._ZN7cutlass13device_kernelIN5flash19enable_sm80_to_sm89INS1_16FlashAttnBwdSm80INS1_25CollectiveMainloopBwdSm80ILi2ELi1EN4cute5tupleIJNS5_1CILi64EEENS7_ILi96EEENS7_ILi128EEEEEENS_10bfloat16_tEfNS_4arch4Sm80ELb0ELb0ELb0ELb0ELb1ELb0ELb0ELb0ELi2ELi2ELi2ELi2ELb1EEENS1_24CollectiveEpilogueBwdGQAISB_fSE_Li256ELb0ELb1EEENS1_19SingleTileSchedulerILb0ELb0ELb0ELi96EEEEEEEEEvNT_6ParamsE --------------------------
	.section	.text._ZN7cutlass13device_kernelIN5flash19enable_sm80_to_sm89INS1_16FlashAttnBwdSm80INS1_25CollectiveMainloopBwdSm80ILi2ELi1EN4cute5tupleIJNS5_1CILi64EEENS7_ILi96EEENS7_ILi128EEEEEENS_10bfloat16_tEfNS_4arch4Sm80ELb0ELb0ELb0ELb0ELb1ELb0ELb0ELb0ELi2ELi2ELi2ELi2ELb1EEENS1_24CollectiveEpilogueBwdGQAISB_fSE_Li256ELb0ELb1EEENS1_19SingleTileSchedulerILb0ELb0ELb0ELi96EEEEEEEEEvNT_6ParamsE,"ax",@progbits
	.align	128
.text._ZN7cutlass13device_kernelIN5flash19enable_sm80_to_sm89INS1_16FlashAttnBwdSm80INS1_25CollectiveMainloopBwdSm80ILi2ELi1EN4cute5tupleIJNS5_1CILi64EEENS7_ILi96EEENS7_ILi128EEEEEENS_10bfloat16_tEfNS_4arch4Sm80ELb0ELb0ELb0ELb0ELb1ELb0ELb0ELb0ELi2ELi2ELi2ELi2ELb1EEENS1_24CollectiveEpilogueBwdGQAISB_fSE_Li256ELb0ELb1EEENS1_19SingleTileSchedulerILb0ELb0ELb0ELi96EEEEEEEEEvNT_6ParamsE:
        .type           _ZN7cutlass13device_kernelIN5flash19enable_sm80_to_sm89INS1_16FlashAttnBwdSm80INS1_25CollectiveMainloopBwdSm80ILi2ELi1EN4cute5tupleIJNS5_1CILi64EEENS7_ILi96EEENS7_ILi128EEEEEENS_10bfloat16_tEfNS_4arch4Sm80ELb0ELb0ELb0ELb0ELb1ELb0ELb0ELb0ELi2ELi2ELi2ELi2ELb1EEENS1_24CollectiveEpilogueBwdGQAISB_fSE_Li256ELb0ELb1EEENS1_19SingleTileSchedulerILb0ELb0ELb0ELi96EEEEEEEEEvNT_6ParamsE,@function
        .size           _ZN7cutlass13device_kernelIN5flash19enable_sm80_to_sm89INS1_16FlashAttnBwdSm80INS1_25CollectiveMainloopBwdSm80ILi2ELi1EN4cute5tupleIJNS5_1CILi64EEENS7_ILi96EEENS7_ILi128EEEEEENS_10bfloat16_tEfNS_4arch4Sm80ELb0ELb0ELb0ELb0ELb1ELb0ELb0ELb0ELi2ELi2ELi2ELi2ELb1EEENS1_24CollectiveEpilogueBwdGQAISB_fSE_Li256ELb0ELb1EEENS1_19SingleTileSchedulerILb0ELb0ELb0ELi96EEEEEEEEEvNT_6ParamsE,(.L_x_110 - _ZN7cutlass13device_kernelIN5flash19enable_sm80_to_sm89INS1_16FlashAttnBwdSm80INS1_25CollectiveMainloopBwdSm80ILi2ELi1EN4cute5tupleIJNS5_1CILi64EEENS7_ILi96EEENS7_ILi128EEEEEENS_10bfloat16_tEfNS_4arch4Sm80ELb0ELb0ELb0ELb0ELb1ELb0ELb0ELb0ELi2ELi2ELi2ELi2ELb1EEENS1_24CollectiveEpilogueBwdGQAISB_fSE_Li256ELb0ELb1EEENS1_19SingleTileSchedulerILb0ELb0ELb0ELi96EEEEEEEEEvNT_6ParamsE)
        .other          _ZN7cutlass13device_kernelIN5flash19enable_sm80_to_sm89INS1_16FlashAttnBwdSm80INS1_25CollectiveMainloopBwdSm80ILi2ELi1EN4cute5tupleIJNS5_1CILi64EEENS7_ILi96EEENS7_ILi128EEEEEENS_10bfloat16_tEfNS_4arch4Sm80ELb0ELb0ELb0ELb0ELb1ELb0ELb0ELb0ELi2ELi2ELi2ELi2ELb1EEENS1_24CollectiveEpilogueBwdGQAISB_fSE_Li256ELb0ELb1EEENS1_19SingleTileSchedulerILb0ELb0ELb0ELi96EEEEEEEEEvNT_6ParamsE,@"STO_CUDA_ENTRY STV_DEFAULT"
_ZN7cutlass13device_kernelIN5flash19enable_sm80_to_sm89INS1_16FlashAttnBwdSm80INS1_25CollectiveMainloopBwdSm80ILi2ELi1EN4cute5tupleIJNS5_1CILi64EEENS7_ILi96EEENS7_ILi128EEEEEENS_10bfloat16_tEfNS_4arch4Sm80ELb0ELb0ELb0ELb0ELb1ELb0ELb0ELb0ELi2ELi2ELi2ELi2ELb1EEENS1_24CollectiveEpilogueBwdGQAISB_fSE_Li256ELb0ELb1EEENS1_19SingleTileSchedulerILb0ELb0ELb0ELi96EEEEEEEEEvNT_6ParamsE:
[----:B------:R-:W-:Y:S01]  /*0000*/  LDC R1, c[0x0][0x37c] ;  /* 0x0000df00ff017b82 */ /* 0x000fe20000000800 */
[----:B------:R-:W-:Y:S05]  /*0010*/  EXIT ;  /* 0x000000000000794d */ /* 0x000fea0003800000 */
.L_x_3:
        /* <DEDUP_REMOVED lines=14> */
.L_x_110:


//--------------------- .text._ZN7cutlass13device_kernelIN5flash19enable_sm80_to_sm89INS1_16FlashAttnBwdSm80INS1_25CollectiveMainloopBwdSm80ILi2ELi1EN4cute5tupleIJNS5_1CILi64EEENS7_ILi96EEENS7_ILi128EEEEEENS_10bfloat16_tEfNS_4arch4Sm80ELb0ELb0ELb0ELb1ELb0ELb0ELb0ELb0ELi2ELi2ELi2ELi2ELb1EEENS1_21CollectiveEpilogueBwdISB_SC_SE_Li256ELb1ELb0ELi4EEENS1_19SingleTileSchedulerILb1ELb0ELb0ELi96EEEEEEEEEvNT_6ParamsE --------------------------
	.section	.text._ZN7cutlass13device_kernelIN5flash19enable_sm80_to_sm89INS1_16FlashAttnBwdSm80INS1_25CollectiveMainloopBwdSm80ILi2ELi1EN4cute5tupleIJNS5_1CILi64EEENS7_ILi96EEENS7_ILi128EEEEEENS_10bfloat16_tEfNS_4arch4Sm80ELb0ELb0ELb0ELb1ELb0ELb0ELb0ELb0ELi2ELi2ELi2ELi2ELb1EEENS1_21CollectiveEpilogueBwdISB_SC_SE_Li256ELb1ELb0ELi4EEENS1_19SingleTileSchedulerILb1ELb0ELb0ELi96EEEEEEEEEvNT_6ParamsE,"ax",@progbits
	.align	128
.text._ZN7cutlass13device_kernelIN5flash19enable_sm80_to_sm89INS1_16FlashAttnBwdSm80INS1_25CollectiveMainloopBwdSm80ILi2ELi1EN4cute5tupleIJNS5_1CILi64EEENS7_ILi96EEENS7_ILi128EEEEEENS_10bfloat16_tEfNS_4arch4Sm80ELb0ELb0ELb0ELb1ELb0ELb0ELb0ELb0ELi2ELi2ELi2ELi2ELb1EEENS1_21CollectiveEpilogueBwdISB_SC_SE_Li256ELb1ELb0ELi4EEENS1_19SingleTileSchedulerILb1ELb0ELb0ELi96EEEEEEEEEvNT_6ParamsE:
        .type           _ZN7cutlass13device_kernelIN5flash19enable_sm80_to_sm89INS1_16FlashAttnBwdSm80INS1_25CollectiveMainloopBwdSm80ILi2ELi1EN4cute5tupleIJNS5_1CILi64EEENS7_ILi96EEENS7_ILi128EEEEEENS_10bfloat16_tEfNS_4arch4Sm80ELb0ELb0ELb0ELb1ELb0ELb0ELb0ELb0ELi2ELi2ELi2ELi2ELb1EEENS1_21CollectiveEpilogueBwdISB_SC_SE_Li256ELb1ELb0ELi4EEENS1_19SingleTileSchedulerILb1ELb0ELb0ELi96EEEEEEEEEvNT_6ParamsE,@function
        .size           _ZN7cutlass13device_kernelIN5flash19enable_sm80_to_sm89INS1_16FlashAttnBwdSm80INS1_25CollectiveMainloopBwdSm80ILi2ELi1EN4cute5tupleIJNS5_1CILi64EEENS7_ILi96EEENS7_ILi128EEEEEENS_10bfloat16_tEfNS_4arch4Sm80ELb0ELb0ELb0ELb1ELb0ELb0ELb0ELb0ELi2ELi2ELi2ELi2ELb1EEENS1_21CollectiveEpilogueBwdISB_SC_SE_Li256ELb1ELb0ELi4EEENS1_19SingleTileSchedulerILb1ELb0ELb0ELi96EEEEEEEEEvNT_6ParamsE,(.L_x_111 - _ZN7cutlass13device_kernelIN5flash19enable_sm80_to_sm89INS1_16FlashAttnBwdSm80INS1_25CollectiveMainloopBwdSm80ILi2ELi1EN4cute5tupleIJNS5_1CILi64EEENS7_ILi96EEENS7_ILi128EEEEEENS_10bfloat16_tEfNS_4arch4Sm80ELb0ELb0ELb0ELb1ELb0ELb0ELb0ELb0ELi2ELi2ELi2ELi2ELb1EEENS1_21CollectiveEpilogueBwdISB_SC_SE_Li256ELb1ELb0ELi4EEENS1_19SingleTileSchedulerILb1ELb0ELb0ELi96EEEEEEEEEvNT_6ParamsE)
        .other          _ZN7cutlass13device_kernelIN5flash19enable_sm80_to_sm89INS1_16FlashAttnBwdSm80INS1_25CollectiveMainloopBwdSm80ILi2ELi1EN4cute5tupleIJNS5_1CILi64EEENS7_ILi96EEENS7_ILi128EEEEEENS_10bfloat16_tEfNS_4arch4Sm80ELb0ELb0ELb0ELb1ELb0ELb0ELb0ELb0ELi2ELi2ELi2ELi2ELb1EEENS1_21CollectiveEpilogueBwdISB_SC_SE_Li256ELb1ELb0ELi4EEENS1_19SingleTileSchedulerILb1ELb0ELb0ELi96EEEEEEEEEvNT_6ParamsE,@"STO_CUDA_ENTRY STV_DEFAULT"
_ZN7cutlass13device_kernelIN5flash19enable_sm80_to_sm89INS1_16FlashAttnBwdSm80INS1_25CollectiveMainloopBwdSm80ILi2ELi1EN4cute5tupleIJNS5_1CILi64EEENS7_ILi96EEENS7_ILi128EEEEEENS_10bfloat16_tEfNS_4arch4Sm80ELb0ELb0ELb0ELb1ELb0ELb0ELb0ELb0ELi2ELi2ELi2ELi2ELb1EEENS1_21CollectiveEpilogueBwdISB_SC_SE_Li256ELb1ELb0ELi4EEENS1_19SingleTileSchedulerILb1ELb0ELb0ELi96EEEEEEEEEvNT_6ParamsE:
[----:B------:R-:W-:Y:S01]  /*0000*/  LDC R1, c[0x0][0x37c] ;  /* 0x0000df00ff017b82 */ /* 0x000fe20000000800 */
[----:B------:R-:W-:Y:S05]  /*0010*/  EXIT ;  /* 0x000000000000794d */ /* 0x000fea0003800000 */
.L_x_4:
        /* <DEDUP_REMOVED lines=14> */
.L_x_111:


//--------------------- .text._ZN7cutlass13device_kernelIN5flash19enable_sm80_to_sm89INS1_16FlashAttnBwdSm80INS1_25CollectiveMainloopBwdSm80ILi2ELi1EN4cute5tupleIJNS5_1CILi64EEENS7_ILi96EEENS7_ILi128EEEEEENS_10bfloat16_tEfNS_4arch4Sm80ELb0ELb0ELb0ELb1ELb1ELb0ELb0ELb0ELi2ELi2ELi2ELi2ELb1EEENS1_21CollectiveEpilogueBwdISB_SC_SE_Li256ELb1ELb0ELi4EEENS1_19SingleTileSchedulerILb1ELb0ELb0ELi96EEEEEEEEEvNT_6ParamsE --------------------------
	.section	.text._ZN7cutlass13device_kernelIN5flash19enable_sm80_to_sm89INS1_16FlashAttnBwdSm80INS1_25CollectiveMainloopBwdSm80ILi2ELi1EN4cute5tupleIJNS5_1CILi64EEENS7_ILi96EEENS7_ILi128EEEEEENS_10bfloat16_tEfNS_4arch4Sm80ELb0ELb0ELb0ELb1ELb1ELb0ELb0ELb0ELi2ELi2ELi2ELi2ELb1EEENS1_21CollectiveEpilogueBwdISB_SC_SE_Li256ELb1ELb0ELi4EEENS1_19SingleTileSchedulerILb1ELb0ELb0ELi96EEEEEEEEEvNT_6ParamsE,"ax",@progbits
	.align	128
.text._ZN7cutlass13device_kernelIN5flash19enable_sm80_to_sm89INS1_16FlashAttnBwdSm80INS1_25CollectiveMainloopBwdSm80ILi2ELi1EN4cute5tupleIJNS5_1CILi64EEENS7_ILi96EEENS7_ILi128EEEEEENS_10bfloat16_tEfNS_4arch4Sm80ELb0ELb0ELb0ELb1ELb1ELb0ELb0ELb0ELi2ELi2ELi2ELi2ELb1EEENS1_21CollectiveEpilogueBwdISB_SC_SE_Li256ELb1ELb0ELi4EEENS1_19SingleTileSchedulerILb1ELb0ELb0ELi96EEEEEEEEEvNT_6ParamsE:
        .type           _ZN7cutlass13device_kernelIN5flash19enable_sm80_to_sm89INS1_16FlashAttnBwdSm80INS1_25CollectiveMainloopBwdSm80ILi2ELi1EN4cute5tupleIJNS5_1CILi64EEENS7_ILi96EEENS7_ILi128EEEEEENS_10bfloat16_tEfNS_4arch4Sm80ELb0ELb0ELb0ELb1ELb1ELb0ELb0ELb0ELi2ELi2ELi2ELi2ELb1EEENS1_21CollectiveEpilogueBwdISB_SC_SE_Li256ELb1ELb0ELi4EEENS1_19SingleTileSchedulerILb1ELb0ELb0ELi96EEEEEEEEEvNT_6ParamsE,@function
        .size           _ZN7cutlass13device_kernelIN5flash19enable_sm80_to_sm89INS1_16FlashAttnBwdSm80INS1_25CollectiveMainloopBwdSm80ILi2ELi1EN4cute5tupleIJNS5_1CILi64EEENS7_ILi96EEENS7_ILi128EEEEEENS_10bfloat16_tEfNS_4arch4Sm80ELb0ELb0ELb0ELb1ELb1ELb0ELb0ELb0ELi2ELi2ELi2ELi2ELb1EEENS1_21CollectiveEpilogueBwdISB_SC_SE_Li256ELb1ELb0ELi4EEENS1_19SingleTileSchedulerILb1ELb0ELb0ELi96EEEEEEEEEvNT_6ParamsE,(.L_x_112 - _ZN7cutlass13device_kernelIN5flash19enable_sm80_to_sm89INS1_16FlashAttnBwdSm80INS1_25CollectiveMainloopBwdSm80ILi2ELi1EN4cute5tupleIJNS5_1CILi64EEENS7_ILi96EEENS7_ILi128EEEEEENS_10bfloat16_tEfNS_4arch4Sm80ELb0ELb0ELb0ELb1ELb1ELb0ELb0ELb0ELi2ELi2ELi2ELi2ELb1EEENS1_21CollectiveEpilogueBwdISB_SC_SE_Li256ELb1ELb0ELi4EEENS1_19SingleTileSchedulerILb1ELb0ELb0ELi96EEEEEEEEEvNT_6ParamsE)
        .other          _ZN7cutlass13device_kernelIN5flash19enable_sm80_to_sm89INS1_16FlashAttnBwdSm80INS1_25CollectiveMainloopBwdSm80ILi2ELi1EN4cute5tupleIJNS5_1CILi64EEENS7_ILi96EEENS7_ILi128EEEEEENS_10bfloat16_tEfNS_4arch4Sm80ELb0ELb0ELb0ELb1ELb1ELb0ELb0ELb0ELi2ELi2ELi2ELi2ELb1EEENS1_21CollectiveEpilogueBwdISB_SC_SE_Li256ELb1ELb0ELi4EEENS1_19SingleTileSchedulerILb1ELb0ELb0ELi96EEEEEEEEEvNT_6ParamsE,@"STO_CUDA_ENTRY STV_DEFAULT"
_ZN7cutlass13device_kernelIN5flash19enable_sm80_to_sm89INS1_16FlashAttnBwdSm80INS1_25CollectiveMainloopBwdSm80ILi2ELi1EN4cute5tupleIJNS5_1CILi64EEENS7_ILi96EEENS7_ILi128EEEEEENS_10bfloat16_tEfNS_4arch4Sm80ELb0ELb0ELb0ELb1ELb1ELb0ELb0ELb0ELi2ELi2ELi2ELi2ELb1EEENS1_21CollectiveEpilogueBwdISB_SC_SE_Li256ELb1ELb0ELi4EEENS1_19SingleTileSchedulerILb1ELb0ELb0ELi96EEEEEEEEEvNT_6ParamsE:
[----:B------:R-:W-:Y:S01]  /*0000*/  LDC R1, c[0x0][0x37c] ;  /* 0x0000df00ff017b82 */ /* 0x000fe20000000800 */
[----:B------:R-:W-:Y:S05]  /*0010*/  EXIT ;  /* 0x000000000000794d */ /* 0x000fea0003800000 */
.L_x_5:
        /* <DEDUP_REMOVED lines=14> */
.L_x_112:


//--------------------- .text._ZN7cutlass13device_kernelIN5flash19enable_sm80_to_sm89INS1_16FlashAttnBwdSm80INS1_25CollectiveMainloopBwdSm80ILi2ELi1EN4cute5tupleIJNS5_1CILi64EEENS7_ILi96EEENS7_ILi128EEEEEENS_10bfloat16_tEfNS_4arch4Sm80ELb0ELb0ELb0ELb1ELb0ELb0ELb0ELb0ELi2ELi2ELi2ELi2ELb1EEENS1_24CollectiveEpilogueBwdGQAISB_fSE_Li256ELb1ELb0EEENS1_19SingleTileSchedulerILb1ELb0ELb0ELi96EEEEEEEEEvNT_6ParamsE --------------------------
	.section	.text._ZN7cutlass13device_kernelIN5flash19enable_sm80_to_sm89INS1_16FlashAttnBwdSm80INS1_25CollectiveMainloopBwdSm80ILi2ELi1EN4cute5tupleIJNS5_1CILi64EEENS7_ILi96EEENS7_ILi128EEEEEENS_10bfloat16_tEfNS_4arch4Sm80ELb0ELb0ELb0ELb1ELb0ELb0ELb0ELb0ELi2ELi2ELi2ELi2ELb1EEENS1_24CollectiveEpilogueBwdGQAISB_fSE_Li256ELb1ELb0EEENS1_19SingleTileSchedulerILb1ELb0ELb0ELi96EEEEEEEEEvNT_6ParamsE,"ax",@progbits
	.align	128
.text._ZN7cutlass13device_kernelIN5flash19enable_sm80_to_sm89INS1_16FlashAttnBwdSm80INS1_25CollectiveMainloopBwdSm80ILi2ELi1EN4cute5tupleIJNS5_1CILi64EEENS7_ILi96EEENS7_ILi128EEEEEENS_10bfloat16_tEfNS_4arch4Sm80ELb0ELb0ELb0ELb1ELb0ELb0ELb0ELb0ELi2ELi2ELi2ELi2ELb1EEENS1_24CollectiveEpilogueBwdGQAISB_fSE_Li256ELb1ELb0EEENS1_19SingleTileSchedulerILb1ELb0ELb0ELi96EEEEEEEEEvNT_6ParamsE:
        .type           _ZN7cutlass13device_kernelIN5flash19enable_sm80_to_sm89INS1_16FlashAttnBwdSm80INS1_25CollectiveMainloopBwdSm80ILi2ELi1EN4cute5tupleIJNS5_1CILi64EEENS7_ILi96EEENS7_ILi128EEEEEENS_10bfloat16_tEfNS_4arch4Sm80ELb0ELb0ELb0ELb1ELb0ELb0ELb0ELb0ELi2ELi2ELi2ELi2ELb1EEENS1_24CollectiveEpilogueBwdGQAISB_fSE_Li256ELb1ELb0EEENS1_19SingleTileSchedulerILb1ELb0ELb0ELi96EEEEEEEEEvNT_6ParamsE,@function
        .size           _ZN7cutlass13device_kernelIN5flash19enable_sm80_to_sm89INS1_16FlashAttnBwdSm80INS1_25CollectiveMainloopBwdSm80ILi2ELi1EN4cute5tupleIJNS5_1CILi64EEENS7_ILi96EEENS7_ILi128EEEEEENS_10bfloat16_tEfNS_4arch4Sm80ELb0ELb0ELb0ELb1ELb0ELb0ELb0ELb0ELi2ELi2ELi2ELi2ELb1EEENS1_24CollectiveEpilogueBwdGQAISB_fSE_Li256ELb1ELb0EEENS1_19SingleTileSchedulerILb1ELb0ELb0ELi96EEEEEEEEEvNT_6ParamsE,(.L_x_113 - _ZN7cutlass13device_kernelIN5flash19enable_sm80_to_sm89INS1_16FlashAttnBwdSm80INS1_25CollectiveMainloopBwdSm80ILi2ELi1EN4cute5tupleIJNS5_1CILi64EEENS7_ILi96EEENS7_ILi128EEEEEENS_10bfloat16_tEfNS_4arch4Sm80ELb0ELb0ELb0ELb1ELb0ELb0ELb0ELb0ELi2ELi2ELi2ELi2ELb1EEENS1_24CollectiveEpilogueBwdGQAISB_fSE_Li256ELb1ELb0EEENS1_19SingleTileSchedulerILb1ELb0ELb0ELi96EEEEEEEEEvNT_6ParamsE)
        .other          _ZN7cutlass13device_kernelIN5flash19enable_sm80_to_sm89INS1_16FlashAttnBwdSm80INS1_25CollectiveMainloopBwdSm80ILi2ELi1EN4cute5tupleIJNS5_1CILi64EEENS7_ILi96EEENS7_ILi128EEEEEENS_10bfloat16_tEfNS_4arch4Sm80ELb0ELb0ELb0ELb1ELb0ELb0ELb0ELb0ELi2ELi2ELi2ELi2ELb1EEENS1_24CollectiveEpilogueBwdGQAISB_fSE_Li256ELb1ELb0EEENS1_19SingleTileSchedulerILb1ELb0ELb0ELi96EEEEEEEEEvNT_6ParamsE,@"STO_CUDA_ENTRY STV_DEFAULT"
_ZN7cutlass13device_kernelIN5flash19enable_sm80_to_sm89INS1_16FlashAttnBwdSm80INS1_25CollectiveMainloopBwdSm80ILi2ELi1EN4cute5tupleIJNS5_1CILi64EEENS7_ILi96EEENS7_ILi128EEEEEENS_10bfloat16_tEfNS_4arch4Sm80ELb0ELb0ELb0ELb1ELb0ELb0ELb0ELb0ELi2ELi2ELi2ELi2ELb1EEENS1_24CollectiveEpilogueBwdGQAISB_fSE_Li256ELb1ELb0EEENS1_19SingleTileSchedulerILb1ELb0ELb0ELi96EEEEEEEEEvNT_6ParamsE:
[----:B------:R-:W-:Y:S01]  /*0000*/  LDC R1, c[0x0][0x37c] ;  /* 0x0000df00ff017b82 */ /* 0x000fe20000000800 */
[----:B------:R-:W-:Y:S05]  /*0010*/  EXIT ;  /* 0x000000000000794d */ /* 0x000fea0003800000 */
.L_x_6:
        /* <DEDUP_REMOVED lines=14> */
.L_x_113:


//--------------------- .text._ZN7cutlass13device_kernelIN5flash19enable_sm80_to_sm89INS1_16FlashAttnBwdSm80INS1_25CollectiveMainloopBwdSm80ILi2ELi1EN4cute5tupleIJNS5_1CILi64EEENS7_ILi96EEENS7_ILi128EEEEEENS_10bfloat16_tEfNS_4arch4Sm80ELb0ELb0ELb0ELb1ELb1ELb0ELb0ELb0ELi2ELi2ELi2ELi2ELb1EEENS1_24CollectiveEpilogueBwdGQAISB_fSE_Li256ELb1ELb1EEENS1_19SingleTileSchedulerILb1ELb0ELb0ELi96EEEEEEEEEvNT_6ParamsE --------------------------
	.section	.text._ZN7cutlass13device_kernelIN5flash19enable_sm80_to_sm89INS1_16FlashAttnBwdSm80INS1_25CollectiveMainloopBwdSm80ILi2ELi1EN4cute5tupleIJNS5_1CILi64EEENS7_ILi96EEENS7_ILi128EEEEEENS_10bfloat16_tEfNS_4arch4Sm80ELb0ELb0ELb0ELb1ELb1ELb0ELb0ELb0ELi2ELi2ELi2ELi2ELb1EEENS1_24CollectiveEpilogueBwdGQAISB_fSE_Li256ELb1ELb1EEENS1_19SingleTileSchedulerILb1ELb0ELb0ELi96EEEEEEEEEvNT_6ParamsE,"ax",@progbits
	.align	128
.text._ZN7cutlass13device_kernelIN5flash19enable_sm80_to_sm89INS1_16FlashAttnBwdSm80INS1_25CollectiveMainloopBwdSm80ILi2ELi1EN4cute5tupleIJNS5_1CILi64EEENS7_ILi96EEENS7_ILi128EEEEEENS_10bfloat16_tEfNS_4arch4Sm80ELb0ELb0ELb0ELb1ELb1ELb0ELb0ELb0ELi2ELi2ELi2ELi2ELb1EEENS1_24CollectiveEpilogueBwdGQAISB_fSE_Li256ELb1ELb1EEENS1_19SingleTileSchedulerILb1ELb0ELb0ELi96EEEEEEEEEvNT_6ParamsE:
        .type           _ZN7cutlass13device_kernelIN5flash19enable_sm80_to_sm89INS1_16FlashAttnBwdSm80INS1_25CollectiveMainloopBwdSm80ILi2ELi1EN4cute5tupleIJNS5_1CILi64EEENS7_ILi96EEENS7_ILi128EEEEEENS_10bfloat16_tEfNS_4arch4Sm80ELb0ELb0ELb0ELb1ELb1ELb0ELb0ELb0ELi2ELi2ELi2ELi2ELb1EEENS1_24CollectiveEpilogueBwdGQAISB_fSE_Li256ELb1ELb1EEENS1_19SingleTileSchedulerILb1ELb0ELb0ELi96EEEEEEEEEvNT_6ParamsE,@function
        .size           _ZN7cutlass13device_kernelIN5flash19enable_sm80_to_sm89INS1_16FlashAttnBwdSm80INS1_25CollectiveMainloopBwdSm80ILi2ELi1EN4cute5tupleIJNS5_1CILi64EEENS7_ILi96EEENS7_ILi128EEEEEENS_10bfloat16_tEfNS_4arch4Sm80ELb0ELb0ELb0ELb1ELb1ELb0ELb0ELb0ELi2ELi2ELi2ELi2ELb1EEENS1_24CollectiveEpilogueBwdGQAISB_fSE_Li256ELb1ELb1EEENS1_19SingleTileSchedulerILb1ELb0ELb0ELi96EEEEEEEEEvNT_6ParamsE,(.L_x_114 - _ZN7cutlass13device_kernelIN5flash19enable_sm80_to_sm89INS1_16FlashAttnBwdSm80INS1_25CollectiveMainloopBwdSm80ILi2ELi1EN4cute5tupleIJNS5_1CILi64EEENS7_ILi96EEENS7_ILi128EEEEEENS_10bfloat16_tEfNS_4arch4Sm80ELb0ELb0ELb0ELb1ELb1ELb0ELb0ELb0ELi2ELi2ELi2ELi2ELb1EEENS1_24CollectiveEpilogueBwdGQAISB_fSE_Li256ELb1ELb1EEENS1_19SingleTileSchedulerILb1ELb0ELb0ELi96EEEEEEEEEvNT_6ParamsE)
        .other          _ZN7cutlass13device_kernelIN5flash19enable_sm80_to_sm89INS1_16FlashAttnBwdSm80INS1_25CollectiveMainloopBwdSm80ILi2ELi1EN4cute5tupleIJNS5_1CILi64EEENS7_ILi96EEENS7_ILi128EEEEEENS_10bfloat16_tEfNS_4arch4Sm80ELb0ELb0ELb0ELb1ELb1ELb0ELb0ELb0ELi2ELi2ELi2ELi2ELb1EEENS1_24CollectiveEpilogueBwdGQAISB_fSE_Li256ELb1ELb1EEENS1_19SingleTileSchedulerILb1ELb0ELb0ELi96EEEEEEEEEvNT_6ParamsE,@"STO_CUDA_ENTRY STV_DEFAULT"
_ZN7cutlass13device_kernelIN5flash19enable_sm80_to_sm89INS1_16FlashAttnBwdSm80INS1_25CollectiveMainloopBwdSm80ILi2ELi1EN4cute5tupleIJNS5_1CILi64EEENS7_ILi96EEENS7_ILi128EEEEEENS_10bfloat16_tEfNS_4arch4Sm80ELb0ELb0ELb0ELb1ELb1ELb0ELb0ELb0ELi2ELi2ELi2ELi2ELb1EEENS1_24CollectiveEpilogueBwdGQAISB_fSE_Li256ELb1ELb1EEENS1_19SingleTileSchedulerILb1ELb0ELb0ELi96EEEEEEEEEvNT_6ParamsE:
[----:B------:R-:W-:Y:S01]  /*0000*/  LDC R1, c[0x0][0x37c] ;  /* 0x0000df00ff017b82 */ /* 0x000fe20000000800 */
[----:B------:R-:W-:Y:S05]  /*0010*/  EXIT ;  /* 0x000000000000794d */ /* 0x000fea0003800000 */
.L_x_7:
        /* <DEDUP_REMOVED lines=14> */
.L_x_114:


//--------------------- .text._ZN7cutlass13device_kernelIN5flash19enable_sm80_to_sm89INS1_16FlashAttnBwdSm80INS1_25CollectiveMainloopBwdSm80ILi2ELi1EN4cute5tupleIJNS5_1CILi64EEENS7_ILi96EEENS7_ILi128EEEEEENS_10bfloat16_tEfNS_4arch4Sm80ELb0ELb1ELb0ELb0ELb0ELb0ELb0ELb0ELi2ELi2ELi2ELi2ELb1EEENS1_21CollectiveEpilogueBwdISB_SC_SE_Li256ELb0ELb0ELi4EEENS1_19SingleTileSchedulerILb0ELb0ELb0ELi96EEEEEEEEEvNT_6ParamsE --------------------------
	.section	.text._ZN7cutlass13device_kernelIN5flash19enable_sm80_to_sm89INS1_16FlashAttnBwdSm80INS1_25CollectiveMainloopBwdSm80ILi2ELi1EN4cute5tupleIJNS5_1CILi64EEENS7_ILi96EEENS7_ILi128EEEEEENS_10bfloat16_tEfNS_4arch4Sm80ELb0ELb1ELb0ELb0ELb0ELb0ELb0ELb0ELi2ELi2ELi2ELi2ELb1EEENS1_21CollectiveEpilogueBwdISB_SC_SE_Li256ELb0ELb0ELi4EEENS1_19SingleTileSchedulerILb0ELb0ELb0ELi96EEEEEEEEEvNT_6ParamsE,"ax",@progbits
	.align	128
.text._ZN7cutlass13device_kernelIN5flash19enable_sm80_to_sm89INS1_16FlashAttnBwdSm80INS1_25CollectiveMainloopBwdSm80ILi2ELi1EN4cute5tupleIJNS5_1CILi64EEENS7_ILi96EEENS7_ILi128EEEEEENS_10bfloat16_tEfNS_4arch4Sm80ELb0ELb1ELb0ELb0ELb0ELb0ELb0ELb0ELi2ELi2ELi2ELi2ELb1EEENS1_21CollectiveEpilogueBwdISB_SC_SE_Li256ELb0ELb0ELi4EEENS1_19SingleTileSchedulerILb0ELb0ELb0ELi96EEEEEEEEEvNT_6ParamsE:
        .type           _ZN7cutlass13device_kernelIN5flash19enable_sm80_to_sm89INS1_16FlashAttnBwdSm80INS1_25CollectiveMainloopBwdSm80ILi2ELi1EN4cute5tupleIJNS5_1CILi64EEENS7_ILi96EEENS7_ILi128EEEEEENS_10bfloat16_tEfNS_4arch4Sm80ELb0ELb1ELb0ELb0ELb0ELb0ELb0ELb0ELi2ELi2ELi2ELi2ELb1EEENS1_21CollectiveEpilogueBwdISB_SC_SE_Li256ELb0ELb0ELi4EEENS1_19SingleTileSchedulerILb0ELb0ELb0ELi96EEEEEEEEEvNT_6ParamsE,@function
        .size           _ZN7cutlass13device_kernelIN5flash19enable_sm80_to_sm89INS1_16FlashAttnBwdSm80INS1_25CollectiveMainloopBwdSm80ILi2ELi1EN4cute5tupleIJNS5_1CILi64EEENS7_ILi96EEENS7_ILi128EEEEEENS_10bfloat16_tEfNS_4arch4Sm80ELb0ELb1ELb0ELb0ELb0ELb0ELb0ELb0ELi2ELi2ELi2ELi2ELb1EEENS1_21CollectiveEpilogueBwdISB_SC_SE_Li256ELb0ELb0ELi4EEENS1_19SingleTileSchedulerILb0ELb0ELb0ELi96EEEEEEEEEvNT_6ParamsE,(.L_x_115 - _ZN7cutlass13device_kernelIN5flash19enable_sm80_to_sm89INS1_16FlashAttnBwdSm80INS1_25CollectiveMainloopBwdSm80ILi2ELi1EN4cute5tupleIJNS5_1CILi64EEENS7_ILi96EEENS7_ILi128EEEEEENS_10bfloat16_tEfNS_4arch4Sm80ELb0ELb1ELb0ELb0ELb0ELb0ELb0ELb0ELi2ELi2ELi2ELi2ELb1EEENS1_21CollectiveEpilogueBwdISB_SC_SE_Li256ELb0ELb0ELi4EEENS1_19SingleTileSchedulerILb0ELb0ELb0ELi96EEEEEEEEEvNT_6ParamsE)
        .other          _ZN7cutlass13device_kernelIN5flash19enable_sm80_to_sm89INS1_16FlashAttnBwdSm80INS1_25CollectiveMainloopBwdSm80ILi2ELi1EN4cute5tupleIJNS5_1CILi64EEENS7_ILi96EEENS7_ILi128EEEEEENS_10bfloat16_tEfNS_4arch4Sm80ELb0ELb1ELb0ELb0ELb0ELb0ELb0ELb0ELi2ELi2ELi2ELi2ELb1EEENS1_21CollectiveEpilogueBwdISB_SC_SE_Li256ELb0ELb0ELi4EEENS1_19SingleTileSchedulerILb0ELb0ELb0ELi96EEEEEEEEEvNT_6ParamsE,@"STO_CUDA_ENTRY STV_DEFAULT"
_ZN7cutlass13device_kernelIN5flash19enable_sm80_to_sm89INS1_16FlashAttnBwdSm80INS1_25CollectiveMainloopBwdSm80ILi2ELi1EN4cute5tupleIJNS5_1CILi64EEENS7_ILi96EEENS7_ILi128EEEEEENS_10bfloat16_tEfNS_4arch4Sm80ELb0ELb1ELb0ELb0ELb0ELb0ELb0ELb0ELi2ELi2ELi2ELi2ELb1EEENS1_21CollectiveEpilogueBwdISB_SC_SE_Li256ELb0ELb0ELi4EEENS1_19SingleTileSchedulerILb0ELb0ELb0ELi96EEEEEEEEEvNT_6ParamsE:
[----:B------:R-:W-:Y:S01]  /*0000*/  LDC R1, c[0x0][0x37c] ;  /* 0x0000df00ff017b82 */ /* 0x000fe20000000800 */
[----:B------:R-:W-:Y:S05]  /*0010*/  EXIT ;  /* 0x000000000000794d */ /* 0x000fea0003800000 */
.L_x_8:
        /* <DEDUP_REMOVED lines=14> */
.L_x_115:


//--------------------- .text._ZN7cutlass13device_kernelIN5flash19enable_sm80_to_sm89INS1_16FlashAttnBwdSm80INS1_25CollectiveMainloopBwdSm80ILi2ELi1EN4cute5tupleIJNS5_1CILi64EEENS7_ILi96EEENS7_ILi128EEEEEENS_10bfloat16_tEfNS_4arch4Sm80ELb0ELb1ELb0ELb0ELb1ELb0ELb0ELb0ELi2ELi2ELi2ELi2ELb1EEENS1_21CollectiveEpilogueBwdISB_SC_SE_Li256ELb0ELb0ELi4EEENS1_19SingleTileSchedulerILb0ELb0ELb0ELi96EEEEEEEEEvNT_6ParamsE --------------------------
	.section	.text._ZN7cutlass13device_kernelIN5flash19enable_sm80_to_sm89INS1_16FlashAttnBwdSm80INS1_25CollectiveMainloopBwdSm80ILi2ELi1EN4cute5tupleIJNS5_1CILi64EEENS7_ILi96EEENS7_ILi128EEEEEENS_10bfloat16_tEfNS_4arch4Sm80ELb0ELb1ELb0ELb0ELb1ELb0ELb0ELb0ELi2ELi2ELi2ELi2ELb1EEENS1_21CollectiveEpilogueBwdISB_SC_SE_Li256ELb0ELb0ELi4EEENS1_19SingleTileSchedulerILb0ELb0ELb0ELi96EEEEEEEEEvNT_6ParamsE,"ax",@progbits
	.align	128
.text._ZN7cutlass13device_kernelIN5flash19enable_sm80_to_sm89INS1_16FlashAttnBwdSm80INS1_25CollectiveMainloopBwdSm80ILi2ELi1EN4cute5tupleIJNS5_1CILi64EEENS7_ILi96EEENS7_ILi128EEEEEENS_10bfloat16_tEfNS_4arch4Sm80ELb0ELb1ELb0ELb0ELb1ELb0ELb0ELb0ELi2ELi2ELi2ELi2ELb1EEENS1_21CollectiveEpilogueBwdISB_SC_SE_Li256ELb0ELb0ELi4EEENS1_19SingleTileSchedulerILb0ELb0ELb0ELi96EEEEEEEEEvNT_6ParamsE:
        .type           _ZN7cutlass13device_kernelIN5flash19enable_sm80_to_sm89INS1_16FlashAttnBwdSm80INS1_25CollectiveMainloopBwdSm80ILi2ELi1EN4cute5tupleIJNS5_1CILi64EEENS7_ILi96EEENS7_ILi128EEEEEENS_10bfloat16_tEfNS_4arch4Sm80ELb0ELb1ELb0ELb0ELb1ELb0ELb0ELb0ELi2ELi2ELi2ELi2ELb1EEENS1_21CollectiveEpilogueBwdISB_SC_SE_Li256ELb0ELb0ELi4EEENS1_19SingleTileSchedulerILb0ELb0ELb0ELi96EEEEEEEEEvNT_6ParamsE,@function
        .size           _ZN7cutlass13device_kernelIN5flash19enable_sm80_to_sm89INS1_16FlashAttnBwdSm80INS1_25CollectiveMainloopBwdSm80ILi2ELi1EN4cute5tupleIJNS5_1CILi64EEENS7_ILi96EEENS7_ILi128EEEEEENS_10bfloat16_tEfNS_4arch4Sm80ELb0ELb1ELb0ELb0ELb1ELb0ELb0ELb0ELi2ELi2ELi2ELi2ELb1EEENS1_21CollectiveEpilogueBwdISB_SC_SE_Li256ELb0ELb0ELi4EEENS1_19SingleTileSchedulerILb0ELb0ELb0ELi96EEEEEEEEEvNT_6ParamsE,(.L_x_116 - _ZN7cutlass13device_kernelIN5flash19enable_sm80_to_sm89INS1_16FlashAttnBwdSm80INS1_25CollectiveMainloopBwdSm80ILi2ELi1EN4cute5tupleIJNS5_1CILi64EEENS7_ILi96EEENS7_ILi128EEEEEENS_10bfloat16_tEfNS_4arch4Sm80ELb0ELb1ELb0ELb0ELb1ELb0ELb0ELb0ELi2ELi2ELi2ELi2ELb1EEENS1_21CollectiveEpilogueBwdISB_SC_SE_Li256ELb0ELb0ELi4EEENS1_19SingleTileSchedulerILb0ELb0ELb0ELi96EEEEEEEEEvNT_6ParamsE)
        .other          _ZN7cutlass13device_kernelIN5flash19enable_sm80_to_sm89INS1_16FlashAttnBwdSm80INS1_25CollectiveMainloopBwdSm80ILi2ELi1EN4cute5tupleIJNS5_1CILi64EEENS7_ILi96EEENS7_ILi128EEEEEENS_10bfloat16_tEfNS_4arch4Sm80ELb0ELb1ELb0ELb0ELb1ELb0ELb0ELb0ELi2ELi2ELi2ELi2ELb1EEENS1_21CollectiveEpilogueBwdISB_SC_SE_Li256ELb0ELb0ELi4EEENS1_19SingleTileSchedulerILb0ELb0ELb0ELi96EEEEEEEEEvNT_6ParamsE,@"STO_CUDA_ENTRY STV_DEFAULT"
_ZN7cutlass13device_kernelIN5flash19enable_sm80_to_sm89INS1_16FlashAttnBwdSm80INS1_25CollectiveMainloopBwdSm80ILi2ELi1EN4cute5tupleIJNS5_1CILi64EEENS7_ILi96EEENS7_ILi128EEEEEENS_10bfloat16_tEfNS_4arch4Sm80ELb0ELb1ELb0ELb0ELb1ELb0ELb0ELb0ELi2ELi2ELi2ELi2ELb1EEENS1_21CollectiveEpilogueBwdISB_SC_SE_Li256ELb0ELb0ELi4EEENS1_19SingleTileSchedulerILb0ELb0ELb0ELi96EEEEEEEEEvNT_6ParamsE:
[----:B------:R-:W-:Y:S01]  /*0000*/  LDC R1, c[0x0][0x37c] ;  /* 0x0000df00ff017b82 */ /* 0x000fe20000000800 */
[----:B------:R-:W-:Y:S05]  /*0010*/  EXIT ;  /* 0x000000000000794d */ /* 0x000fea0003800000 */
.L_x_9:
        /* <DEDUP_REMOVED lines=14> */
.L_x_116:


//--------------------- .text._ZN7cutlass13device_kernelIN5flash19enable_sm80_to_sm89INS1_16FlashAttnBwdSm80INS1_25CollectiveMainloopBwdSm80ILi2ELi1EN4cute5tupleIJNS5_1CILi64EEENS7_ILi96EEENS7_ILi128EEEEEENS_10bfloat16_tEfNS_4arch4Sm80ELb0ELb1ELb0ELb0ELb0ELb0ELb0ELb0ELi2ELi2ELi2ELi2ELb1EEENS1_24CollectiveEpilogueBwdGQAISB_fSE_Li256ELb0ELb0EEENS1_19SingleTileSchedulerILb0ELb0ELb0ELi96EEEEEEEEEvNT_6ParamsE --------------------------
	.section	.text._ZN7cutlass13device_kernelIN5flash19enable_sm80_to_sm89INS1_16FlashAttnBwdSm80INS1_25CollectiveMainloopBwdSm80ILi2ELi1EN4cute5tupleIJNS5_1CILi64EEENS7_ILi96EEENS7_ILi128EEEEEENS_10bfloat16_tEfNS_4arch4Sm80ELb0ELb1ELb0ELb0ELb0ELb0ELb0ELb0ELi2ELi2ELi2ELi2ELb1EEENS1_24CollectiveEpilogueBwdGQAISB_fSE_Li256ELb0ELb0EEENS1_19SingleTileSchedulerILb0ELb0ELb0ELi96EEEEEEEEEvNT_6ParamsE,"ax",@progbits
	.align	128
.text._ZN7cutlass13device_kernelIN5flash19enable_sm80_to_sm89INS1_16FlashAttnBwdSm80INS1_25CollectiveMainloopBwdSm80ILi2ELi1EN4cute5tupleIJNS5_1CILi64EEENS7_ILi96EEENS7_ILi128EEEEEENS_10bfloat16_tEfNS_4arch4Sm80ELb0ELb1ELb0ELb0ELb0ELb0ELb0ELb0ELi2ELi2ELi2ELi2ELb1EEENS1_24CollectiveEpilogueBwdGQAISB_fSE_Li256ELb0ELb0EEENS1_19SingleTileSchedulerILb0ELb0ELb0ELi96EEEEEEEEEvNT_6ParamsE:
        .type           _ZN7cutlass13device_kernelIN5flash19enable_sm80_to_sm89INS1_16FlashAttnBwdSm80INS1_25CollectiveMainloopBwdSm80ILi2ELi1EN4cute5tupleIJNS5_1CILi64EEENS7_ILi96EEENS7_ILi128EEEEEENS_10bfloat16_tEfNS_4arch4Sm80ELb0ELb1ELb0ELb0ELb0ELb0ELb0ELb0ELi2ELi2ELi2ELi2ELb1EEENS1_24CollectiveEpilogueBwdGQAISB_fSE_Li256ELb0ELb0EEENS1_19SingleTileSchedulerILb0ELb0ELb0ELi96EEEEEEEEEvNT_6ParamsE,@function
        .size           _ZN7cutlass13device_kernelIN5flash19enable_sm80_to_sm89INS1_16FlashAttnBwdSm80INS1_25CollectiveMainloopBwdSm80ILi2ELi1EN4cute5tupleIJNS5_1CILi64EEENS7_ILi96EEENS7_ILi128EEEEEENS_10bfloat16_tEfNS_4arch4Sm80ELb0ELb1ELb0ELb0ELb0ELb0ELb0ELb0ELi2ELi2ELi2ELi2ELb1EEENS1_24CollectiveEpilogueBwdGQAISB_fSE_Li256ELb0ELb0EEENS1_19SingleTileSchedulerILb0ELb0ELb0ELi96EEEEEEEEEvNT_6ParamsE,(.L_x_117 - _ZN7cutlass13device_kernelIN5flash19enable_sm80_to_sm89INS1_16FlashAttnBwdSm80INS1_25CollectiveMainloopBwdSm80ILi2ELi1EN4cute5tupleIJNS5_1CILi64EEENS7_ILi96EEENS7_ILi128EEEEEENS_10bfloat16_tEfNS_4arch4Sm80ELb0ELb1ELb0ELb0ELb0ELb0ELb0ELb0ELi2ELi2ELi2ELi2ELb1EEENS1_24CollectiveEpilogueBwdGQAISB_fSE_Li256ELb0ELb0EEENS1_19SingleTileSchedulerILb0ELb0ELb0ELi96EEEEEEEEEvNT_6ParamsE)
        .other          _ZN7cutlass13device_kernelIN5flash19enable_sm80_to_sm89INS1_16FlashAttnBwdSm80INS1_25CollectiveMainloopBwdSm80ILi2ELi1EN4cute5tupleIJNS5_1CILi64EEENS7_ILi96EEENS7_ILi128EEEEEENS_10bfloat16_tEfNS_4arch4Sm80ELb0ELb1ELb0ELb0ELb0ELb0ELb0ELb0ELi2ELi2ELi2ELi2ELb1EEENS1_24CollectiveEpilogueBwdGQAISB_fSE_Li256ELb0ELb0EEENS1_19SingleTileSchedulerILb0ELb0ELb0ELi96EEEEEEEEEvNT_6ParamsE,@"STO_CUDA_ENTRY STV_DEFAULT"
_ZN7cutlass13device_kernelIN5flash19enable_sm80_to_sm89INS1_16FlashAttnBwdSm80INS1_25CollectiveMainloopBwdSm80ILi2ELi1EN4cute5tupleIJNS5_1CILi64EEENS7_ILi96EEENS7_ILi128EEEEEENS_10bfloat16_tEfNS_4arch4Sm80ELb0ELb1ELb0ELb0ELb0ELb0ELb0ELb0ELi2ELi2ELi2ELi2ELb1EEENS1_24CollectiveEpilogueBwdGQAISB_fSE_Li256ELb0ELb0EEENS1_19SingleTileSchedulerILb0ELb0ELb0ELi96EEEEEEEEEvNT_6ParamsE:
[----:B------:R-:W-:Y:S01]  /*0000*/  LDC R1, c[0x0][0x37c] ;  /* 0x0000df00ff017b82 */ /* 0x000fe20000000800 */
[----:B------:R-:W-:Y:S05]  /*0010*/  EXIT ;  /* 0x000000000000794d */ /* 0x000fea0003800000 */
.L_x_10:
        /* <DEDUP_REMOVED lines=14> */
.L_x_117:


//--------------------- .text._ZN7cutlass13device_kernelIN5flash19enable_sm80_to_sm89INS1_16FlashAttnBwdSm80INS1_25CollectiveMainloopBwdSm80ILi2ELi1EN4cute5tupleIJNS5_1CILi64EEENS7_ILi96EEENS7_ILi128EEEEEENS_10bfloat16_tEfNS_4arch4Sm80ELb0ELb1ELb0ELb0ELb1ELb0ELb0ELb0ELi2ELi2ELi2ELi2ELb1EEENS1_24CollectiveEpilogueBwdGQAISB_fSE_Li256ELb0ELb1EEENS1_19SingleTileSchedulerILb0ELb0ELb0ELi96EEEEEEEEEvNT_6ParamsE --------------------------
	.section	.text._ZN7cutlass13device_kernelIN5flash19enable_sm80_to_sm89INS1_16FlashAttnBwdSm80INS1_25CollectiveMainloopBwdSm80ILi2ELi1EN4cute5tupleIJNS5_1CILi64EEENS7_ILi96EEENS7_ILi128EEEEEENS_10bfloat16_tEfNS_4arch4Sm80ELb0ELb1ELb0ELb0ELb1ELb0ELb0ELb0ELi2ELi2ELi2ELi2ELb1EEENS1_24CollectiveEpilogueBwdGQAISB_fSE_Li256ELb0ELb1EEENS1_19SingleTileSchedulerILb0ELb0ELb0ELi96EEEEEEEEEvNT_6ParamsE,"ax",@progbits
	.align	128
.text._ZN7cutlass13device_kernelIN5flash19enable_sm80_to_sm89INS1_16FlashAttnBwdSm80INS1_25CollectiveMainloopBwdSm80ILi2ELi1EN4cute5tupleIJNS5_1CILi64EEENS7_ILi96EEENS7_ILi128EEEEEENS_10bfloat16_tEfNS_4arch4Sm80ELb0ELb1ELb0ELb0ELb1ELb0ELb0ELb0ELi2ELi2ELi2ELi2ELb1EEENS1_24CollectiveEpilogueBwdGQAISB_fSE_Li256ELb0ELb1EEENS1_19SingleTileSchedulerILb0ELb0ELb0ELi96EEEEEEEEEvNT_6ParamsE:
        .type           _ZN7cutlass13device_kernelIN5flash19enable_sm80_to_sm89INS1_16FlashAttnBwdSm80INS1_25CollectiveMainloopBwdSm80ILi2ELi1EN4cute5tupleIJNS5_1CILi64EEENS7_ILi96EEENS7_ILi128EEEEEENS_10bfloat16_tEfNS_4arch4Sm80ELb0ELb1ELb0ELb0ELb1ELb0ELb0ELb0ELi2ELi2ELi2ELi2ELb1EEENS1_24CollectiveEpilogueBwdGQAISB_fSE_Li256ELb0ELb1EEENS1_19SingleTileSchedulerILb0ELb0ELb0ELi96EEEEEEEEEvNT_6ParamsE,@function
        .size           _ZN7cutlass13device_kernelIN5flash19enable_sm80_to_sm89INS1_16FlashAttnBwdSm80INS1_25CollectiveMainloopBwdSm80ILi2ELi1EN4cute5tupleIJNS5_1CILi64EEENS7_ILi96EEENS7_ILi128EEEEEENS_10bfloat16_tEfNS_4arch4Sm80ELb0ELb1ELb0ELb0ELb1ELb0ELb0ELb0ELi2ELi2ELi2ELi2ELb1EEENS1_24CollectiveEpilogueBwdGQAISB_fSE_Li256ELb0ELb1EEENS1_19SingleTileSchedulerILb0ELb0ELb0ELi96EEEEEEEEEvNT_6ParamsE,(.L_x_118 - _ZN7cutlass13device_kernelIN5flash19enable_sm80_to_sm89INS1_16FlashAttnBwdSm80INS1_25CollectiveMainloopBwdSm80ILi2ELi1EN4cute5tupleIJNS5_1CILi64EEENS7_ILi96EEENS7_ILi128EEEEEENS_10bfloat16_tEfNS_4arch4Sm80ELb0ELb1ELb0ELb0ELb1ELb0ELb0ELb0ELi2ELi2ELi2ELi2ELb1EEENS1_24CollectiveEpilogueBwdGQAISB_fSE_Li256ELb0ELb1EEENS1_19SingleTileSchedulerILb0ELb0ELb0ELi96EEEEEEEEEvNT_6ParamsE)
        .other          _ZN7cutlass13device_kernelIN5flash19enable_sm80_to_sm89INS1_16FlashAttnBwdSm80INS1_25CollectiveMainloopBwdSm80ILi2ELi1EN4cute5tupleIJNS5_1CILi64EEENS7_ILi96EEENS7_ILi128EEEEEENS_10bfloat16_tEfNS_4arch4Sm80ELb0ELb1ELb0ELb0ELb1ELb0ELb0ELb0ELi2ELi2ELi2ELi2ELb1EEENS1_24CollectiveEpilogueBwdGQAISB_fSE_Li256ELb0ELb1EEENS1_19SingleTileSchedulerILb0ELb0ELb0ELi96EEEEEEEEEvNT_6ParamsE,@"STO_CUDA_ENTRY STV_DEFAULT"
_ZN7cutlass13device_kernelIN5flash19enable_sm80_to_sm89INS1_16FlashAttnBwdSm80INS1_25CollectiveMainloopBwdSm80ILi2ELi1EN4cute5tupleIJNS5_1CILi64EEENS7_ILi96EEENS7_ILi128EEEEEENS_10bfloat16_tEfNS_4arch4Sm80ELb0ELb1ELb0ELb0ELb1ELb0ELb0ELb0ELi2ELi2ELi2ELi2ELb1EEENS1_24CollectiveEpilogueBwdGQAISB_fSE_Li256ELb0ELb1EEENS1_19SingleTileSchedulerILb0ELb0ELb0ELi96EEEEEEEEEvNT_6ParamsE:
[----:B------:R-:W-:Y:S01]  /*0000*/  LDC R1, c[0x0][0x37c] ;  /* 0x0000df00ff017b82 */ /* 0x000fe20000000800 */
[----:B------:R-:W-:Y:S05]  /*0010*/  EXIT ;  /* 0x000000000000794d */ /* 0x000fea0003800000 */
.L_x_11:
        /* <DEDUP_REMOVED lines=14> */
.L_x_118:


//--------------------- .text._ZN7cutlass13device_kernelIN5flash19enable_sm80_to_sm89INS1_16FlashAttnBwdSm80INS1_25CollectiveMainloopBwdSm80ILi2ELi1EN4cute5tupleIJNS5_1CILi64EEENS7_ILi96EEENS7_ILi128EEEEEENS_10bfloat16_tEfNS_4arch4Sm80ELb0ELb1ELb0ELb1ELb0ELb0ELb0ELb0ELi2ELi2ELi2ELi2ELb1EEENS1_21CollectiveEpilogueBwdISB_SC_SE_Li256ELb1ELb0ELi4EEENS1_19SingleTileSchedulerILb1ELb0ELb0ELi96EEEEEEEEEvNT_6ParamsE --------------------------
	.section	.text._ZN7cutlass13device_kernelIN5flash19enable_sm80_to_sm89INS1_16FlashAttnBwdSm80INS1_25CollectiveMainloopBwdSm80ILi2ELi1EN4cute5tupleIJNS5_1CILi64EEENS7_ILi96EEENS7_ILi128EEEEEENS_10bfloat16_tEfNS_4arch4Sm80ELb0ELb1ELb0ELb1ELb0ELb0ELb0ELb0ELi2ELi2ELi2ELi2ELb1EEENS1_21CollectiveEpilogueBwdISB_SC_SE_Li256ELb1ELb0ELi4EEENS1_19SingleTileSchedulerILb1ELb0ELb0ELi96EEEEEEEEEvNT_6ParamsE,"ax",@progbits
	.align	128
.text._ZN7cutlass13device_kernelIN5flash19enable_sm80_to_sm89INS1_16FlashAttnBwdSm80INS1_25CollectiveMainloopBwdSm80ILi2ELi1EN4cute5tupleIJNS5_1CILi64EEENS7_ILi96EEENS7_ILi128EEEEEENS_10bfloat16_tEfNS_4arch4Sm80ELb0ELb1ELb0ELb1ELb0ELb0ELb0ELb0ELi2ELi2ELi2ELi2ELb1EEENS1_21CollectiveEpilogueBwdISB_SC_SE_Li256ELb1ELb0ELi4EEENS1_19SingleTileSchedulerILb1ELb0ELb0ELi96EEEEEEEEEvNT_6ParamsE:
        .type           _ZN7cutlass13device_kernelIN5flash19enable_sm80_to_sm89INS1_16FlashAttnBwdSm80INS1_25CollectiveMainloopBwdSm80ILi2ELi1EN4cute5tupleIJNS5_1CILi64EEENS7_ILi96EEENS7_ILi128EEEEEENS_10bfloat16_tEfNS_4arch4Sm80ELb0ELb1ELb0ELb1ELb0ELb0ELb0ELb0ELi2ELi2ELi2ELi2ELb1EEENS1_21CollectiveEpilogueBwdISB_SC_SE_Li256ELb1ELb0ELi4EEENS1_19SingleTileSchedulerILb1ELb0ELb0ELi96EEEEEEEEEvNT_6ParamsE,@function
        .size           _ZN7cutlass13device_kernelIN5flash19enable_sm80_to_sm89INS1_16FlashAttnBwdSm80INS1_25CollectiveMainloopBwdSm80ILi2ELi1EN4cute5tupleIJNS5_1CILi64EEENS7_ILi96EEENS7_ILi128EEEEEENS_10bfloat16_tEfNS_4arch4Sm80ELb0ELb1ELb0ELb1ELb0ELb0ELb0ELb0ELi2ELi2ELi2ELi2ELb1EEENS1_21CollectiveEpilogueBwdISB_SC_SE_Li256ELb1ELb0ELi4EEENS1_19SingleTileSchedulerILb1ELb0ELb0ELi96EEEEEEEEEvNT_6ParamsE,(.L_x_119 - _ZN7cutlass13device_kernelIN5flash19enable_sm80_to_sm89INS1_16FlashAttnBwdSm80INS1_25CollectiveMainloopBwdSm80ILi2ELi1EN4cute5tupleIJNS5_1CILi64EEENS7_ILi96EEENS7_ILi128EEEEEENS_10bfloat16_tEfNS_4arch4Sm80ELb0ELb1ELb0ELb1ELb0ELb0ELb0ELb0ELi2ELi2ELi2ELi2ELb1EEENS1_21CollectiveEpilogueBwdISB_SC_SE_Li256ELb1ELb0ELi4EEENS1_19SingleTileSchedulerILb1ELb0ELb0ELi96EEEEEEEEEvNT_6ParamsE)
        .other          _ZN7cutlass13device_kernelIN5flash19enable_sm80_to_sm89INS1_16FlashAttnBwdSm80INS1_25CollectiveMainloopBwdSm80ILi2ELi1EN4cute5tupleIJNS5_1CILi64EEENS7_ILi96EEENS7_ILi128EEEEEENS_10bfloat16_tEfNS_4arch4Sm80ELb0ELb1ELb0ELb1ELb0ELb0ELb0ELb0ELi2ELi2ELi2ELi2ELb1EEENS1_21CollectiveEpilogueBwdISB_SC_SE_Li256ELb1ELb0ELi4EEENS1_19SingleTileSchedulerILb1ELb0ELb0ELi96EEEEEEEEEvNT_6ParamsE,@"STO_CUDA_ENTRY STV_DEFAULT"
_ZN7cutlass13device_kernelIN5flash19enable_sm80_to_sm89INS1_16FlashAttnBwdSm80INS1_25CollectiveMainloopBwdSm80ILi2ELi1EN4cute5tupleIJNS5_1CILi64EEENS7_ILi96EEENS7_ILi128EEEEEENS_10bfloat16_tEfNS_4arch4Sm80ELb0ELb1ELb0ELb1ELb0ELb0ELb0ELb0ELi2ELi2ELi2ELi2ELb1EEENS1_21CollectiveEpilogueBwdISB_SC_SE_Li256ELb1ELb0ELi4EEENS1_19SingleTileSchedulerILb1ELb0ELb0ELi96EEEEEEEEEvNT_6ParamsE:
[----:B------:R-:W-:Y:S01]  /*0000*/  LDC R1, c[0x0][0x37c] ;  /* 0x0000df00ff017b82 */ /* 0x000fe20000000800 */
[----:B------:R-:W-:Y:S05]  /*0010*/  EXIT ;  /* 0x000000000000794d */ /* 0x000fea0003800000 */
.L_x_12:
        /* <DEDUP_REMOVED lines=14> */
.L_x_119:


//--------------------- .text._ZN7cutlass13device_kernelIN5flash19enable_sm80_to_sm89INS1_16FlashAttnBwdSm80INS1_25CollectiveMainloopBwdSm80ILi2ELi1EN4cute5tupleIJNS5_1CILi64EEENS7_ILi96EEENS7_ILi128EEEEEENS_10bfloat16_tEfNS_4arch4Sm80ELb0ELb1ELb0ELb1ELb1ELb0ELb0ELb0ELi2ELi2ELi2ELi2ELb1EEENS1_21CollectiveEpilogueBwdISB_SC_SE_Li256ELb1ELb0ELi4EEENS1_19SingleTileSchedulerILb1ELb0ELb0ELi96EEEEEEEEEvNT_6ParamsE --------------------------
	.section	.text._ZN7cutlass13device_kernelIN5flash19enable_sm80_to_sm89INS1_16FlashAttnBwdSm80INS1_25CollectiveMainloopBwdSm80ILi2ELi1EN4cute5tupleIJNS5_1CILi64EEENS7_ILi96EEENS7_ILi128EEEEEENS_10bfloat16_tEfNS_4arch4Sm80ELb0ELb1ELb0ELb1ELb1ELb0ELb0ELb0ELi2ELi2ELi2ELi2ELb1EEENS1_21CollectiveEpilogueBwdISB_SC_SE_Li256ELb1ELb0ELi4EEENS1_19SingleTileSchedulerILb1ELb0ELb0ELi96EEEEEEEEEvNT_6ParamsE,"ax",@progbits
	.align	128
.text._ZN7cutlass13device_kernelIN5flash19enable_sm80_to_sm89INS1_16FlashAttnBwdSm80INS1_25CollectiveMainloopBwdSm80ILi2ELi1EN4cute5tupleIJNS5_1CILi64EEENS7_ILi96EEENS7_ILi128EEEEEENS_10bfloat16_tEfNS_4arch4Sm80ELb0ELb1ELb0ELb1ELb1ELb0ELb0ELb0ELi2ELi2ELi2ELi2ELb1EEENS1_21CollectiveEpilogueBwdISB_SC_SE_Li256ELb1ELb0ELi4EEENS1_19SingleTileSchedulerILb1ELb0ELb0ELi96EEEEEEEEEvNT_6ParamsE:
        .type           _ZN7cutlass13device_kernelIN5flash19enable_sm80_to_sm89INS1_16FlashAttnBwdSm80INS1_25CollectiveMainloopBwdSm80ILi2ELi1EN4cute5tupleIJNS5_1CILi64EEENS7_ILi96EEENS7_ILi128EEEEEENS_10bfloat16_tEfNS_4arch4Sm80ELb0ELb1ELb0ELb1ELb1ELb0ELb0ELb0ELi2ELi2ELi2ELi2ELb1EEENS1_21CollectiveEpilogueBwdISB_SC_SE_Li256ELb1ELb0ELi4EEENS1_19SingleTileSchedulerILb1ELb0ELb0ELi96EEEEEEEEEvNT_6ParamsE,@function
        .size           _ZN7cutlass13device_kernelIN5flash19enable_sm80_to_sm89INS1_16FlashAttnBwdSm80INS1_25CollectiveMainloopBwdSm80ILi2ELi1EN4cute5tupleIJNS5_1CILi64EEENS7_ILi96EEENS7_ILi128EEEEEENS_10bfloat16_tEfNS_4arch4Sm80ELb0ELb1ELb0ELb1ELb1ELb0ELb0ELb0ELi2ELi2ELi2ELi2ELb1EEENS1_21CollectiveEpilogueBwdISB_SC_SE_Li256ELb1ELb0ELi4EEENS1_19SingleTileSchedulerILb1ELb0ELb0ELi96EEEEEEEEEvNT_6ParamsE,(.L_x_120 - _ZN7cutlass13device_kernelIN5flash19enable_sm80_to_sm89INS1_16FlashAttnBwdSm80INS1_25CollectiveMainloopBwdSm80ILi2ELi1EN4cute5tupleIJNS5_1CILi64EEENS7_ILi96EEENS7_ILi128EEEEEENS_10bfloat16_tEfNS_4arch4Sm80ELb0ELb1ELb0ELb1ELb1ELb0ELb0ELb0ELi2ELi2ELi2ELi2ELb1EEENS1_21CollectiveEpilogueBwdISB_SC_SE_Li256ELb1ELb0ELi4EEENS1_19SingleTileSchedulerILb1ELb0ELb0ELi96EEEEEEEEEvNT_6ParamsE)
        .other          _ZN7cutlass13device_kernelIN5flash19enable_sm80_to_sm89INS1_16FlashAttnBwdSm80INS1_25CollectiveMainloopBwdSm80ILi2ELi1EN4cute5tupleIJNS5_1CILi64EEENS7_ILi96EEENS7_ILi128EEEEEENS_10bfloat16_tEfNS_4arch4Sm80ELb0ELb1ELb0ELb1ELb1ELb0ELb0ELb0ELi2ELi2ELi2ELi2ELb1EEENS1_21CollectiveEpilogueBwdISB_SC_SE_Li256ELb1ELb0ELi4EEENS1_19SingleTileSchedulerILb1ELb0ELb0ELi96EEEEEEEEEvNT_6ParamsE,@"STO_CUDA_ENTRY STV_DEFAULT"
_ZN7cutlass13device_kernelIN5flash19enable_sm80_to_sm89INS1_16FlashAttnBwdSm80INS1_25CollectiveMainloopBwdSm80ILi2ELi1EN4cute5tupleIJNS5_1CILi64EEENS7_ILi96EEENS7_ILi128EEEEEENS_10bfloat16_tEfNS_4arch4Sm80ELb0ELb1ELb0ELb1ELb1ELb0ELb0ELb0ELi2ELi2ELi2ELi2ELb1EEENS1_21CollectiveEpilogueBwdISB_SC_SE_Li256ELb1ELb0ELi4EEENS1_19SingleTileSchedulerILb1ELb0ELb0ELi96EEEEEEEEEvNT_6ParamsE:
[----:B------:R-:W-:Y:S01]  /*0000*/  LDC R1, c[0x0][0x37c] ;  /* 0x0000df00ff017b82 */ /* 0x000fe20000000800 */
[----:B------:R-:W-:Y:S05]  /*0010*/  EXIT ;  /* 0x000000000000794d */ /* 0x000fea0003800000 */
.L_x_13:
        /* <DEDUP_REMOVED lines=14> */
.L_x_120:


//--------------------- .text._ZN7cutlass13device_kernelIN5flash19enable_sm80_to_sm89INS1_16FlashAttnBwdSm80INS1_25CollectiveMainloopBwdSm80ILi2ELi1EN4cute5tupleIJNS5_1CILi64EEENS7_ILi96EEENS7_ILi128EEEEEENS_10bfloat16_tEfNS_4arch4Sm80ELb0ELb1ELb0ELb1ELb0ELb0ELb0ELb0ELi2ELi2ELi2ELi2ELb1EEENS1_24CollectiveEpilogueBwdGQAISB_fSE_Li256ELb1ELb0EEENS1_19SingleTileSchedulerILb1ELb0ELb0ELi96EEEEEEEEEvNT_6ParamsE --------------------------
	.section	.text._ZN7cutlass13device_kernelIN5flash19enable_sm80_to_sm89INS1_16FlashAttnBwdSm80INS1_25CollectiveMainloopBwdSm80ILi2ELi1EN4cute5tupleIJNS5_1CILi64EEENS7_ILi96EEENS7_ILi128EEEEEENS_10bfloat16_tEfNS_4arch4Sm80ELb0ELb1ELb0ELb1ELb0ELb0ELb0ELb0ELi2ELi2ELi2ELi2ELb1EEENS1_24CollectiveEpilogueBwdGQAISB_fSE_Li256ELb1ELb0EEENS1_19SingleTileSchedulerILb1ELb0ELb0ELi96EEEEEEEEEvNT_6ParamsE,"ax",@progbits
	.align	128
.text._ZN7cutlass13device_kernelIN5flash19enable_sm80_to_sm89INS1_16FlashAttnBwdSm80INS1_25CollectiveMainloopBwdSm80ILi2ELi1EN4cute5tupleIJNS5_1CILi64EEENS7_ILi96EEENS7_ILi128EEEEEENS_10bfloat16_tEfNS_4arch4Sm80ELb0ELb1ELb0ELb1ELb0ELb0ELb0ELb0ELi2ELi2ELi2ELi2ELb1EEENS1_24CollectiveEpilogueBwdGQAISB_fSE_Li256ELb1ELb0EEENS1_19SingleTileSchedulerILb1ELb0ELb0ELi96EEEEEEEEEvNT_6ParamsE:
        .type           _ZN7cutlass13device_kernelIN5flash19enable_sm80_to_sm89INS1_16FlashAttnBwdSm80INS1_25CollectiveMainloopBwdSm80ILi2ELi1EN4cute5tupleIJNS5_1CILi64EEENS7_ILi96EEENS7_ILi128EEEEEENS_10bfloat16_tEfNS_4arch4Sm80ELb0ELb1ELb0ELb1ELb0ELb0ELb0ELb0ELi2ELi2ELi2ELi2ELb1EEENS1_24CollectiveEpilogueBwdGQAISB_fSE_Li256ELb1ELb0EEENS1_19SingleTileSchedulerILb1ELb0ELb0ELi96EEEEEEEEEvNT_6ParamsE,@function
        .size           _ZN7cutlass13device_kernelIN5flash19enable_sm80_to_sm89INS1_16FlashAttnBwdSm80INS1_25CollectiveMainloopBwdSm80ILi2ELi1EN4cute5tupleIJNS5_1CILi64EEENS7_ILi96EEENS7_ILi128EEEEEENS_10bfloat16_tEfNS_4arch4Sm80ELb0ELb1ELb0ELb1ELb0ELb0ELb0ELb0ELi2ELi2ELi2ELi2ELb1EEENS1_24CollectiveEpilogueBwdGQAISB_fSE_Li256ELb1ELb0EEENS1_19SingleTileSchedulerILb1ELb0ELb0ELi96EEEEEEEEEvNT_6ParamsE,(.L_x_121 - _ZN7cutlass13device_kernelIN5flash19enable_sm80_to_sm89INS1_16FlashAttnBwdSm80INS1_25CollectiveMainloopBwdSm80ILi2ELi1EN4cute5tupleIJNS5_1CILi64EEENS7_ILi96EEENS7_ILi128EEEEEENS_10bfloat16_tEfNS_4arch4Sm80ELb0ELb1ELb0ELb1ELb0ELb0ELb0ELb0ELi2ELi2ELi2ELi2ELb1EEENS1_24CollectiveEpilogueBwdGQAISB_fSE_Li256ELb1ELb0EEENS1_19SingleTileSchedulerILb1ELb0ELb0ELi96EEEEEEEEEvNT_6ParamsE)
        .other          _ZN7cutlass13device_kernelIN5flash19enable_sm80_to_sm89INS1_16FlashAttnBwdSm80INS1_25CollectiveMainloopBwdSm80ILi2ELi1EN4cute5tupleIJNS5_1CILi64EEENS7_ILi96EEENS7_ILi128EEEEEENS_10bfloat16_tEfNS_4arch4Sm80ELb0ELb1ELb0ELb1ELb0ELb0ELb0ELb0ELi2ELi2ELi2ELi2ELb1EEENS1_24CollectiveEpilogueBwdGQAISB_fSE_Li256ELb1ELb0EEENS1_19SingleTileSchedulerILb1ELb0ELb0ELi96EEEEEEEEEvNT_6ParamsE,@"STO_CUDA_ENTRY STV_DEFAULT"
_ZN7cutlass13device_kernelIN5flash19enable_sm80_to_sm89INS1_16FlashAttnBwdSm80INS1_25CollectiveMainloopBwdSm80ILi2ELi1EN4cute5tupleIJNS5_1CILi64EEENS7_ILi96EEENS7_ILi128EEEEEENS_10bfloat16_tEfNS_4arch4Sm80ELb0ELb1ELb0ELb1ELb0ELb0ELb0ELb0ELi2ELi2ELi2ELi2ELb1EEENS1_24CollectiveEpilogueBwdGQAISB_fSE_Li256ELb1ELb0EEENS1_19SingleTileSchedulerILb1ELb0ELb0ELi96EEEEEEEEEvNT_6ParamsE:
[----:B------:R-:W-:Y:S01]  /*0000*/  LDC R1, c[0x0][0x37c] ;  /* 0x0000df00ff017b82 */ /* 0x000fe20000000800 */
[----:B------:R-:W-:Y:S05]  /*0010*/  EXIT ;  /* 0x000000000000794d */ /* 0x000fea0003800000 */
.L_x_14:
        /* <DEDUP_REMOVED lines=14> */
.L_x_121:


//--------------------- .text._ZN7cutlass13device_kernelIN5flash19enable_sm80_to_sm89INS1_16FlashAttnBwdSm80INS1_25CollectiveMainloopBwdSm80ILi2ELi1EN4cute5tupleIJNS5_1CILi64EEENS7_ILi96EEENS7_ILi128EEEEEENS_10bfloat16_tEfNS_4arch4Sm80ELb0ELb1ELb0ELb1ELb1ELb0ELb0ELb0ELi2ELi2ELi2ELi2ELb1EEENS1_24CollectiveEpilogueBwdGQAISB_fSE_Li256ELb1ELb1EEENS1_19SingleTileSchedulerILb1ELb0ELb0ELi96EEEEEEEEEvNT_6ParamsE --------------------------
	.section	.text._ZN7cutlass13device_kernelIN5flash19enable_sm80_to_sm89INS1_16FlashAttnBwdSm80INS1_25CollectiveMainloopBwdSm80ILi2ELi1EN4cute5tupleIJNS5_1CILi64EEENS7_ILi96EEENS7_ILi128EEEEEENS_10bfloat16_tEfNS_4arch4Sm80ELb0ELb1ELb0ELb1ELb1ELb0ELb0ELb0ELi2ELi2ELi2ELi2ELb1EEENS1_24CollectiveEpilogueBwdGQAISB_fSE_Li256ELb1ELb1EEENS1_19SingleTileSchedulerILb1ELb0ELb0ELi96EEEEEEEEEvNT_6ParamsE,"ax",@progbits
	.align	128
.text._ZN7cutlass13device_kernelIN5flash19enable_sm80_to_sm89INS1_16FlashAttnBwdSm80INS1_25CollectiveMainloopBwdSm80ILi2ELi1EN4cute5tupleIJNS5_1CILi64EEENS7_ILi96EEENS7_ILi128EEEEEENS_10bfloat16_tEfNS_4arch4Sm80ELb0ELb1ELb0ELb1ELb1ELb0ELb0ELb0ELi2ELi2ELi2ELi2ELb1EEENS1_24CollectiveEpilogueBwdGQAISB_fSE_Li256ELb1ELb1EEENS1_19SingleTileSchedulerILb1ELb0ELb0ELi96EEEEEEEEEvNT_6ParamsE:
        .type           _ZN7cutlass13device_kernelIN5flash19enable_sm80_to_sm89INS1_16FlashAttnBwdSm80INS1_25CollectiveMainloopBwdSm80ILi2ELi1EN4cute5tupleIJNS5_1CILi64EEENS7_ILi96EEENS7_ILi128EEEEEENS_10bfloat16_tEfNS_4arch4Sm80ELb0ELb1ELb0ELb1ELb1ELb0ELb0ELb0ELi2ELi2ELi2ELi2ELb1EEENS1_24CollectiveEpilogueBwdGQAISB_fSE_Li256ELb1ELb1EEENS1_19SingleTileSchedulerILb1ELb0ELb0ELi96EEEEEEEEEvNT_6ParamsE,@function
        .size           _ZN7cutlass13device_kernelIN5flash19enable_sm80_to_sm89INS1_16FlashAttnBwdSm80INS1_25CollectiveMainloopBwdSm80ILi2ELi1EN4cute5tupleIJNS5_1CILi64EEENS7_ILi96EEENS7_ILi128EEEEEENS_10bfloat16_tEfNS_4arch4Sm80ELb0ELb1ELb0ELb1ELb1ELb0ELb0ELb0ELi2ELi2ELi2ELi2ELb1EEENS1_24CollectiveEpilogueBwdGQAISB_fSE_Li256ELb1ELb1EEENS1_19SingleTileSchedulerILb1ELb0ELb0ELi96EEEEEEEEEvNT_6ParamsE,(.L_x_122 - _ZN7cutlass13device_kernelIN5flash19enable_sm80_to_sm89INS1_16FlashAttnBwdSm80INS1_25CollectiveMainloopBwdSm80ILi2ELi1EN4cute5tupleIJNS5_1CILi64EEENS7_ILi96EEENS7_ILi128EEEEEENS_10bfloat16_tEfNS_4arch4Sm80ELb0ELb1ELb0ELb1ELb1ELb0ELb0ELb0ELi2ELi2ELi2ELi2ELb1EEENS1_24CollectiveEpilogueBwdGQAISB_fSE_Li256ELb1ELb1EEENS1_19SingleTileSchedulerILb1ELb0ELb0ELi96EEEEEEEEEvNT_6ParamsE)
        .other          _ZN7cutlass13device_kernelIN5flash19enable_sm80_to_sm89INS1_16FlashAttnBwdSm80INS1_25CollectiveMainloopBwdSm80ILi2ELi1EN4cute5tupleIJNS5_1CILi64EEENS7_ILi96EEENS7_ILi128EEEEEENS_10bfloat16_tEfNS_4arch4Sm80ELb0ELb1ELb0ELb1ELb1ELb0ELb0ELb0ELi2ELi2ELi2ELi2ELb1EEENS1_24CollectiveEpilogueBwdGQAISB_fSE_Li256ELb1ELb1EEENS1_19SingleTileSchedulerILb1ELb0ELb0ELi96EEEEEEEEEvNT_6ParamsE,@"STO_CUDA_ENTRY STV_DEFAULT"
_ZN7cutlass13device_kernelIN5flash19enable_sm80_to_sm89INS1_16FlashAttnBwdSm80INS1_25CollectiveMainloopBwdSm80ILi2ELi1EN4cute5tupleIJNS5_1CILi64EEENS7_ILi96EEENS7_ILi128EEEEEENS_10bfloat16_tEfNS_4arch4Sm80ELb0ELb1ELb0ELb1ELb1ELb0ELb0ELb0ELi2ELi2ELi2ELi2ELb1EEENS1_24CollectiveEpilogueBwdGQAISB_fSE_Li256ELb1ELb1EEENS1_19SingleTileSchedulerILb1ELb0ELb0ELi96EEEEEEEEEvNT_6ParamsE:
[----:B------:R-:W-:Y:S01]  /*0000*/  LDC R1, c[0x0][0x37c] ;  /* 0x0000df00ff017b82 */ /* 0x000fe20000000800 */
[----:B------:R-:W-:Y:S05]  /*0010*/  EXIT ;  /* 0x000000000000794d */ /* 0x000fea0003800000 */
.L_x_15:
        /* <DEDUP_REMOVED lines=14> */
.L_x_122:


//--------------------- .text._ZN7cutlass13device_kernelIN5flash19enable_sm80_to_sm89INS1_16FlashAttnBwdSm80INS1_25CollectiveMainloopBwdSm80ILi2ELi1EN4cute5tupleIJNS5_1CILi64EEENS7_ILi96EEENS7_ILi128EEEEEENS_10bfloat16_tEfNS_4arch4Sm80ELb1ELb0ELb0ELb0ELb0ELb0ELb0ELb0ELi2ELi2ELi2ELi2ELb1EEENS1_21CollectiveEpilogueBwdISB_SC_SE_Li256ELb0ELb0ELi4EEENS1_25SingleTileBwdLPTSchedulerILb0ELi96ELb0EEEEEEEEEvNT_6ParamsE --------------------------
	.section	.text._ZN7cutlass13device_kernelIN5flash19enable_sm80_to_sm89INS1_16FlashAttnBwdSm80INS1_25CollectiveMainloopBwdSm80ILi2ELi1EN4cute5tupleIJNS5_1CILi64EEENS7_ILi96EEENS7_ILi128EEEEEENS_10bfloat16_tEfNS_4arch4Sm80ELb1ELb0ELb0ELb0ELb0ELb0ELb0ELb0ELi2ELi2ELi2ELi2ELb1EEENS1_21CollectiveEpilogueBwdISB_SC_SE_Li256ELb0ELb0ELi4EEENS1_25SingleTileBwdLPTSchedulerILb0ELi96ELb0EEEEEEEEEvNT_6ParamsE,"ax",@progbits
	.align	128
.text._ZN7cutlass13device_kernelIN5flash19enable_sm80_to_sm89INS1_16FlashAttnBwdSm80INS1_25CollectiveMainloopBwdSm80ILi2ELi1EN4cute5tupleIJNS5_1CILi64EEENS7_ILi96EEENS7_ILi128EEEEEENS_10bfloat16_tEfNS_4arch4Sm80ELb1ELb0ELb0ELb0ELb0ELb0ELb0ELb0ELi2ELi2ELi2ELi2ELb1EEENS1_21CollectiveEpilogueBwdISB_SC_SE_Li256ELb0ELb0ELi4EEENS1_25SingleTileBwdLPTSchedulerILb0ELi96ELb0EEEEEEEEEvNT_6ParamsE:
        .type           _ZN7cutlass13device_kernelIN5flash19enable_sm80_to_sm89INS1_16FlashAttnBwdSm80INS1_25CollectiveMainloopBwdSm80ILi2ELi1EN4cute5tupleIJNS5_1CILi64EEENS7_ILi96EEENS7_ILi128EEEEEENS_10bfloat16_tEfNS_4arch4Sm80ELb1ELb0ELb0ELb0ELb0ELb0ELb0ELb0ELi2ELi2ELi2ELi2ELb1EEENS1_21CollectiveEpilogueBwdISB_SC_SE_Li256ELb0ELb0ELi4EEENS1_25SingleTileBwdLPTSchedulerILb0ELi96ELb0EEEEEEEEEvNT_6ParamsE,@function
        .size           _ZN7cutlass13device_kernelIN5flash19enable_sm80_to_sm89INS1_16FlashAttnBwdSm80INS1_25CollectiveMainloopBwdSm80ILi2ELi1EN4cute5tupleIJNS5_1CILi64EEENS7_ILi96EEENS7_ILi128EEEEEENS_10bfloat16_tEfNS_4arch4Sm80ELb1ELb0ELb0ELb0ELb0ELb0ELb0ELb0ELi2ELi2ELi2ELi2ELb1EEENS1_21CollectiveEpilogueBwdISB_SC_SE_Li256ELb0ELb0ELi4EEENS1_25SingleTileBwdLPTSchedulerILb0ELi96ELb0EEEEEEEEEvNT_6ParamsE,(.L_x_123 - _ZN7cutlass13device_kernelIN5flash19enable_sm80_to_sm89INS1_16FlashAttnBwdSm80INS1_25CollectiveMainloopBwdSm80ILi2ELi1EN4cute5tupleIJNS5_1CILi64EEENS7_ILi96EEENS7_ILi128EEEEEENS_10bfloat16_tEfNS_4arch4Sm80ELb1ELb0ELb0ELb0ELb0ELb0ELb0ELb0ELi2ELi2ELi2ELi2ELb1EEENS1_21CollectiveEpilogueBwdISB_SC_SE_Li256ELb0ELb0ELi4EEENS1_25SingleTileBwdLPTSchedulerILb0ELi96ELb0EEEEEEEEEvNT_6ParamsE)
        .other          _ZN7cutlass13device_kernelIN5flash19enable_sm80_to_sm89INS1_16FlashAttnBwdSm80INS1_25CollectiveMainloopBwdSm80ILi2ELi1EN4cute5tupleIJNS5_1CILi64EEENS7_ILi96EEENS7_ILi128EEEEEENS_10bfloat16_tEfNS_4arch4Sm80ELb1ELb0ELb0ELb0ELb0ELb0ELb0ELb0ELi2ELi2ELi2ELi2ELb1EEENS1_21CollectiveEpilogueBwdISB_SC_SE_Li256ELb0ELb0ELi4EEENS1_25SingleTileBwdLPTSchedulerILb0ELi96ELb0EEEEEEEEEvNT_6ParamsE,@"STO_CUDA_ENTRY STV_DEFAULT"
_ZN7cutlass13device_kernelIN5flash19enable_sm80_to_sm89INS1_16FlashAttnBwdSm80INS1_25CollectiveMainloopBwdSm80ILi2ELi1EN4cute5tupleIJNS5_1CILi64EEENS7_ILi96EEENS7_ILi128EEEEEENS_10bfloat16_tEfNS_4arch4Sm80ELb1ELb0ELb0ELb0ELb0ELb0ELb0ELb0ELi2ELi2ELi2ELi2ELb1EEENS1_21CollectiveEpilogueBwdISB_SC_SE_Li256ELb0ELb0ELi4EEENS1_25SingleTileBwdLPTSchedulerILb0ELi96ELb0EEEEEEEEEvNT_6ParamsE:
[----:B------:R-:W-:Y:S01]  /*0000*/  LDC R1, c[0x0][0x37c] ;  /* 0x0000df00ff017b82 */ /* 0x000fe20000000800 */
[----:B------:R-:W-:Y:S05]  /*0010*/  EXIT ;  /* 0x000000000000794d */ /* 0x000fea0003800000 */
.L_x_16:
        /* <DEDUP_REMOVED lines=14> */
.L_x_123:


//--------------------- .text._ZN7cutlass13device_kernelIN5flash19enable_sm80_to_sm89INS1_16FlashAttnBwdSm80INS1_25CollectiveMainloopBwdSm80ILi2ELi1EN4cute5tupleIJNS5_1CILi64EEENS7_ILi96EEENS7_ILi128EEEEEENS_10bfloat16_tEfNS_4arch4Sm80ELb1ELb0ELb0ELb0ELb1ELb0ELb0ELb0ELi2ELi2ELi2ELi2ELb1EEENS1_21CollectiveEpilogueBwdISB_SC_SE_Li256ELb0ELb0ELi4EEENS1_25SingleTileBwdLPTSchedulerILb0ELi96ELb1EEEEEEEEEvNT_6ParamsE --------------------------
	.section	.text._ZN7cutlass13device_kernelIN5flash19enable_sm80_to_sm89INS1_16FlashAttnBwdSm80INS1_25CollectiveMainloopBwdSm80ILi2ELi1EN4cute5tupleIJNS5_1CILi64EEENS7_ILi96EEENS7_ILi128EEEEEENS_10bfloat16_tEfNS_4arch4Sm80ELb1ELb0ELb0ELb0ELb1ELb0ELb0ELb0ELi2ELi2ELi2ELi2ELb1EEENS1_21CollectiveEpilogueBwdISB_SC_SE_Li256ELb0ELb0ELi4EEENS1_25SingleTileBwdLPTSchedulerILb0ELi96ELb1EEEEEEEEEvNT_6ParamsE,"ax",@progbits
	.align	128
.text._ZN7cutlass13device_kernelIN5flash19enable_sm80_to_sm89INS1_16FlashAttnBwdSm80INS1_25CollectiveMainloopBwdSm80ILi2ELi1EN4cute5tupleIJNS5_1CILi64EEENS7_ILi96EEENS7_ILi128EEEEEENS_10bfloat16_tEfNS_4arch4Sm80ELb1ELb0ELb0ELb0ELb1ELb0ELb0ELb0ELi2ELi2ELi2ELi2ELb1EEENS1_21CollectiveEpilogueBwdISB_SC_SE_Li256ELb0ELb0ELi4EEENS1_25SingleTileBwdLPTSchedulerILb0ELi96ELb1EEEEEEEEEvNT_6ParamsE:
        .type           _ZN7cutlass13device_kernelIN5flash19enable_sm80_to_sm89INS1_16FlashAttnBwdSm80INS1_25CollectiveMainloopBwdSm80ILi2ELi1EN4cute5tupleIJNS5_1CILi64EEENS7_ILi96EEENS7_ILi128EEEEEENS_10bfloat16_tEfNS_4arch4Sm80ELb1ELb0ELb0ELb0ELb1ELb0ELb0ELb0ELi2ELi2ELi2ELi2ELb1EEENS1_21CollectiveEpilogueBwdISB_SC_SE_Li256ELb0ELb0ELi4EEENS1_25SingleTileBwdLPTSchedulerILb0ELi96ELb1EEEEEEEEEvNT_6ParamsE,@function
        .size           _ZN7cutlass13device_kernelIN5flash19enable_sm80_to_sm89INS1_16FlashAttnBwdSm80INS1_25CollectiveMainloopBwdSm80ILi2ELi1EN4cute5tupleIJNS5_1CILi64EEENS7_ILi96EEENS7_ILi128EEEEEENS_10bfloat16_tEfNS_4arch4Sm80ELb1ELb0ELb0ELb0ELb1ELb0ELb0ELb0ELi2ELi2ELi2ELi2ELb1EEENS1_21CollectiveEpilogueBwdISB_SC_SE_Li256ELb0ELb0ELi4EEENS1_25SingleTileBwdLPTSchedulerILb0ELi96ELb1EEEEEEEEEvNT_6ParamsE,(.L_x_124 - _ZN7cutlass13device_kernelIN5flash19enable_sm80_to_sm89INS1_16FlashAttnBwdSm80INS1_25CollectiveMainloopBwdSm80ILi2ELi1EN4cute5tupleIJNS5_1CILi64EEENS7_ILi96EEENS7_ILi128EEEEEENS_10bfloat16_tEfNS_4arch4Sm80ELb1ELb0ELb0ELb0ELb1ELb0ELb0ELb0ELi2ELi2ELi2ELi2ELb1EEENS1_21CollectiveEpilogueBwdISB_SC_SE_Li256ELb0ELb0ELi4EEENS1_25SingleTileBwdLPTSchedulerILb0ELi96ELb1EEEEEEEEEvNT_6ParamsE)
        .other          _ZN7cutlass13device_kernelIN5flash19enable_sm80_to_sm89INS1_16FlashAttnBwdSm80INS1_25CollectiveMainloopBwdSm80ILi2ELi1EN4cute5tupleIJNS5_1CILi64EEENS7_ILi96EEENS7_ILi128EEEEEENS_10bfloat16_tEfNS_4arch4Sm80ELb1ELb0ELb0ELb0ELb1ELb0ELb0ELb0ELi2ELi2ELi2ELi2ELb1EEENS1_21CollectiveEpilogueBwdISB_SC_SE_Li256ELb0ELb0ELi4EEENS1_25SingleTileBwdLPTSchedulerILb0ELi96ELb1EEEEEEEEEvNT_6ParamsE,@"STO_CUDA_ENTRY STV_DEFAULT"
_ZN7cutlass13device_kernelIN5flash19enable_sm80_to_sm89INS1_16FlashAttnBwdSm80INS1_25CollectiveMainloopBwdSm80ILi2ELi1EN4cute5tupleIJNS5_1CILi64EEENS7_ILi96EEENS7_ILi128EEEEEENS_10bfloat16_tEfNS_4arch4Sm80ELb1ELb0ELb0ELb0ELb1ELb0ELb0ELb0ELi2ELi2ELi2ELi2ELb1EEENS1_21CollectiveEpilogueBwdISB_SC_SE_Li256ELb0ELb0ELi4EEENS1_25SingleTileBwdLPTSchedulerILb0ELi96ELb1EEEEEEEEEvNT_6ParamsE:
[----:B------:R-:W-:Y:S01]  /*0000*/  LDC R1, c[0x0][0x37c] ;  /* 0x0000df00ff017b82 */ /* 0x000fe20000000800 */
[----:B------:R-:W-:Y:S05]  /*0010*/  EXIT ;  /* 0x000000000000794d */ /* 0x000fea0003800000 */
.L_x_17:
        /* <DEDUP_REMOVED lines=14> */
.L_x_124:


//--------------------- .text._ZN7cutlass13device_kernelIN5flash19enable_sm80_to_sm89INS1_16FlashAttnBwdSm80INS1_25CollectiveMainloopBwdSm80ILi2ELi1EN4cute5tupleIJNS5_1CILi64EEENS7_ILi96EEENS7_ILi128EEEEEENS_10bfloat16_tEfNS_4arch4Sm80ELb1ELb0ELb0ELb0ELb0ELb0ELb0ELb0ELi2ELi2ELi2ELi2ELb1EEENS1_24CollectiveEpilogueBwdGQAISB_fSE_Li256ELb0ELb0EEENS1_25SingleTileBwdLPTSchedulerILb0ELi96ELb0EEEEEEEEEvNT_6ParamsE --------------------------
	.section	.text._ZN7cutlass13device_kernelIN5flash19enable_sm80_to_sm89INS1_16FlashAttnBwdSm80INS1_25CollectiveMainloopBwdSm80ILi2ELi1EN4cute5tupleIJNS5_1CILi64EEENS7_ILi96EEENS7_ILi128EEEEEENS_10bfloat16_tEfNS_4arch4Sm80ELb1ELb0ELb0ELb0ELb0ELb0ELb0ELb0ELi2ELi2ELi2ELi2ELb1EEENS1_24CollectiveEpilogueBwdGQAISB_fSE_Li256ELb0ELb0EEENS1_25SingleTileBwdLPTSchedulerILb0ELi96ELb0EEEEEEEEEvNT_6ParamsE,"ax",@progbits
	.align	128
.text._ZN7cutlass13device_kernelIN5flash19enable_sm80_to_sm89INS1_16FlashAttnBwdSm80INS1_25CollectiveMainloopBwdSm80ILi2ELi1EN4cute5tupleIJNS5_1CILi64EEENS7_ILi96EEENS7_ILi128EEEEEENS_10bfloat16_tEfNS_4arch4Sm80ELb1ELb0ELb0ELb0ELb0ELb0ELb0ELb0ELi2ELi2ELi2ELi2ELb1EEENS1_24CollectiveEpilogueBwdGQAISB_fSE_Li256ELb0ELb0EEENS1_25SingleTileBwdLPTSchedulerILb0ELi96ELb0EEEEEEEEEvNT_6ParamsE:
        .type           _ZN7cutlass13device_kernelIN5flash19enable_sm80_to_sm89INS1_16FlashAttnBwdSm80INS1_25CollectiveMainloopBwdSm80ILi2ELi1EN4cute5tupleIJNS5_1CILi64EEENS7_ILi96EEENS7_ILi128EEEEEENS_10bfloat16_tEfNS_4arch4Sm80ELb1ELb0ELb0ELb0ELb0ELb0ELb0ELb0ELi2ELi2ELi2ELi2ELb1EEENS1_24CollectiveEpilogueBwdGQAISB_fSE_Li256ELb0ELb0EEENS1_25SingleTileBwdLPTSchedulerILb0ELi96ELb0EEEEEEEEEvNT_6ParamsE,@function
        .size           _ZN7cutlass13device_kernelIN5flash19enable_sm80_to_sm89INS1_16FlashAttnBwdSm80INS1_25CollectiveMainloopBwdSm80ILi2ELi1EN4cute5tupleIJNS5_1CILi64EEENS7_ILi96EEENS7_ILi128EEEEEENS_10bfloat16_tEfNS_4arch4Sm80ELb1ELb0ELb0ELb0ELb0ELb0ELb0ELb0ELi2ELi2ELi2ELi2ELb1EEENS1_24CollectiveEpilogueBwdGQAISB_fSE_Li256ELb0ELb0EEENS1_25SingleTileBwdLPTSchedulerILb0ELi96ELb0EEEEEEEEEvNT_6ParamsE,(.L_x_125 - _ZN7cutlass13device_kernelIN5flash19enable_sm80_to_sm89INS1_16FlashAttnBwdSm80INS1_25CollectiveMainloopBwdSm80ILi2ELi1EN4cute5tupleIJNS5_1CILi64EEENS7_ILi96EEENS7_ILi128EEEEEENS_10bfloat16_tEfNS_4arch4Sm80ELb1ELb0ELb0ELb0ELb0ELb0ELb0ELb0ELi2ELi2ELi2ELi2ELb1EEENS1_24CollectiveEpilogueBwdGQAISB_fSE_Li256ELb0ELb0EEENS1_25SingleTileBwdLPTSchedulerILb0ELi96ELb0EEEEEEEEEvNT_6ParamsE)
        .other          _ZN7cutlass13device_kernelIN5flash19enable_sm80_to_sm89INS1_16FlashAttnBwdSm80INS1_25CollectiveMainloopBwdSm80ILi2ELi1EN4cute5tupleIJNS5_1CILi64EEENS7_ILi96EEENS7_ILi128EEEEEENS_10bfloat16_tEfNS_4arch4Sm80ELb1ELb0ELb0ELb0ELb0ELb0ELb0ELb0ELi2ELi2ELi2ELi2ELb1EEENS1_24CollectiveEpilogueBwdGQAISB_fSE_Li256ELb0ELb0EEENS1_25SingleTileBwdLPTSchedulerILb0ELi96ELb0EEEEEEEEEvNT_6ParamsE,@"STO_CUDA_ENTRY STV_DEFAULT"
_ZN7cutlass13device_kernelIN5flash19enable_sm80_to_sm89INS1_16FlashAttnBwdSm80INS1_25CollectiveMainloopBwdSm80ILi2ELi1EN4cute5tupleIJNS5_1CILi64EEENS7_ILi96EEENS7_ILi128EEEEEENS_10bfloat16_tEfNS_4arch4Sm80ELb1ELb0ELb0ELb0ELb0ELb0ELb0ELb0ELi2ELi2ELi2ELi2ELb1EEENS1_24CollectiveEpilogueBwdGQAISB_fSE_Li256ELb0ELb0EEENS1_25SingleTileBwdLPTSchedulerILb0ELi96ELb0EEEEEEEEEvNT_6ParamsE:
[----:B------:R-:W-:Y:S01]  /*0000*/  LDC R1, c[0x0][0x37c] ;  /* 0x0000df00ff017b82 */ /* 0x000fe20000000800 */
[----:B------:R-:W-:Y:S05]  /*0010*/  EXIT ;  /* 0x000000000000794d */ /* 0x000fea0003800000 */
.L_x_18:
        /* <DEDUP_REMOVED lines=14> */
.L_x_125:


//--------------------- .text._ZN7cutlass13device_kernelIN5flash19enable_sm80_to_sm89INS1_16FlashAttnBwdSm80INS1_25CollectiveMainloopBwdSm80ILi2ELi1EN4cute5tupleIJNS5_1CILi64EEENS7_ILi96EEENS7_ILi128EEEEEENS_10bfloat16_tEfNS_4arch4Sm80ELb1ELb0ELb0ELb0ELb1ELb0ELb0ELb0ELi2ELi2ELi2ELi2ELb1EEENS1_24CollectiveEpilogueBwdGQAISB_fSE_Li256ELb0ELb1EEENS1_25SingleTileBwdLPTSchedulerILb0ELi96ELb1EEEEEEEEEvNT_6ParamsE --------------------------
	.section	.text._ZN7cutlass13device_kernelIN5flash19enable_sm80_to_sm89INS1_16FlashAttnBwdSm80INS1_25CollectiveMainloopBwdSm80ILi2ELi1EN4cute5tupleIJNS5_1CILi64EEENS7_ILi96EEENS7_ILi128EEEEEENS_10bfloat16_tEfNS_4arch4Sm80ELb1ELb0ELb0ELb0ELb1ELb0ELb0ELb0ELi2ELi2ELi2ELi2ELb1EEENS1_24CollectiveEpilogueBwdGQAISB_fSE_Li256ELb0ELb1EEENS1_25SingleTileBwdLPTSchedulerILb0ELi96ELb1EEEEEEEEEvNT_6ParamsE,"ax",@progbits
	.align	128
.text._ZN7cutlass13device_kernelIN5flash19enable_sm80_to_sm89INS1_16FlashAttnBwdSm80INS1_25CollectiveMainloopBwdSm80ILi2ELi1EN4cute5tupleIJNS5_1CILi64EEENS7_ILi96EEENS7_ILi128EEEEEENS_10bfloat16_tEfNS_4arch4Sm80ELb1ELb0ELb0ELb0ELb1ELb0ELb0ELb0ELi2ELi2ELi2ELi2ELb1EEENS1_24CollectiveEpilogueBwdGQAISB_fSE_Li256ELb0ELb1EEENS1_25SingleTileBwdLPTSchedulerILb0ELi96ELb1EEEEEEEEEvNT_6ParamsE:
        .type           _ZN7cutlass13device_kernelIN5flash19enable_sm80_to_sm89INS1_16FlashAttnBwdSm80INS1_25CollectiveMainloopBwdSm80ILi2ELi1EN4cute5tupleIJNS5_1CILi64EEENS7_ILi96EEENS7_ILi128EEEEEENS_10bfloat16_tEfNS_4arch4Sm80ELb1ELb0ELb0ELb0ELb1ELb0ELb0ELb0ELi2ELi2ELi2ELi2ELb1EEENS1_24CollectiveEpilogueBwdGQAISB_fSE_Li256ELb0ELb1EEENS1_25SingleTileBwdLPTSchedulerILb0ELi96ELb1EEEEEEEEEvNT_6ParamsE,@function
        .size           _ZN7cutlass13device_kernelIN5flash19enable_sm80_to_sm89INS1_16FlashAttnBwdSm80INS1_25CollectiveMainloopBwdSm80ILi2ELi1EN4cute5tupleIJNS5_1CILi64EEENS7_ILi96EEENS7_ILi128EEEEEENS_10bfloat16_tEfNS_4arch4Sm80ELb1ELb0ELb0ELb0ELb1ELb0ELb0ELb0ELi2ELi2ELi2ELi2ELb1EEENS1_24CollectiveEpilogueBwdGQAISB_fSE_Li256ELb0ELb1EEENS1_25SingleTileBwdLPTSchedulerILb0ELi96ELb1EEEEEEEEEvNT_6ParamsE,(.L_x_126 - _ZN7cutlass13device_kernelIN5flash19enable_sm80_to_sm89INS1_16FlashAttnBwdSm80INS1_25CollectiveMainloopBwdSm80ILi2ELi1EN4cute5tupleIJNS5_1CILi64EEENS7_ILi96EEENS7_ILi128EEEEEENS_10bfloat16_tEfNS_4arch4Sm80ELb1ELb0ELb0ELb0ELb1ELb0ELb0ELb0ELi2ELi2ELi2ELi2ELb1EEENS1_24CollectiveEpilogueBwdGQAISB_fSE_Li256ELb0ELb1EEENS1_25SingleTileBwdLPTSchedulerILb0ELi96ELb1EEEEEEEEEvNT_6ParamsE)
        .other          _ZN7cutlass13device_kernelIN5flash19enable_sm80_to_sm89INS1_16FlashAttnBwdSm80INS1_25CollectiveMainloopBwdSm80ILi2ELi1EN4cute5tupleIJNS5_1CILi64EEENS7_ILi96EEENS7_ILi128EEEEEENS_10bfloat16_tEfNS_4arch4Sm80ELb1ELb0ELb0ELb0ELb1ELb0ELb0ELb0ELi2ELi2ELi2ELi2ELb1EEENS1_24CollectiveEpilogueBwdGQAISB_fSE_Li256ELb0ELb1EEENS1_25SingleTileBwdLPTSchedulerILb0ELi96ELb1EEEEEEEEEvNT_6ParamsE,@"STO_CUDA_ENTRY STV_DEFAULT"
_ZN7cutlass13device_kernelIN5flash19enable_sm80_to_sm89INS1_16FlashAttnBwdSm80INS1_25CollectiveMainloopBwdSm80ILi2ELi1EN4cute5tupleIJNS5_1CILi64EEENS7_ILi96EEENS7_ILi128EEEEEENS_10bfloat16_tEfNS_4arch4Sm80ELb1ELb0ELb0ELb0ELb1ELb0ELb0ELb0ELi2ELi2ELi2ELi2ELb1EEENS1_24CollectiveEpilogueBwdGQAISB_fSE_Li256ELb0ELb1EEENS1_25SingleTileBwdLPTSchedulerILb0ELi96ELb1EEEEEEEEEvNT_6ParamsE:
[----:B------:R-:W-:Y:S01]  /*0000*/  LDC R1, c[0x0][0x37c] ;  /* 0x0000df00ff017b82 */ /* 0x000fe20000000800 */
[----:B------:R-:W-:Y:S05]  /*0010*/  EXIT ;  /* 0x000000000000794d */ /* 0x000fea0003800000 */
.L_x_19:
        /* <DEDUP_REMOVED lines=14> */
.L_x_126:


//--------------------- .text._ZN7cutlass13device_kernelIN5flash19enable_sm80_to_sm89INS1_16FlashAttnBwdSm80INS1_25CollectiveMainloopBwdSm80ILi2ELi1EN4cute5tupleIJNS5_1CILi64EEENS7_ILi96EEENS7_ILi128EEEEEENS_10bfloat16_tEfNS_4arch4Sm80ELb1ELb0ELb0ELb1ELb0ELb0ELb0ELb0ELi2ELi2ELi2ELi2ELb1EEENS1_21CollectiveEpilogueBwdISB_SC_SE_Li256ELb1ELb0ELi4EEENS1_25SingleTileBwdLPTSchedulerILb1ELi96ELb0EEEEEEEEEvNT_6ParamsE --------------------------
	.section	.text._ZN7cutlass13device_kernelIN5flash19enable_sm80_to_sm89INS1_16FlashAttnBwdSm80INS1_25CollectiveMainloopBwdSm80ILi2ELi1EN4cute5tupleIJNS5_1CILi64EEENS7_ILi96EEENS7_ILi128EEEEEENS_10bfloat16_tEfNS_4arch4Sm80ELb1ELb0ELb0ELb1ELb0ELb0ELb0ELb0ELi2ELi2ELi2ELi2ELb1EEENS1_21CollectiveEpilogueBwdISB_SC_SE_Li256ELb1ELb0ELi4EEENS1_25SingleTileBwdLPTSchedulerILb1ELi96ELb0EEEEEEEEEvNT_6ParamsE,"ax",@progbits
	.align	128
.text._ZN7cutlass13device_kernelIN5flash19enable_sm80_to_sm89INS1_16FlashAttnBwdSm80INS1_25CollectiveMainloopBwdSm80ILi2ELi1EN4cute5tupleIJNS5_1CILi64EEENS7_ILi96EEENS7_ILi128EEEEEENS_10bfloat16_tEfNS_4arch4Sm80ELb1ELb0ELb0ELb1ELb0ELb0ELb0ELb0ELi2ELi2ELi2ELi2ELb1EEENS1_21CollectiveEpilogueBwdISB_SC_SE_Li256ELb1ELb0ELi4EEENS1_25SingleTileBwdLPTSchedulerILb1ELi96ELb0EEEEEEEEEvNT_6ParamsE:
        .type           _ZN7cutlass13device_kernelIN5flash19enable_sm80_to_sm89INS1_16FlashAttnBwdSm80INS1_25CollectiveMainloopBwdSm80ILi2ELi1EN4cute5tupleIJNS5_1CILi64EEENS7_ILi96EEENS7_ILi128EEEEEENS_10bfloat16_tEfNS_4arch4Sm80ELb1ELb0ELb0ELb1ELb0ELb0ELb0ELb0ELi2ELi2ELi2ELi2ELb1EEENS1_21CollectiveEpilogueBwdISB_SC_SE_Li256ELb1ELb0ELi4EEENS1_25SingleTileBwdLPTSchedulerILb1ELi96ELb0EEEEEEEEEvNT_6ParamsE,@function
        .size           _ZN7cutlass13device_kernelIN5flash19enable_sm80_to_sm89INS1_16FlashAttnBwdSm80INS1_25CollectiveMainloopBwdSm80ILi2ELi1EN4cute5tupleIJNS5_1CILi64EEENS7_ILi96EEENS7_ILi128EEEEEENS_10bfloat16_tEfNS_4arch4Sm80ELb1ELb0ELb0ELb1ELb0ELb0ELb0ELb0ELi2ELi2ELi2ELi2ELb1EEENS1_21CollectiveEpilogueBwdISB_SC_SE_Li256ELb1ELb0ELi4EEENS1_25SingleTileBwdLPTSchedulerILb1ELi96ELb0EEEEEEEEEvNT_6ParamsE,(.L_x_127 - _ZN7cutlass13device_kernelIN5flash19enable_sm80_to_sm89INS1_16FlashAttnBwdSm80INS1_25CollectiveMainloopBwdSm80ILi2ELi1EN4cute5tupleIJNS5_1CILi64EEENS7_ILi96EEENS7_ILi128EEEEEENS_10bfloat16_tEfNS_4arch4Sm80ELb1ELb0ELb0ELb1ELb0ELb0ELb0ELb0ELi2ELi2ELi2ELi2ELb1EEENS1_21CollectiveEpilogueBwdISB_SC_SE_Li256ELb1ELb0ELi4EEENS1_25SingleTileBwdLPTSchedulerILb1ELi96ELb0EEEEEEEEEvNT_6ParamsE)
        .other          _ZN7cutlass13device_kernelIN5flash19enable_sm80_to_sm89INS1_16FlashAttnBwdSm80INS1_25CollectiveMainloopBwdSm80ILi2ELi1EN4cute5tupleIJNS5_1CILi64EEENS7_ILi96EEENS7_ILi128EEEEEENS_10bfloat16_tEfNS_4arch4Sm80ELb1ELb0ELb0ELb1ELb0ELb0ELb0ELb0ELi2ELi2ELi2ELi2ELb1EEENS1_21CollectiveEpilogueBwdISB_SC_SE_Li256ELb1ELb0ELi4EEENS1_25SingleTileBwdLPTSchedulerILb1ELi96ELb0EEEEEEEEEvNT_6ParamsE,@"STO_CUDA_ENTRY STV_DEFAULT"
_ZN7cutlass13device_kernelIN5flash19enable_sm80_to_sm89INS1_16FlashAttnBwdSm80INS1_25CollectiveMainloopBwdSm80ILi2ELi1EN4cute5tupleIJNS5_1CILi64EEENS7_ILi96EEENS7_ILi128EEEEEENS_10bfloat16_tEfNS_4arch4Sm80ELb1ELb0ELb0ELb1ELb0ELb0ELb0ELb0ELi2ELi2ELi2ELi2ELb1EEENS1_21CollectiveEpilogueBwdISB_SC_SE_Li256ELb1ELb0ELi4EEENS1_25SingleTileBwdLPTSchedulerILb1ELi96ELb0EEEEEEEEEvNT_6ParamsE:
[----:B------:R-:W-:Y:S01]  /*0000*/  LDC R1, c[0x0][0x37c] ;  /* 0x0000df00ff017b82 */ /* 0x000fe20000000800 */
[----:B------:R-:W-:Y:S05]  /*0010*/  EXIT ;  /* 0x000000000000794d */ /* 0x000fea0003800000 */
.L_x_20:
        /* <DEDUP_REMOVED lines=14> */
.L_x_127:


//--------------------- .text._ZN7cutlass13device_kernelIN5flash19enable_sm80_to_sm89INS1_16FlashAttnBwdSm80INS1_25CollectiveMainloopBwdSm80ILi2ELi1EN4cute5tupleIJNS5_1CILi64EEENS7_ILi96EEENS7_ILi128EEEEEENS_10bfloat16_tEfNS_4arch4Sm80ELb1ELb0ELb0ELb1ELb1ELb0ELb0ELb0ELi2ELi2ELi2ELi2ELb1EEENS1_21CollectiveEpilogueBwdISB_SC_SE_Li256ELb1ELb0ELi4EEENS1_25SingleTileBwdLPTSchedulerILb1ELi96ELb1EEEEEEEEEvNT_6ParamsE --------------------------
	.section	.text._ZN7cutlass13device_kernelIN5flash19enable_sm80_to_sm89INS1_16FlashAttnBwdSm80INS1_25CollectiveMainloopBwdSm80ILi2ELi1EN4cute5tupleIJNS5_1CILi64EEENS7_ILi96EEENS7_ILi128EEEEEENS_10bfloat16_tEfNS_4arch4Sm80ELb1ELb0ELb0ELb1ELb1ELb0ELb0ELb0ELi2ELi2ELi2ELi2ELb1EEENS1_21CollectiveEpilogueBwdISB_SC_SE_Li256ELb1ELb0ELi4EEENS1_25SingleTileBwdLPTSchedulerILb1ELi96ELb1EEEEEEEEEvNT_6ParamsE,"ax",@progbits
	.align	128
.text._ZN7cutlass13device_kernelIN5flash19enable_sm80_to_sm89INS1_16FlashAttnBwdSm80INS1_25CollectiveMainloopBwdSm80ILi2ELi1EN4cute5tupleIJNS5_1CILi64EEENS7_ILi96EEENS7_ILi128EEEEEENS_10bfloat16_tEfNS_4arch4Sm80ELb1ELb0ELb0ELb1ELb1ELb0ELb0ELb0ELi2ELi2ELi2ELi2ELb1EEENS1_21CollectiveEpilogueBwdISB_SC_SE_Li256ELb1ELb0ELi4EEENS1_25SingleTileBwdLPTSchedulerILb1ELi96ELb1EEEEEEEEEvNT_6ParamsE:
        .type           _ZN7cutlass13device_kernelIN5flash19enable_sm80_to_sm89INS1_16FlashAttnBwdSm80INS1_25CollectiveMainloopBwdSm80ILi2ELi1EN4cute5tupleIJNS5_1CILi64EEENS7_ILi96EEENS7_ILi128EEEEEENS_10bfloat16_tEfNS_4arch4Sm80ELb1ELb0ELb0ELb1ELb1ELb0ELb0ELb0ELi2ELi2ELi2ELi2ELb1EEENS1_21CollectiveEpilogueBwdISB_SC_SE_Li256ELb1ELb0ELi4EEENS1_25SingleTileBwdLPTSchedulerILb1ELi96ELb1EEEEEEEEEvNT_6ParamsE,@function
        .size           _ZN7cutlass13device_kernelIN5flash19enable_sm80_to_sm89INS1_16FlashAttnBwdSm80INS1_25CollectiveMainloopBwdSm80ILi2ELi1EN4cute5tupleIJNS5_1CILi64EEENS7_ILi96EEENS7_ILi128EEEEEENS_10bfloat16_tEfNS_4arch4Sm80ELb1ELb0ELb0ELb1ELb1ELb0ELb0ELb0ELi2ELi2ELi2ELi2ELb1EEENS1_21CollectiveEpilogueBwdISB_SC_SE_Li256ELb1ELb0ELi4EEENS1_25SingleTileBwdLPTSchedulerILb1ELi96ELb1EEEEEEEEEvNT_6ParamsE,(.L_x_128 - _ZN7cutlass13device_kernelIN5flash19enable_sm80_to_sm89INS1_16FlashAttnBwdSm80INS1_25CollectiveMainloopBwdSm80ILi2ELi1EN4cute5tupleIJNS5_1CILi64EEENS7_ILi96EEENS7_ILi128EEEEEENS_10bfloat16_tEfNS_4arch4Sm80ELb1ELb0ELb0ELb1ELb1ELb0ELb0ELb0ELi2ELi2ELi2ELi2ELb1EEENS1_21CollectiveEpilogueBwdISB_SC_SE_Li256ELb1ELb0ELi4EEENS1_25SingleTileBwdLPTSchedulerILb1ELi96ELb1EEEEEEEEEvNT_6ParamsE)
        .other          _ZN7cutlass13device_kernelIN5flash19enable_sm80_to_sm89INS1_16FlashAttnBwdSm80INS1_25CollectiveMainloopBwdSm80ILi2ELi1EN4cute5tupleIJNS5_1CILi64EEENS7_ILi96EEENS7_ILi128EEEEEENS_10bfloat16_tEfNS_4arch4Sm80ELb1ELb0ELb0ELb1ELb1ELb0ELb0ELb0ELi2ELi2ELi2ELi2ELb1EEENS1_21CollectiveEpilogueBwdISB_SC_SE_Li256ELb1ELb0ELi4EEENS1_25SingleTileBwdLPTSchedulerILb1ELi96ELb1EEEEEEEEEvNT_6ParamsE,@"STO_CUDA_ENTRY STV_DEFAULT"
_ZN7cutlass13device_kernelIN5flash19enable_sm80_to_sm89INS1_16FlashAttnBwdSm80INS1_25CollectiveMainloopBwdSm80ILi2ELi1EN4cute5tupleIJNS5_1CILi64EEENS7_ILi96EEENS7_ILi128EEEEEENS_10bfloat16_tEfNS_4arch4Sm80ELb1ELb0ELb0ELb1ELb1ELb0ELb0ELb0ELi2ELi2ELi2ELi2ELb1EEENS1_21CollectiveEpilogueBwdISB_SC_SE_Li256ELb1ELb0ELi4EEENS1_25SingleTileBwdLPTSchedulerILb1ELi96ELb1EEEEEEEEEvNT_6ParamsE:
[----:B------:R-:W-:Y:S01]  /*0000*/  LDC R1, c[0x0][0x37c] ;  /* 0x0000df00ff017b82 */ /* 0x000fe20000000800 */
[----:B------:R-:W-:Y:S05]  /*0010*/  EXIT ;  /* 0x000000000000794d */ /* 0x000fea0003800000 */
.L_x_21:
        /* <DEDUP_REMOVED lines=14> */
.L_x_128:


//--------------------- .text._ZN7cutlass13device_kernelIN5flash19enable_sm80_to_sm89INS1_16FlashAttnBwdSm80INS1_25CollectiveMainloopBwdSm80ILi2ELi1EN4cute5tupleIJNS5_1CILi64EEENS7_ILi96EEENS7_ILi128EEEEEENS_10bfloat16_tEfNS_4arch4Sm80ELb1ELb0ELb0ELb1ELb0ELb0ELb0ELb0ELi2ELi2ELi2ELi2ELb1EEENS1_24CollectiveEpilogueBwdGQAISB_fSE_Li256ELb1ELb0EEENS1_25SingleTileBwdLPTSchedulerILb1ELi96ELb0EEEEEEEEEvNT_6ParamsE --------------------------
	.section	.text._ZN7cutlass13device_kernelIN5flash19enable_sm80_to_sm89INS1_16FlashAttnBwdSm80INS1_25CollectiveMainloopBwdSm80ILi2ELi1EN4cute5tupleIJNS5_1CILi64EEENS7_ILi96EEENS7_ILi128EEEEEENS_10bfloat16_tEfNS_4arch4Sm80ELb1ELb0ELb0ELb1ELb0ELb0ELb0ELb0ELi2ELi2ELi2ELi2ELb1EEENS1_24CollectiveEpilogueBwdGQAISB_fSE_Li256ELb1ELb0EEENS1_25SingleTileBwdLPTSchedulerILb1ELi96ELb0EEEEEEEEEvNT_6ParamsE,"ax",@progbits
	.align	128
.text._ZN7cutlass13device_kernelIN5flash19enable_sm80_to_sm89INS1_16FlashAttnBwdSm80INS1_25CollectiveMainloopBwdSm80ILi2ELi1EN4cute5tupleIJNS5_1CILi64EEENS7_ILi96EEENS7_ILi128EEEEEENS_10bfloat16_tEfNS_4arch4Sm80ELb1ELb0ELb0ELb1ELb0ELb0ELb0ELb0ELi2ELi2ELi2ELi2ELb1EEENS1_24CollectiveEpilogueBwdGQAISB_fSE_Li256ELb1ELb0EEENS1_25SingleTileBwdLPTSchedulerILb1ELi96ELb0EEEEEEEEEvNT_6ParamsE:
        .type           _ZN7cutlass13device_kernelIN5flash19enable_sm80_to_sm89INS1_16FlashAttnBwdSm80INS1_25CollectiveMainloopBwdSm80ILi2ELi1EN4cute5tupleIJNS5_1CILi64EEENS7_ILi96EEENS7_ILi128EEEEEENS_10bfloat16_tEfNS_4arch4Sm80ELb1ELb0ELb0ELb1ELb0ELb0ELb0ELb0ELi2ELi2ELi2ELi2ELb1EEENS1_24CollectiveEpilogueBwdGQAISB_fSE_Li256ELb1ELb0EEENS1_25SingleTileBwdLPTSchedulerILb1ELi96ELb0EEEEEEEEEvNT_6ParamsE,@function
        .size           _ZN7cutlass13device_kernelIN5flash19enable_sm80_to_sm89INS1_16FlashAttnBwdSm80INS1_25CollectiveMainloopBwdSm80ILi2ELi1EN4cute5tupleIJNS5_1CILi64EEENS7_ILi96EEENS7_ILi128EEEEEENS_10bfloat16_tEfNS_4arch4Sm80ELb1ELb0ELb0ELb1ELb0ELb0ELb0ELb0ELi2ELi2ELi2ELi2ELb1EEENS1_24CollectiveEpilogueBwdGQAISB_fSE_Li256ELb1ELb0EEENS1_25SingleTileBwdLPTSchedulerILb1ELi96ELb0EEEEEEEEEvNT_6ParamsE,(.L_x_129 - _ZN7cutlass13device_kernelIN5flash19enable_sm80_to_sm89INS1_16FlashAttnBwdSm80INS1_25CollectiveMainloopBwdSm80ILi2ELi1EN4cute5tupleIJNS5_1CILi64EEENS7_ILi96EEENS7_ILi128EEEEEENS_10bfloat16_tEfNS_4arch4Sm80ELb1ELb0ELb0ELb1ELb0ELb0ELb0ELb0ELi2ELi2ELi2ELi2ELb1EEENS1_24CollectiveEpilogueBwdGQAISB_fSE_Li256ELb1ELb0EEENS1_25SingleTileBwdLPTSchedulerILb1ELi96ELb0EEEEEEEEEvNT_6ParamsE)
        .other          _ZN7cutlass13device_kernelIN5flash19enable_sm80_to_sm89INS1_16FlashAttnBwdSm80INS1_25CollectiveMainloopBwdSm80ILi2ELi1EN4cute5tupleIJNS5_1CILi64EEENS7_ILi96EEENS7_ILi128EEEEEENS_10bfloat16_tEfNS_4arch4Sm80ELb1ELb0ELb0ELb1ELb0ELb0ELb0ELb0ELi2ELi2ELi2ELi2ELb1EEENS1_24CollectiveEpilogueBwdGQAISB_fSE_Li256ELb1ELb0EEENS1_25SingleTileBwdLPTSchedulerILb1ELi96ELb0EEEEEEEEEvNT_6ParamsE,@"STO_CUDA_ENTRY STV_DEFAULT"
_ZN7cutlass13device_kernelIN5flash19enable_sm80_to_sm89INS1_16FlashAttnBwdSm80INS1_25CollectiveMainloopBwdSm80ILi2ELi1EN4cute5tupleIJNS5_1CILi64EEENS7_ILi96EEENS7_ILi128EEEEEENS_10bfloat16_tEfNS_4arch4Sm80ELb1ELb0ELb0ELb1ELb0ELb0ELb0ELb0ELi2ELi2ELi2ELi2ELb1EEENS1_24CollectiveEpilogueBwdGQAISB_fSE_Li256ELb1ELb0EEENS1_25SingleTileBwdLPTSchedulerILb1ELi96ELb0EEEEEEEEEvNT_6ParamsE:
[----:B------:R-:W-:Y:S01]  /*0000*/  LDC R1, c[0x0][0x37c] ;  /* 0x0000df00ff017b82 */ /* 0x000fe20000000800 */
[----:B------:R-:W-:Y:S05]  /*0010*/  EXIT ;  /* 0x000000000000794d */ /* 0x000fea0003800000 */
.L_x_22:
        /* <DEDUP_REMOVED lines=14> */
.L_x_129:


//--------------------- .text._ZN7cutlass13device_kernelIN5flash32FlashAttnBwdPostprocessConvertdQIN4cute5tupleIJNS3_1CILi96EEENS5_ILi128EEEEEENS_10bfloat16_tEfNS_4arch4Sm80ELi256ENS3_8TiledMMAINS3_8MMA_AtomIJNS3_30SM80_16x8x16_F32BF16BF16F32_TNEEEENS3_6LayoutINS4_IJNS5_ILi2EEENS5_ILi4EEENS5_ILi1EEEEEENS4_IJSJ_SH_NS5_ILi0EEEEEEEENS4_IJNS5_ILi32EEENS5_ILi64EEENS5_ILi16EEEEEEEELb0EEEEEvNT_6ParamsE --------------------------
	.section	.text._ZN7cutlass13device_kernelIN5flash32FlashAttnBwdPostprocessConvertdQIN4cute5tupleIJNS3_1CILi96EEENS5_ILi128EEEEEENS_10bfloat16_tEfNS_4arch4Sm80ELi256ENS3_8TiledMMAINS3_8MMA_AtomIJNS3_30SM80_16x8x16_F32BF16BF16F32_TNEEEENS3_6LayoutINS4_IJNS5_ILi2EEENS5_ILi4EEENS5_ILi1EEEEEENS4_IJSJ_SH_NS5_ILi0EEEEEEEENS4_IJNS5_ILi32EEENS5_ILi64EEENS5_ILi16EEEEEEEELb0EEEEEvNT_6ParamsE,"ax",@progbits
	.align	128
.text._ZN7cutlass13device_kernelIN5flash32FlashAttnBwdPostprocessConvertdQIN4cute5tupleIJNS3_1CILi96EEENS5_ILi128EEEEEENS_10bfloat16_tEfNS_4arch4Sm80ELi256ENS3_8TiledMMAINS3_8MMA_AtomIJNS3_30SM80_16x8x16_F32BF16BF16F32_TNEEEENS3_6LayoutINS4_IJNS5_ILi2EEENS5_ILi4EEENS5_ILi1EEEEEENS4_IJSJ_SH_NS5_ILi0EEEEEEEENS4_IJNS5_ILi32EEENS5_ILi64EEENS5_ILi16EEEEEEEELb0EEEEEvNT_6ParamsE:
        .type           _ZN7cutlass13device_kernelIN5flash32FlashAttnBwdPostprocessConvertdQIN4cute5tupleIJNS3_1CILi96EEENS5_ILi128EEEEEENS_10bfloat16_tEfNS_4arch4Sm80ELi256ENS3_8TiledMMAINS3_8MMA_AtomIJNS3_30SM80_16x8x16_F32BF16BF16F32_TNEEEENS3_6LayoutINS4_IJNS5_ILi2EEENS5_ILi4EEENS5_ILi1EEEEEENS4_IJSJ_SH_NS5_ILi0EEEEEEEENS4_IJNS5_ILi32EEENS5_ILi64EEENS5_ILi16EEEEEEEELb0EEEEEvNT_6ParamsE,@function
        .size           _ZN7cutlass13device_kernelIN5flash32FlashAttnBwdPostprocessConvertdQIN4cute5tupleIJNS3_1CILi96EEENS5_ILi128EEEEEENS_10bfloat16_tEfNS_4arch4Sm80ELi256ENS3_8TiledMMAINS3_8MMA_AtomIJNS3_30SM80_16x8x16_F32BF16BF16F32_TNEEEENS3_6LayoutINS4_IJNS5_ILi2EEENS5_ILi4EEENS5_ILi1EEEEEENS4_IJSJ_SH_NS5_ILi0EEEEEEEENS4_IJNS5_ILi32EEENS5_ILi64EEENS5_ILi16EEEEEEEELb0EEEEEvNT_6ParamsE,(.L_x_130 - _ZN7cutlass13device_kernelIN5flash32FlashAttnBwdPostprocessConvertdQIN4cute5tupleIJNS3_1CILi96EEENS5_ILi128EEEEEENS_10bfloat16_tEfNS_4arch4Sm80ELi256ENS3_8TiledMMAINS3_8MMA_AtomIJNS3_30SM80_16x8x16_F32BF16BF16F32_TNEEEENS3_6LayoutINS4_IJNS5_ILi2EEENS5_ILi4EEENS5_ILi1EEEEEENS4_IJSJ_SH_NS5_ILi0EEEEEEEENS4_IJNS5_ILi32EEENS5_ILi64EEENS5_ILi16EEEEEEEELb0EEEEEvNT_6ParamsE)
        .other          _ZN7cutlass13device_kernelIN5flash32FlashAttnBwdPostprocessConvertdQIN4cute5tupleIJNS3_1CILi96EEENS5_ILi128EEEEEENS_10bfloat16_tEfNS_4arch4Sm80ELi256ENS3_8TiledMMAINS3_8MMA_AtomIJNS3_30SM80_16x8x16_F32BF16BF16F32_TNEEEENS3_6LayoutINS4_IJNS5_ILi2EEENS5_ILi4EEENS5_ILi1EEEEEENS4_IJSJ_SH_NS5_ILi0EEEEEEEENS4_IJNS5_ILi32EEENS5_ILi64EEENS5_ILi16EEEEEEEELb0EEEEEvNT_6ParamsE,@"STO_CUDA_ENTRY STV_DEFAULT"
_ZN7cutlass13device_kernelIN5flash32FlashAttnBwdPostprocessConvertdQIN4cute5tupleIJNS3_1CILi96EEENS5_ILi128EEEEEENS_10bfloat16_tEfNS_4arch4Sm80ELi256ENS3_8TiledMMAINS3_8MMA_AtomIJNS3_30SM80_16x8x16_F32BF16BF16F32_TNEEEENS3_6LayoutINS4_IJNS5_ILi2EEENS5_ILi4EEENS5_ILi1EEEEEENS4_IJSJ_SH_NS5_ILi0EEEEEEEENS4_IJNS5_ILi32EEENS5_ILi64EEENS5_ILi16EEEEEEEELb0EEEEEvNT_6ParamsE:
[----:B------:R-:W-:Y:S08]  /*0000*/  LDC R1, c[0x0][0x37c] ;  /* 0x0000df00ff017b82 */ /* 0x000ff00000000800 */
[----:B------:R-:W0:Y:S01]  /*0010*/  LDC.64 R10, c[0x0][0x3e0] ;  /* 0x0000f800ff0a7b82 */ /* 0x000e220000000a00 */
[----:B------:R-:W1:Y:S01]  /*0020*/  S2R R53, SR_CTAID.X ;  /* 0x0000000000357919 */ /* 0x000e620000002500 */
[----:B------:R-:W2:Y:S01]  /*0030*/  LDCU.64 UR6, c[0x0][0x358] ;  /* 0x00006b00ff0677ac */ /* 0x000ea20008000a00 */
[----:B------:R-:W3:Y:S01]  /*0040*/  S2R R9, SR_CTAID.Z ;  /* 0x0000000000097919 */ /* 0x000ee20000002700 */
[----:B0-----:R-:W-:-:S04]  /*0050*/  ISETP.NE.U32.AND P0, PT, R10, RZ, PT ;  /* 0x000000ff0a00720c */ /* 0x001fc80003f05070 */
[----:B------:R-:W-:-:S13]  /*0060*/  ISETP.NE.AND.EX P2, PT, R11, RZ, PT, P0 ;  /* 0x000000ff0b00720c */ /* 0x000fda0003f45300 */
[----:B-123--:R-:W-:Y:S05]  /*0070*/  @P2 BRA `(.L_x_23) ;  /* 0x0000000000202947 */ /* 0x00efea0003800000 */
[----:B------:R-:W0:Y:S01]  /*0080*/  LDCU.64 UR4, c[0x0][0x3e8] ;  /* 0x00007d00ff0477ac */ /* 0x000e220008000a00 */
[----:B------:R-:W1:Y:S01]  /*0090*/  LDC R56, c[0x0][0x3b0] ;  /* 0x0000ec00ff387b82 */ /* 0x000e620000000800 */
[----:B------:R-:W-:Y:S02]  /*00a0*/  CS2R R4, SRZ ;  /* 0x0000000000047805 */ /* 0x000fe4000001ff00 */
[----:B------:R-:W-:Y:S01]  /*00b0*/  CS2R R2, SRZ ;  /* 0x0000000000027805 */ /* 0x000fe2000001ff00 */
[----:B0-----:R-:W-:-:S04]  /*00c0*/  UISETP.NE.U32.AND UP0, UPT, UR4, URZ, UPT ;  /* 0x000000ff0400728c */ /* 0x001fc8000bf05070 */
[----:B------:R-:W-:-:S09]  /*00d0*/  UISETP.NE.AND.EX UP0, UPT, UR5, URZ, UPT, UP0 ;  /* 0x000000ff0500728c */ /* 0x000fd2000bf05300 */
[----:B------:R-:W-:Y:S05]  /*00e0*/  BRA.U !UP0, `(.L_x_24) ;  /* 0x0000000108547547 */ /* 0x000fea000b800000 */
[----:B------:R-:W-:Y:S05]  /*00f0*/  BRA `(.L_x_25) ;  /* 0x0000000000387947 */ /* 0x000fea0003800000 */
.L_x_23:
[----:B------:R-:W0:Y:S01]  /*0100*/  LDC.64 R6, c[0x0][0x3e0] ;  /* 0x0000f800ff067b82 */ /* 0x000e220000000a00 */
[----:B------:R-:W1:Y:S01]  /*0110*/  LDCU.64 UR4, c[0x0][0x3e8] ;  /* 0x00007d00ff0477ac */ /* 0x000e620008000a00 */
[----:B0-----:R-:W-:-:S05]  /*0120*/  IMAD.WIDE.U32 R6, R9, 0x4, R6 ;  /* 0x0000000409067825 */ /* 0x001fca00078e0006 */
[----:B------:R-:W2:Y:S01]  /*0130*/  LDG.E R2, desc[UR6][R6.64] ;  /* 0x0000000606027981 */ /* 0x000ea2000c1e1900 */
[----:B-1----:R-:W-:-:S04]  /*0140*/  UISETP.NE.U32.AND UP0, UPT, UR4, URZ, UPT ;  /* 0x000000ff0400728c */ /* 0x002fc8000bf05070 */
[----:B------:R-:W-:Y:S01]  /*0150*/  UISETP.NE.AND.EX UP0, UPT, UR5, URZ, UPT, UP0 ;  /* 0x000000ff0500728c */ /* 0x000fe2000bf05300 */
[----:B--2---:R-:W-:-:S04]  /*0160*/  IMAD R0, R9, 0x60, R2 ;  /* 0x0000006009007824 */ /* 0x004fc800078e0202 */
[----:B------:R-:W-:-:S05]  /*0170*/  IMAD.HI R0, R0, 0x2aaaaaab, RZ ;  /* 0x2aaaaaab00007827 */ /* 0x000fca00078e02ff */
[----:B------:R-:W-:-:S04]  /*0180*/  SHF.R.U32.HI R3, RZ, 0x1f, R0 ;  /* 0x0000001fff037819 */ /* 0x000fc80000011600 */
[----:B------:R-:W-:-:S05]  /*0190*/  LEA.HI R3, R0, R3, RZ, 0x1c ;  /* 0x0000000300037211 */ /* 0x000fca00078fe0ff */
[----:B------:R-:W-:Y:S01]  /*01a0*/  IMAD R4, R3, 0x3000, RZ ;  /* 0x0000300003047824 */ /* 0x000fe200078e02ff */
[----:B------:R-:W-:-:S04]  /*01b0*/  SHF.R.S32.HI R3, RZ, 0x1f, R2 ;  /* 0x0000001fff037819 */ /* 0x000fc80000011402 */
[----:B------:R-:W-:Y:S01]  /*01c0*/  SHF.R.S32.HI R5, RZ, 0x1f, R4 ;  /* 0x0000001fff057819 */ /* 0x000fe20000011404 */
[----:B------:R-:W-:Y:S06]  /*01d0*/  BRA.U !UP0, `(.L_x_26) ;  /* 0x0000000108107547 */ /* 0x000fec000b800000 */
.L_x_25:
[----:B-1----:R-:W0:Y:S02]  /*01e0*/  LDC.64 R56, c[0x0][0x3e8] ;  /* 0x0000fa00ff387b82 */ /* 0x002e240000000a00 */
[----:B0-----:R-:W-:-:S06]  /*01f0*/  IMAD.WIDE.U32 R56, R9, 0x4, R56 ;  /* 0x0000000409387825 */ /* 0x001fcc00078e0038 */
[----:B------:R0:W5:Y:S01]  /*0200*/  LDG.E R56, desc[UR6][R56.64] ;  /* 0x0000000638387981 */ /* 0x000162000c1e1900 */
[----:B------:R-:W-:Y:S05]  /*0210*/  BRA `(.L_x_24) ;  /* 0x0000000000087947 */ /* 0x000fea0003800000 */
.L_x_26:
[----:B------:R-:W2:Y:S02]  /*0220*/  LDG.E R7, desc[UR6][R6.64+0x4] ;  /* 0x0000040606077981 */ /* 0x000ea4000c1e1900 */
[----:B--2---:R-:W-:-:S07]  /*0230*/  IMAD.IADD R56, R7, 0x1, -R2 ;  /* 0x0000000107387824 */ /* 0x004fce00078e0a02 */
.L_x_24:
[----:B------:R-:W-:Y:S01]  /*0240*/  IMAD R7, R53, 0x60, RZ ;  /* 0x0000006035077824 */ /* 0x000fe200078e02ff */
[----:B------:R-:W-:-:S04]  /*0250*/  ISETP.NE.AND.EX P0, PT, R11, RZ, PT, P0 ;  /* 0x000000ff0b00720c */ /* 0x000fc80003f05300 */
[----:B-1---5:R-:W-:-:S13]  /*0260*/  ISETP.GE.AND P1, PT, R7, R56, PT ;  /* 0x000000380700720c */ /* 0x022fda0003f26270 */
[----:B------:R-:W-:Y:S05]  /*0270*/  @P1 EXIT P0 ;  /* 0x000000000000194d */ /* 0x000fea0000000000 */
[----:B------:R-:W1:Y:S01]  /*0280*/  S2R R52, SR_TID.X ;  /* 0x0000000000347919 */ /* 0x000e620000002100 */
[----:B------:R-:W2:Y:S01]  /*0290*/  S2UR UR8, SR_CTAID.Y ;  /* 0x00000000000879c3 */ /* 0x000ea20000002600 */
[----:B------:R-:W3:Y:S01]  /*02a0*/  LDCU.64 UR4, c[0x0][0x3a0] ;  /* 0x00007400ff0477ac */ /* 0x000ee20008000a00 */
[----:B------:R-:W-:Y:S01]  /*02b0*/  SEL R0, R9, RZ, !P2 ;  /* 0x000000ff09007207 */ /* 0x000fe20005000000 */
[----:B------:R-:W4:Y:S05]  /*02c0*/  LDCU.64 UR10, c[0x0][0x380] ;  /* 0x00007000ff0a77ac */ /* 0x000f2a0008000a00 */
[----:B------:R-:W2:Y:S01]  /*02d0*/  LDC.64 R10, c[0x0][0x398] ;  /* 0x0000e600ff0a7b82 */ /* 0x000ea20000000a00 */
[----:B-1----:R-:W-:-:S04]  /*02e0*/  IMAD.SHL.U32 R54, R52, 0x4, RZ ;  /* 0x0000000434367824 */ /* 0x002fc800078e00ff */
[----:B------:R-:W-:-:S05]  /*02f0*/  IMAD R7, R53, 0x3000, R54 ;  /* 0x0000300035077824 */ /* 0x000fca00078e0236 */
[----:B------:R-:W-:-:S04]  /*0300*/  IADD3 R4, P0, PT, R7, R4, RZ ;  /* 0x0000000407047210 */ /* 0x000fc80007f1e0ff */
[----:B------:R-:W-:-:S03]  /*0310*/  IADD3.X R5, PT, PT, RZ, R5, RZ, P0, !PT ;  /* 0x00000005ff057210 */ /* 0x000fc600007fe4ff */
[----:B--2---:R-:W-:-:S04]  /*0320*/  IMAD.WIDE.U32 R4, R10, UR8, R4 ;  /* 0x000000080a047c25 */ /* 0x004fc8000f8e0004 */
[----:B------:R-:W-:Y:S02]  /*0330*/  IMAD R5, R11, UR8, R5 ;  /* 0x000000080b057c24 */ /* 0x000fe4000f8e0205 */
[----:B---3--:R-:W-:-:S04]  /*0340*/  IMAD.WIDE.U32 R4, R0, UR4, R4 ;  /* 0x0000000400047c25 */ /* 0x008fc8000f8e0004 */
[----:B------:R-:W-:Y:S01]  /*0350*/  IMAD R5, R0, UR5, R5 ;  /* 0x0000000500057c24 */ /* 0x000fe2000f8e0205 */
[----:B----4-:R-:W-:-:S04]  /*0360*/  LEA R58, P0, R4, UR10, 0x2 ;  /* 0x0000000a043a7c11 */ /* 0x010fc8000f8010ff */
[----:B------:R-:W-:Y:S01]  /*0370*/  LEA.HI.X R59, R4, UR11, R5, 0x2, P0 ;  /* 0x0000000b043b7c11 */ /* 0x000fe200080f1405 */
[----:B------:R-:W1:Y:S01]  /*0380*/  S2UR UR5, SR_CgaCtaId ;  /* 0x00000000000579c3 */ /* 0x000e620000008800 */
[----:B------:R-:W-:Y:S01]  /*0390*/  UMOV UR4, 0x400 ;  /* 0x0000040000047882 */ /* 0x000fe20000000000 */
[C---:B------:R-:W-:Y:S01]  /*03a0*/  IMAD.SHL.U32 R55, R52.reuse, 0x2, RZ ;  /* 0x0000000234377824 */ /* 0x040fe200078e00ff */
[--C-:B------:R-:W-:Y:S01]  /*03b0*/  SHF.R.U32.HI R63, RZ, 0x7, R52.reuse ;  /* 0x00000007ff3f7819 */ /* 0x100fe20000011634 */
[----:B------:R-:W2:Y:S01]  /*03c0*/  LDG.E.128 R4, desc[UR6][R58.64] ;  /* 0x000000063a047981 */ /* 0x000ea2000c1e1d00 */
[----:B0-----:R-:W-:Y:S01]  /*03d0*/  SHF.R.U32.HI R57, RZ, 0x4, R52 ;  /* 0x00000004ff397819 */ /* 0x001fe20000011634 */
[----:B------:R-:W-:Y:S01]  /*03e0*/  IMAD R56, R53, -0x60, R56 ;  /* 0xffffffa035387824 */ /* 0x000fe200078e0238 */
[----:B------:R-:W-:Y:S01]  /*03f0*/  SHF.R.U32.HI R62, RZ, 0x1, R52 ;  /* 0x00000001ff3e7819 */ /* 0x000fe20000011634 */
[----:B------:R-:W3:Y:S01]  /*0400*/  LDG.E.128 R8, desc[UR6][R58.64+0x1000] ;  /* 0x001000063a087981 */ /* 0x000ee2000c1e1d00 */
[----:B------:R-:W-:Y:S01]  /*0410*/  LOP3.LUT R65, R52, 0x3b0, RZ, 0xc0, !PT ;  /* 0x000003b034417812 */ /* 0x000fe200078ec0ff */
[----:B------:R-:W0:Y:S02]  /*0420*/  LDCU.64 UR10, c[0x0][0x3d0] ;  /* 0x00007a00ff0a77ac */ /* 0x000e240008000a00 */
[----:B------:R-:W4:Y:S04]  /*0430*/  LDG.E.128 R12, desc[UR6][R58.64+0x2000] ;  /* 0x002000063a0c7981 */ /* 0x000f28000c1e1d00 */
[----:B------:R-:W5:Y:S04]  /*0440*/  LDG.E.128 R16, desc[UR6][R58.64+0x3000] ;  /* 0x003000063a107981 */ /* 0x000f68000c1e1d00 */
[----:B------:R-:W5:Y:S04]  /*0450*/  LDG.E.128 R20, desc[UR6][R58.64+0x4000] ;  /* 0x004000063a147981 */ /* 0x000f68000c1e1d00 */
[----:B------:R-:W5:Y:S04]  /*0460*/  LDG.E.128 R24, desc[UR6][R58.64+0x5000] ;  /* 0x005000063a187981 */ /* 0x000f68000c1e1d00 */
[----:B------:R-:W5:Y:S04]  /*0470*/  LDG.E.128 R28, desc[UR6][R58.64+0x6000] ;  /* 0x006000063a1c7981 */ /* 0x000f68000c1e1d00 */
[----:B------:R-:W5:Y:S04]  /*0480*/  LDG.E.128 R32, desc[UR6][R58.64+0x7000] ;  /* 0x007000063a207981 */ /* 0x000f68000c1e1d00 */
[----:B------:R-:W5:Y:S04]  /*0490*/  LDG.E.128 R36, desc[UR6][R58.64+0x8000] ;  /* 0x008000063a247981 */ /* 0x000f68000c1e1d00 */
[----:B------:R-:W5:Y:S04]  /*04a0*/  LDG.E.128 R40, desc[UR6][R58.64+0x9000] ;  /* 0x009000063a287981 */ /* 0x000f68000c1e1d00 */
[----:B------:R-:W5:Y:S04]  /*04b0*/  LDG.E.128 R44, desc[UR6][R58.64+0xa000] ;  /* 0x00a000063a2c7981 */ /* 0x000f68000c1e1d00 */
[----:B------:R0:W5:Y:S01]  /*04c0*/  LDG.E.128 R48, desc[UR6][R58.64+0xb000] ;  /* 0x00b000063a307981 */ /* 0x000162000c1e1d00 */
[----:B-1----:R-:W-:Y:S01]  /*04d0*/  ULEA UR4, UR5, UR4, 0x18 ;  /* 0x0000000405047291 */ /* 0x002fe2000f8ec0ff */
[----:B------:R-:W-:Y:S01]  /*04e0*/  LOP3.LUT R60, R55, 0x6, RZ, 0xc0, !PT ;  /* 0x00000006373c7812 */ /* 0x000fe200078ec0ff */
[----:B------:R-:W1:Y:S01]  /*04f0*/  LDCU UR5, c[0x0][0x3b4] ;  /* 0x00007680ff0577ac */ /* 0x000e620008000800 */
[----:B------:R-:W-:Y:S01]  /*0500*/  IADD3 R2, P0, PT, R57, R2, RZ ;  /* 0x0000000239027210 */ /* 0x000fe20007f1e0ff */
[----:B------:R-:W-:Y:S01]  /*0510*/  BSSY.RECONVERGENT B0, `(.L_x_27) ;  /* 0x00000d9000007945 */ /* 0x000fe20003800200 */
[----:B------:R-:W-:-:S02]  /*0520*/  LOP3.LUT R55, R54, 0x40, RZ, 0xc0, !PT ;  /* 0x0000004036377812 */ /* 0x000fc400078ec0ff */
[C---:B------:R-:W-:Y:S01]  /*0530*/  LEA R61, R52.reuse, UR4, 0x4 ;  /* 0x00000004343d7c11 */ /* 0x040fe2000f8e20ff */
[----:B0-----:R-:W-:Y:S01]  /*0540*/  IMAD R58, R63, 0x600, R60 ;  /* 0x000006003f3a7824 */ /* 0x001fe200078e023c */
[----:B------:R-:W-:Y:S01]  /*0550*/  IADD3.X R3, PT, PT, RZ, R3, RZ, P0, !PT ;  /* 0x00000003ff037210 */ /* 0x000fe200007fe4ff */
[----:B------:R-:W-:Y:S01]  /*0560*/  IMAD.SHL.U32 R60, R52, 0x8, RZ ;  /* 0x00000008343c7824 */ /* 0x000fe200078e00ff */
[----:B------:R-:W-:Y:S02]  /*0570*/  LOP3.LUT R59, R55, 0x8, R62, 0xf8, !PT ;  /* 0x00000008373b7812 */ /* 0x000fe400078ef83e */
[----:B------:R-:W-:Y:S01]  /*0580*/  VIMNMX R56, PT, PT, R56, 0x60, PT ;  /* 0x0000006038387848 */ /* 0x000fe20003fe0100 */
[----:B------:R-:W-:Y:S01]  /*0590*/  IMAD.WIDE.U32 R2, R53, 0x60, R2 ;  /* 0x0000006035027825 */ /* 0x000fe200078e0002 */
[----:B------:R-:W-:-:S05]  /*05a0*/  LOP3.LUT R64, R62, 0x7, RZ, 0xc0, !PT ;  /* 0x000000073e407812 */ /* 0x000fca00078ec0ff */
[----:B------:R-:W-:Y:S01]  /*05b0*/  IMAD R55, R64, 0x600, R65 ;  /* 0x0000060040377824 */ /* 0x000fe200078e0241 */
[----:B--2---:R0:W-:Y:S04]  /*05c0*/  STS.128 [R61], R4 ;  /* 0x000000043d007388 */ /* 0x0041e80000000c00 */
[----:B---3--:R-:W-:Y:S04]  /*05d0*/  STS.128 [R61+0x1000], R8 ;  /* 0x001000083d007388 */ /* 0x008fe80000000c00 */
[----:B----4-:R-:W-:Y:S04]  /*05e0*/  STS.128 [R61+0x2000], R12 ;  /* 0x0020000c3d007388 */ /* 0x010fe80000000c00 */
[----:B-----5:R2:W-:Y:S04]  /*05f0*/  STS.128 [R61+0x3000], R16 ;  /* 0x003000103d007388 */ /* 0x0205e80000000c00 */
[----:B------:R-:W-:Y:S01]  /*0600*/  STS.128 [R61+0x4000], R20 ;  /* 0x004000143d007388 */ /* 0x000fe20000000c00 */
[----:B0-----:R-:W-:Y:S01]  /*0610*/  IMAD R6, R52, -0xc, R61 ;  /* 0xfffffff434067824 */ /* 0x001fe200078e023d */
[----:B------:R-:W-:-:S02]  /*0620*/  LOP3.LUT R4, R60, 0x78, RZ, 0xc0, !PT ;  /* 0x000000783c047812 */ /* 0x000fc400078ec0ff */
[----:B------:R-:W-:Y:S01]  /*0630*/  STS.128 [R61+0x5000], R24 ;  /* 0x005000183d007388 */ /* 0x000fe20000000c00 */
[----:B------:R-:W-:Y:S02]  /*0640*/  LOP3.LUT R5, R60, 0x8, RZ, 0xc0, !PT ;  /* 0x000000083c057812 */ /* 0x000fe400078ec0ff */
[----:B-1----:R-:W-:Y:S01]  /*0650*/  ISETP.GE.AND P0, PT, R4, UR5, PT ;  /* 0x0000000504007c0c */ /* 0x002fe2000bf06270 */
[----:B------:R-:W-:Y:S01]  /*0660*/  STS.128 [R61+0x6000], R28 ;  /* 0x0060001c3d007388 */ /* 0x000fe20000000c00 */
[----:B------:R-:W0:Y:S02]  /*0670*/  LDCU UR5, c[0x0][0x3d8] ;  /* 0x00007b00ff0577ac */ /* 0x000e240008000800 */
[----:B------:R-:W-:Y:S01]  /*0680*/  ISETP.GE.OR P5, PT, R57, R56, P0 ;  /* 0x000000383900720c */ /* 0x000fe200007a6670 */
[----:B------:R-:W-:Y:S01]  /*0690*/  STS.128 [R61+0x7000], R32 ;  /* 0x007000203d007388 */ /* 0x000fe20000000c00 */
[--C-:B--2---:R-:W-:Y:S02]  /*06a0*/  LOP3.LUT R19, R5, 0x40, R52.reuse, 0xf8, !PT ;  /* 0x0000004005137812 */ /* 0x104fe400078ef834 */
[----:B------:R-:W-:Y:S01]  /*06b0*/  SHF.R.U32.HI R52, RZ, 0x3, R52 ;  /* 0x00000003ff347819 */ /* 0x000fe20000011634 */
[----:B------:R-:W-:Y:S01]  /*06c0*/  STS.128 [R61+0x8000], R36 ;  /* 0x008000243d007388 */ /* 0x000fe20000000c00 */
[----:B------:R-:W-:-:S02]  /*06d0*/  LOP3.LUT R5, R54, 0x30, RZ, 0xc0, !PT ;  /* 0x0000003036057812 */ /* 0x000fc400078ec0ff */
[----:B------:R-:W-:Y:S01]  /*06e0*/  LOP3.LUT R17, R60, 0x100, RZ, 0xc0, !PT ;  /* 0x000001003c117812 */ /* 0x000fe200078ec0ff */
[----:B------:R-:W-:Y:S01]  /*06f0*/  STS.128 [R61+0x9000], R40 ;  /* 0x009000283d007388 */ /* 0x000fe20000000c00 */
[----:B------:R-:W-:Y:S02]  /*0700*/  LOP3.LUT R52, R52, 0x8, RZ, 0xc0, !PT ;  /* 0x0000000834347812 */ /* 0x000fe400078ec0ff */
[----:B------:R-:W-:Y:S01]  /*0710*/  IADD3 R18, PT, PT, R57, 0x10, RZ ;  /* 0x0000001039127810 */ /* 0x000fe20007ffe0ff */
[----:B------:R-:W-:Y:S01]  /*0720*/  STS.128 [R61+0xa000], R44 ;  /* 0x00a0002c3d007388 */ /* 0x000fe20000000c00 */
[----:B------:R-:W-:Y:S01]  /*0730*/  IADD3 R58, PT, PT, R5, R58, R17 ;  /* 0x0000003a053a7210 */ /* 0x000fe20007ffe011 */
[----:B------:R-:W-:Y:S01]  /*0740*/  VIADD R17, R57, 0x20 ;  /* 0x0000002039117836 */ /* 0x000fe20000000000 */
[-C--:B------:R-:W-:Y:S01]  /*0750*/  LOP3.LUT R5, R59, R52.reuse, RZ, 0x3c, !PT ;  /* 0x000000343b057212 */ /* 0x080fe200078e3cff */
[----:B------:R-:W-:Y:S01]  /*0760*/  STS.128 [R61+0xb000], R48 ;  /* 0x00b000303d007388 */ /* 0x000fe20000000c00 */
[----:B------:R-:W-:Y:S01]  /*0770*/  LOP3.LUT R52, R19, R52, RZ, 0x3c, !PT ;  /* 0x0000003413347212 */ /* 0x000fe200078e3cff */
[----:B------:R-:W-:Y:S01]  /*0780*/  VIADD R19, R57, 0x40 ;  /* 0x0000004039137836 */ /* 0x000fe20000000000 */
[----:B------:R-:W-:Y:S01]  /*0790*/  BAR.SYNC.DEFER_BLOCKING 0x0 ;  /* 0x0000000000007b1d */ /* 0x000fe20000010000 */
[----:B------:R-:W-:Y:S01]  /*07a0*/  ISETP.GE.OR P4, PT, R18, R56, P0 ;  /* 0x000000381200720c */ /* 0x000fe20000786670 */
[----:B------:R-:W-:Y:S01]  /*07b0*/  IMAD.IADD R5, R5, 0x1, R58 ;  /* 0x0000000105057824 */ /* 0x000fe200078e023a */
[----:B------:R-:W-:-:S02]  /*07c0*/  IADD3 R18, PT, PT, R57, 0x30, RZ ;  /* 0x0000003039127810 */ /* 0x000fc40007ffe0ff */
[-C--:B------:R-:W-:Y:S02]  /*07d0*/  ISETP.GE.OR P1, PT, R19, R56.reuse, P0 ;  /* 0x000000381300720c */ /* 0x080fe40000726670 */
[-C--:B------:R-:W-:Y:S02]  /*07e0*/  ISETP.GE.OR P2, PT, R18, R56.reuse, P0 ;  /* 0x000000381200720c */ /* 0x080fe40000746670 */
[----:B------:R-:W-:Y:S02]  /*07f0*/  ISETP.GE.OR P3, PT, R17, R56, P0 ;  /* 0x000000381100720c */ /* 0x000fe40000766670 */
[----:B------:R-:W-:Y:S02]  /*0800*/  IADD3 R55, PT, PT, R55, R52, RZ ;  /* 0x0000003437377210 */ /* 0x000fe40007ffe0ff */
[----:B------:R-:W-:-:S04]  /*0810*/  IADD3 R57, PT, PT, R57, 0x50, RZ ;  /* 0x0000005039397810 */ /* 0x000fc80007ffe0ff */
[----:B------:R-:W-:Y:S01]  /*0820*/  ISETP.GE.OR P0, PT, R57, R56, P0 ;  /* 0x000000383900720c */ /* 0x000fe20000706670 */
[----:B------:R-:W0:Y:S04]  /*0830*/  LDS R7, [R6] ;  /* 0x0000000006077984 */ /* 0x000e280000000800 */
[----:B------:R-:W1:Y:S04]  /*0840*/  LDS R8, [R6+0x400] ;  /* 0x0004000006087984 */ /* 0x000e680000000800 */
[----:B------:R-:W2:Y:S04]  /*0850*/  LDS R9, [R6+0x800] ;  /* 0x0008000006097984 */ /* 0x000ea80000000800 */
[----:B------:R-:W3:Y:S04]  /*0860*/  LDS R10, [R6+0xc00] ;  /* 0x000c0000060a7984 */ /* 0x000ee80000000800 */
[----:B------:R-:W4:Y:S04]  /*0870*/  LDS R11, [R6+0x1000] ;  /* 0x00100000060b7984 */ /* 0x000f280000000800 */
[----:B------:R-:W5:Y:S04]  /*0880*/  LDS R12, [R6+0x1400] ;  /* 0x00140000060c7984 */ /* 0x000f680000000800 */
[----:B------:R-:W5:Y:S04]  /*0890*/  LDS R13, [R6+0x1800] ;  /* 0x00180000060d7984 */ /* 0x000f680000000800 */
[----:B------:R-:W5:Y:S04]  /*08a0*/  LDS R28, [R6+0x2c00] ;  /* 0x002c0000061c7984 */ /* 0x000f680000000800 */
[----:B------:R-:W5:Y:S04]  /*08b0*/  LDS R14, [R6+0x1c00] ;  /* 0x001c0000060e7984 */ /* 0x000f680000000800 */
[----:B------:R-:W5:Y:S04]  /*08c0*/  LDS R15, [R6+0x2000] ;  /* 0x00200000060f7984 */ /* 0x000f680000000800 */
[----:B------:R-:W5:Y:S01]  /*08d0*/  LDS R16, [R6+0x2400] ;  /* 0x0024000006107984 */ /* 0x000f620000000800 */
[----:B0-----:R-:W-:-:S03]  /*08e0*/  FMUL.FTZ R7, R7, UR5 ;  /* 0x0000000507077c20 */ /* 0x001fc60008410000 */
[----:B------:R-:W0:Y:S01]  /*08f0*/  LDS R29, [R6+0x3000] ;  /* 0x00300000061d7984 */ /* 0x000e220000000800 */
[----:B-1----:R-:W-:-:S03]  /*0900*/  FMUL.FTZ R8, R8, UR5 ;  /* 0x0000000508087c20 */ /* 0x002fc60008410000 */
[----:B------:R-:W1:Y:S01]  /*0910*/  LDS R30, [R6+0x3400] ;  /* 0x00340000061e7984 */ /* 0x000e620000000800 */
[----:B--2---:R-:W-:Y:S01]  /*0920*/  FMUL.FTZ R9, R9, UR5 ;  /* 0x0000000509097c20 */ /* 0x004fe20008410000 */
[----:B------:R-:W-:Y:S02]  /*0930*/  F2FP.BF16.F32.PACK_AB R7, R8, R7 ;  /* 0x000000070807723e */ /* 0x000fe400000010ff */
[----:B------:R-:W2:Y:S01]  /*0940*/  LDS R27, [R6+0x2800] ;  /* 0x00280000061b7984 */ /* 0x000ea20000000800 */
[----:B---3--:R-:W-:-:S03]  /*0950*/  FMUL.FTZ R10, R10, UR5 ;  /* 0x000000050a0a7c20 */ /* 0x008fc60008410000 */
[----:B------:R-:W3:Y:S02]  /*0960*/  LDS R31, [R6+0x3800] ;  /* 0x00380000061f7984 */ /* 0x000ee40000000800 */
[----:B------:R-:W-:Y:S01]  /*0970*/  F2FP.BF16.F32.PACK_AB R8, R10, R9 ;  /* 0x000000090a08723e */ /* 0x000fe200000010ff */
[----:B----4-:R-:W-:Y:S01]  /*0980*/  FMUL.FTZ R9, R11, UR5 ;  /* 0x000000050b097c20 */ /* 0x010fe20008410000 */
[----:B------:R-:W4:Y:S01]  /*0990*/  LDS R32, [R6+0x3c00] ;  /* 0x003c000006207984 */ /* 0x000f220000000800 */
[----:B-----5:R-:W-:-:S03]  /*09a0*/  FMUL.FTZ R12, R12, UR5 ;  /* 0x000000050c0c7c20 */ /* 0x020fc60008410000 */
[----:B------:R-:W5:Y:S01]  /*09b0*/  LDS R33, [R6+0x4000] ;  /* 0x0040000006217984 */ /* 0x000f620000000800 */
[----:B------:R-:W-:Y:S01]  /*09c0*/  FMUL.FTZ R10, R13, UR5 ;  /* 0x000000050d0a7c20 */ /* 0x000fe20008410000 */
[----:B------:R-:W-:Y:S02]  /*09d0*/  F2FP.BF16.F32.PACK_AB R9, R12, R9 ;  /* 0x000000090c09723e */ /* 0x000fe400000010ff */
[----:B------:R-:W5:Y:S01]  /*09e0*/  LDS R34, [R6+0x4400] ;  /* 0x0044000006227984 */ /* 0x000f620000000800 */
[----:B------:R-:W-:-:S03]  /*09f0*/  FMUL.FTZ R38, R28, UR5 ;  /* 0x000000051c267c20 */ /* 0x000fc60008410000 */
[----:B------:R-:W5:Y:S01]  /*0a00*/  LDS R36, [R6+0x4800] ;  /* 0x0048000006247984 */ /* 0x000f620000000800 */
[----:B------:R-:W-:-:S03]  /*0a10*/  FMUL.FTZ R11, R14, UR5 ;  /* 0x000000050e0b7c20 */ /* 0x000fc60008410000 */
[----:B------:R-:W5:Y:S01]  /*0a20*/  LDS R37, [R6+0x4c00] ;  /* 0x004c000006257984 */ /* 0x000f620000000800 */
[----:B------:R-:W-:Y:S01]  /*0a30*/  FMUL.FTZ R15, R15, UR5 ;  /* 0x000000050f0f7c20 */ /* 0x000fe20008410000 */
[----:B------:R-:W-:Y:S02]  /*0a40*/  F2FP.BF16.F32.PACK_AB R10, R11, R10 ;  /* 0x0000000a0b0a723e */ /* 0x000fe400000010ff */
[----:B------:R-:W5:Y:S01]  /*0a50*/  LDS R26, [R6+0x6000] ;  /* 0x00600000061a7984 */ /* 0x000f620000000800 */
[----:B------:R-:W-:-:S03]  /*0a60*/  FMUL.FTZ R16, R16, UR5 ;  /* 0x0000000510107c20 */ /* 0x000fc60008410000 */
[----:B------:R-:W5:Y:S01]  /*0a70*/  LDS R25, [R6+0x6400] ;  /* 0x0064000006197984 */ /* 0x000f620000000800 */
[----:B0-----:R-:W-:Y:S01]  /*0a80*/  FMUL.FTZ R29, R29, UR5 ;  /* 0x000000051d1d7c20 */ /* 0x001fe20008410000 */
[----:B------:R-:W-:Y:S02]  /*0a90*/  F2FP.BF16.F32.PACK_AB R11, R16, R15 ;  /* 0x0000000f100b723e */ /* 0x000fe400000010ff */
[----:B------:R-:W0:Y:S01]  /*0aa0*/  LDS R22, [R6+0x6800] ;  /* 0x0068000006167984 */ /* 0x000e220000000800 */
[----:B-1----:R-:W-:-:S03]  /*0ab0*/  FMUL.FTZ R30, R30, UR5 ;  /* 0x000000051e1e7c20 */ /* 0x002fc60008410000 */
[----:B------:R-:W1:Y:S01]  /*0ac0*/  LDS R20, [R6+0x7c00] ;  /* 0x007c000006147984 */ /* 0x000e620000000800 */
[----:B--2---:R-:W-:Y:S01]  /*0ad0*/  FMUL.FTZ R27, R27, UR5 ;  /* 0x000000051b1b7c20 */ /* 0x004fe20008410000 */
[----:B------:R-:W-:Y:S02]  /*0ae0*/  F2FP.BF16.F32.PACK_AB R29, R30, R29 ;  /* 0x0000001d1e1d723e */ /* 0x000fe400000010ff */
[----:B------:R-:W2:Y:S01]  /*0af0*/  LDS R19, [R6+0x8400] ;  /* 0x0084000006137984 */ /* 0x000ea20000000800 */
[----:B---3--:R-:W-:Y:S01]  /*0b00*/  FMUL.FTZ R31, R31, UR5 ;  /* 0x000000051f1f7c20 */ /* 0x008fe20008410000 */
[----:B------:R-:W-:Y:S02]  /*0b10*/  F2FP.BF16.F32.PACK_AB R27, R38, R27 ;  /* 0x0000001b261b723e */ /* 0x000fe400000010ff */
[----:B------:R-:W3:Y:S01]  /*0b20*/  LDS R18, [R6+0x8c00] ;  /* 0x008c000006127984 */ /* 0x000ee20000000800 */
[----:B----4-:R-:W-:-:S03]  /*0b30*/  FMUL.FTZ R32, R32, UR5 ;  /* 0x0000000520207c20 */ /* 0x010fc60008410000 */
[----:B------:R-:W4:Y:S01]  /*0b40*/  LDS R17, [R6+0x9400] ;  /* 0x0094000006117984 */ /* 0x000f220000000800 */
[----:B-----5:R-:W-:Y:S01]  /*0b50*/  FMUL.FTZ R33, R33, UR5 ;  /* 0x0000000521217c20 */ /* 0x020fe20008410000 */
[----:B------:R-:W-:Y:S02]  /*0b60*/  F2FP.BF16.F32.PACK_AB R30, R32, R31 ;  /* 0x0000001f201e723e */ /* 0x000fe400000010ff */
        /* <DEDUP_REMOVED lines=18> */
[----:B--2---:R-:W-:-:S03]  /*0c90*/  FMUL.FTZ R20, R19, UR5 ;  /* 0x0000000513147c20 */ /* 0x004fc60008410000 */
[----:B------:R-:W2:Y:S01]  /*0ca0*/  LDS R43, [R6+0x5800] ;  /* 0x00580000062b7984 */ /* 0x000ea20000000800 */
[----:B---3--:R-:W-:-:S03]  /*0cb0*/  FMUL.FTZ R19, R18, UR5 ;  /* 0x0000000512137c20 */ /* 0x008fc60008410000 */
[----:B------:R-:W3:Y:S01]  /*0cc0*/  LDS R44, [R6+0x5c00] ;  /* 0x005c0000062c7984 */ /* 0x000ee20000000800 */
[----:B----4-:R-:W-:-:S03]  /*0cd0*/  FMUL.FTZ R18, R17, UR5 ;  /* 0x0000000511127c20 */ /* 0x010fc60008410000 */
        /* <DEDUP_REMOVED lines=11> */
[----:B------:R-:W4:Y:S01]  /*0d90*/  LDC.64 R12, c[0x0][0x3c8] ;  /* 0x0000f200ff0c7b82 */ /* 0x000f220000000a00 */
[----:B------:R-:W-:Y:S01]  /*0da0*/  F2FP.BF16.F32.PACK_AB R16, R25, R16 ;  /* 0x000000101910723e */ /* 0x000fe200000010ff */
[----:B------:R-:W-:Y:S01]  /*0db0*/  FMUL.FTZ R14, R14, UR5 ;  /* 0x000000050e0e7c20 */ /* 0x000fe20008410000 */
[----:B------:R-:W5:Y:S01]  /*0dc0*/  LDS R31, [R6+0xa800] ;  /* 0x00a80000061f7984 */ /* 0x000f620000000800 */
[----:B------:R-:W-:Y:S01]  /*0dd0*/  FMUL.FTZ R15, R15, UR5 ;  /* 0x000000050f0f7c20 */ /* 0x000fe20008410000 */
[----:B------:R-:W-:Y:S01]  /*0de0*/  LEA R25, R5, UR4, 0x1 ;  /* 0x0000000405197c11 */ /* 0x000fe2000f8e08ff */
[----:B------:R-:W-:Y:S01]  /*0df0*/  IMAD.MOV.U32 R5, RZ, RZ, RZ ;  /* 0x000000ffff057224 */ /* 0x000fe200078e00ff */
[----:B------:R-:W5:Y:S01]  /*0e00*/  LDS R33, [R6+0xac00] ;  /* 0x00ac000006217984 */ /* 0x000f620000000800 */
[----:B------:R-:W-:Y:S01]  /*0e10*/  F2FP.BF16.F32.PACK_AB R19, R19, R14 ;  /* 0x0000000e1313723e */ /* 0x000fe200000010ff */
[----:B0-----:R-:W-:Y:S01]  /*0e20*/  FMUL.FTZ R41, R41, UR5 ;  /* 0x0000000529297c20 */ /* 0x001fe20008410000 */
[----:B------:R-:W-:Y:S01]  /*0e30*/  F2FP.BF16.F32.PACK_AB R18, R18, R15 ;  /* 0x0000000f1212723e */ /* 0x000fe200000010ff */
[----:B------:R-:W0:Y:S01]  /*0e40*/  LDS R37, [R6+0xb000] ;  /* 0x00b0000006257984 */ /* 0x000e220000000800 */
[----:B-1----:R-:W-:-:S03]  /*0e50*/  FMUL.FTZ R42, R42, UR5 ;  /* 0x000000052a2a7c20 */ /* 0x002fc60008410000 */
[----:B------:R-:W1:Y:S01]  /*0e60*/  LDS R38, [R6+0xb400] ;  /* 0x00b4000006267984 */ /* 0x000e620000000800 */
[----:B--2---:R-:W-:-:S03]  /*0e70*/  FMUL.FTZ R43, R43, UR5 ;  /* 0x000000052b2b7c20 */ /* 0x004fc60008410000 */
[----:B------:R-:W2:Y:S01]  /*0e80*/  LDS R36, [R6+0xb800] ;  /* 0x00b8000006247984 */ /* 0x000ea20000000800 */
[----:B---3--:R-:W-:-:S03]  /*0e90*/  FMUL.FTZ R44, R44, UR5 ;  /* 0x000000052c2c7c20 */ /* 0x008fc60008410000 */
[----:B------:R3:W2:Y:S01]  /*0ea0*/  LDS R39, [R6+0xbc00] ;  /* 0x00bc000006277984 */ /* 0x0006a20000000800 */
[----:B----4-:R-:W-:-:S04]  /*0eb0*/  IMAD.WIDE.U32 R4, R12, UR8, R4 ;  /* 0x000000080c047c25 */ /* 0x010fc8000f8e0004 */
[----:B------:R-:W-:Y:S01]  /*0ec0*/  FMUL.FTZ R24, R24, UR5 ;  /* 0x0000000518187c20 */ /* 0x000fe20008410000 */
[----:B-----5:R-:W-:Y:S01]  /*0ed0*/  FMUL.FTZ R46, R21, UR5 ;  /* 0x00000005152e7c20 */ /* 0x020fe20008410000 */
[----:B------:R-:W-:Y:S01]  /*0ee0*/  IMAD R5, R13, UR8, R5 ;  /* 0x000000080d057c24 */ /* 0x000fe2000f8e0205 */
[----:B------:R-:W-:Y:S01]  /*0ef0*/  F2FP.BF16.F32.PACK_AB R21, R44, R43 ;  /* 0x0000002b2c15723e */ /* 0x000fe200000010ff */
[----:B------:R-:W-:Y:S01]  /*0f00*/  STS [R25+0xc100], R8 ;  /* 0x00c1000819007388 */ /* 0x000fe20000000800 */
[----:B------:R-:W-:Y:S01]  /*0f10*/  FMUL.FTZ R23, R23, UR5 ;  /* 0x0000000517177c20 */ /* 0x000fe20008410000 */
[----:B---3--:R-:W-:Y:S01]  /*0f20*/  F2FP.BF16.F32.PACK_AB R6, R42, R41 ;  /* 0x000000292a06723e */ /* 0x008fe200000010ff */
[----:B------:R-:W-:Y:S01]  /*0f30*/  IMAD.WIDE.U32 R4, R0, UR10, R4 ;  /* 0x0000000a00047c25 */ /* 0x000fe2000f8e0004 */
[----:B------:R-:W-:-:S03]  /*0f40*/  F2FP.BF16.F32.PACK_AB R24, R24, R45 ;  /* 0x0000002d1818723e */ /* 0x000fc600000010ff */
[----:B------:R-:W-:Y:S01]  /*0f50*/  FMUL.FTZ R34, R34, UR5 ;  /* 0x0000000522227c20 */ /* 0x000fe20008410000 */
[----:B------:R-:W-:Y:S01]  /*0f60*/  F2FP.BF16.F32.PACK_AB R23, R23, R46 ;  /* 0x0000002e1717723e */ /* 0x000fe200000010ff */
[----:B------:R3:W-:Y:S01]  /*0f70*/  STS [R25+0xc000], R7 ;  /* 0x00c0000719007388 */ /* 0x0007e20000000800 */
[----:B------:R-:W-:-:S03]  /*0f80*/  FMUL.FTZ R15, R32, UR5 ;  /* 0x00000005200f7c20 */ /* 0x000fc60008410000 */
[----:B------:R4:W-:Y:S01]  /*0f90*/  STS [R25+0xd800], R29 ;  /* 0x00d8001d19007388 */ /* 0x0009e20000000800 */
[----:B------:R-:W-:Y:S01]  /*0fa0*/  FMUL.FTZ R31, R31, UR5 ;  /* 0x000000051f1f7c20 */ /* 0x000fe20008410000 */
[----:B------:R-:W-:Y:S02]  /*0fb0*/  F2FP.BF16.F32.PACK_AB R15, R15, R34 ;  /* 0x000000220f0f723e */ /* 0x000fe400000010ff */
[----:B------:R4:W-:Y:S01]  /*0fc0*/  STS [R25+0xd900], R30 ;  /* 0x00d9001e19007388 */ /* 0x0009e20000000800 */
[----:B------:R-:W-:Y:S01]  /*0fd0*/  FMUL.FTZ R14, R33, UR5 ;  /* 0x00000005210e7c20 */ /* 0x000fe20008410000 */
[----:B---3--:R-:W-:Y:S02]  /*0fe0*/  IMAD R7, R0, UR11, R5 ;  /* 0x0000000b00077c24 */ /* 0x008fe4000f8e0205 */
[----:B------:R4:W-:Y:S01]  /*0ff0*/  STS [R25+0xc400], R9 ;  /* 0x00c4000919007388 */ /* 0x0009e20000000800 */
[----:B0-----:R-:W-:Y:S01]  /*1000*/  FMUL.FTZ R37, R37, UR5 ;  /* 0x0000000525257c20 */ /* 0x001fe20008410000 */
[----:B------:R-:W-:-:S02]  /*1010*/  F2FP.BF16.F32.PACK_AB R14, R14, R31 ;  /* 0x0000001f0e0e723e */ /* 0x000fc400000010ff */
[----:B------:R4:W-:Y:S01]  /*1020*/  STS [R25+0xc500], R10 ;  /* 0x00c5000a19007388 */ /* 0x0009e20000000800 */
[----:B-1----:R-:W-:-:S03]  /*1030*/  FMUL.FTZ R38, R38, UR5 ;  /* 0x0000000526267c20 */ /* 0x002fc60008410000 */
[----:B------:R4:W-:Y:S01]  /*1040*/  STS [R25+0xdc00], R35 ;  /* 0x00dc002319007388 */ /* 0x0009e20000000800 */
[----:B--2---:R-:W-:Y:S01]  /*1050*/  FMUL.FTZ R36, R36, UR5 ;  /* 0x0000000524247c20 */ /* 0x004fe20008410000 */
[----:B------:R-:W-:Y:S02]  /*1060*/  F2FP.BF16.F32.PACK_AB R37, R38, R37 ;  /* 0x000000252625723e */ /* 0x000fe400000010ff */
[----:B------:R4:W-:Y:S01]  /*1070*/  STS [R25+0xdd00], R40 ;  /* 0x00dd002819007388 */ /* 0x0009e20000000800 */
[----:B------:R-:W-:Y:S01]  /*1080*/  FMUL.FTZ R39, R39, UR5 ;  /* 0x0000000527277c20 */ /* 0x000fe20008410000 */
[----:B------:R-:W-:Y:S02]  /*1090*/  UIADD3 UR5, UPT, UPT, UR4, 0xc000, URZ ;  /* 0x0000c00004057890 */ /* 0x000fe4000fffe0ff */
[----:B------:R4:W-:Y:S02]  /*10a0*/  STS [R25+0xc800], R11 ;  /* 0x00c8000b19007388 */ /* 0x0009e40000000800 */
[----:B------:R-:W-:-:S02]  /*10b0*/  F2FP.BF16.F32.PACK_AB R36, R39, R36 ;  /* 0x000000242724723e */ /* 0x000fc400000010ff */
[----:B------:R4:W-:Y:S01]  /*10c0*/  STS [R25+0xc900], R27 ;  /* 0x00c9001b19007388 */ /* 0x0009e20000000800 */
[C---:B------:R-:W-:Y:S02]  /*10d0*/  LEA R8, R55.reuse, UR5, 0x1 ;  /* 0x0000000537087c11 */ /* 0x040fe4000f8e08ff */
[----:B------:R-:W-:Y:S01]  /*10e0*/  LEA R55, R55, UR4, 0x1 ;  /* 0x0000000437377c11 */ /* 0x000fe2000f8e08ff */
[----:B------:R4:W-:Y:S04]  /*10f0*/  STS [R25+0xe000], R6 ;  /* 0x00e0000619007388 */ /* 0x0009e80000000800 */
        /* <DEDUP_REMOVED lines=12> */
[----:B------:R4:W-:Y:S01]  /*11c0*/  STS [R25+0x11100], R36 ;  /* 0x0111002419007388 */ /* 0x0009e20000000800 */
[----:B------:R-:W-:Y:S06]  /*11d0*/  BAR.SYNC.DEFER_BLOCKING 0x0 ;  /* 0x0000000000007b1d */ /* 0x000fec0000010000 */
[----:B------:R-:W-:Y:S05]  /*11e0*/  @P5 BRA `(.L_x_28) ;  /* 0x00000000002c5947 */ /* 0x000fea0003800000 */
[----:B----4-:R-:W0:Y:S01]  /*11f0*/  LDS.128 R8, [R8] ;  /* 0x0000000008087984 */ /* 0x010e220000000c00 */
[----:B------:R-:W1:Y:S01]  /*1200*/  LDCU.64 UR4, c[0x0][0x3c0] ;  /* 0x00007800ff0477ac */ /* 0x000e620008000a00 */
[----:B------:R-:W-:Y:S01]  /*1210*/  MOV R6, R4 ;  /* 0x0000000400067202 */ /* 0x000fe20000000f00 */
[----:B------:R-:W2:Y:S01]  /*1220*/  LDCU.64 UR8, c[0x0][0x3a8] ;  /* 0x00007500ff0877ac */ /* 0x000ea20008000a00 */
[----:B-1----:R-:W-:-:S03]  /*1230*/  IMAD R15, R3, UR4, RZ ;  /* 0x00000004030f7c24 */ /* 0x002fc6000f8e02ff */
[----:B------:R-:W-:-:S04]  /*1240*/  IMAD.WIDE.U32 R12, R2, UR4, R6 ;  /* 0x00000004020c7c25 */ /* 0x000fc8000f8e0006 */
[----:B------:R-:W-:Y:S01]  /*1250*/  IMAD R15, R2, UR5, R15 ;  /* 0x00000005020f7c24 */ /* 0x000fe2000f8e020f */
[----:B--2---:R-:W-:-:S03]  /*1260*/  LEA R14, P5, R12, UR8, 0x1 ;  /* 0x000000080c0e7c11 */ /* 0x004fc6000f8a08ff */
[----:B------:R-:W-:-:S05]  /*1270*/  IMAD.IADD R13, R13, 0x1, R15 ;  /* 0x000000010d0d7824 */ /* 0x000fca00078e020f */
[----:B------:R-:W-:-:S05]  /*1280*/  LEA.HI.X R15, R12, UR9, R13, 0x1, P5 ;  /* 0x000000090c0f7c11 */ /* 0x000fca000a8f0c0d */
[----:B0-----:R0:W-:Y:S02]  /*1290*/  STG.E.128 desc[UR6][R14.64], R8 ;  /* 0x000000080e007986 */ /* 0x0011e4000c101d06 */
.L_x_28:
[----:B------:R-:W-:Y:S05]  /*12a0*/  BSYNC.RECONVERGENT B0 ;  /* 0x0000000000007941 */ /* 0x000fea0003800200 */
.L_x_27:
[----:B0---4-:R0:W1:Y:S01]  /*12b0*/  LDS.128 R8, [R55+0xc200] ;  /* 0x00c2000037087984 */ /* 0x0110620000000c00 */
[----:B------:R-:W-:Y:S04]  /*12c0*/  BSSY.RECONVERGENT B0, `(.L_x_29) ;  /* 0x000000f000007945 */ /* 0x000fe80003800200 */
[----:B------:R-:W-:Y:S05]  /*12d0*/  @P4 BRA `(.L_x_30) ;  /* 0x0000000000344947 */ /* 0x000fea0003800000 */
[----:B------:R-:W2:Y:S01]  /*12e0*/  LDCU.64 UR4, c[0x0][0x3c0] ;  /* 0x00007800ff0477ac */ /* 0x000ea20008000a00 */
[----:B------:R-:W-:Y:S01]  /*12f0*/  IADD3 R15, P4, PT, R2, 0x10, RZ ;  /* 0x00000010020f7810 */ /* 0x000fe20007f9e0ff */
[----:B------:R-:W-:Y:S01]  /*1300*/  IMAD.MOV.U32 R12, RZ, RZ, R4 ;  /* 0x000000ffff0c7224 */ /* 0x000fe200078e0004 */
[----:B------:R-:W-:Y:S01]  /*1310*/  MOV R13, R7 ;  /* 0x00000007000d7202 */ /* 0x000fe20000000f00 */
[----:B------:R-:W3:Y:S01]  /*1320*/  LDCU.64 UR8, c[0x0][0x3a8] ;  /* 0x00007500ff0877ac */ /* 0x000ee20008000a00 */
[----:B------:R-:W-:-:S05]  /*1330*/  IADD3.X R0, PT, PT, RZ, R3, RZ, P4, !PT ;  /* 0x00000003ff007210 */ /* 0x000fca00027fe4ff */
[----:B--2---:R-:W-:Y:S02]  /*1340*/  IMAD R0, R0, UR4, RZ ;  /* 0x0000000400007c24 */ /* 0x004fe4000f8e02ff */
[----:B------:R-:W-:-:S04]  /*1350*/  IMAD.WIDE.U32 R12, R15, UR4, R12 ;  /* 0x000000040f0c7c25 */ /* 0x000fc8000f8e000c */
[----:B------:R-:W-:Y:S01]  /*1360*/  IMAD R15, R15, UR5, R0 ;  /* 0x000000050f0f7c24 */ /* 0x000fe2000f8e0200 */
[----:B---3--:R-:W-:-:S03]  /*1370*/  LEA R14, P4, R12, UR8, 0x1 ;  /* 0x000000080c0e7c11 */ /* 0x008fc6000f8808ff */
[----:B------:R-:W-:-:S05]  /*1380*/  IMAD.IADD R13, R13, 0x1, R15 ;  /* 0x000000010d0d7824 */ /* 0x000fca00078e020f */
[----:B------:R-:W-:-:S05]  /*1390*/  LEA.HI.X R15, R12, UR9, R13, 0x1, P4 ;  /* 0x000000090c0f7c11 */ /* 0x000fca000a0f0c0d */
[----:B-1----:R2:W-:Y:S02]  /*13a0*/  STG.E.128 desc[UR6][R14.64], R8 ;  /* 0x000000080e007986 */ /* 0x0025e4000c101d06 */
.L_x_30:
[----:B------:R-:W-:Y:S05]  /*13b0*/  BSYNC.RECONVERGENT B0 ;  /* 0x0000000000007941 */ /* 0x000fea0003800200 */
.L_x_29:
[----:B-12---:R1:W2:Y:S01]  /*13c0*/  LDS.128 R8, [R55+0xc400] ;  /* 0x00c4000037087984 */ /* 0x0062a20000000c00 */
[----:B------:R-:W-:Y:S04]  /*13d0*/  BSSY.RECONVERGENT B0, `(.L_x_31) ;  /* 0x000000f000007945 */ /* 0x000fe80003800200 */
[----:B------:R-:W-:Y:S05]  /*13e0*/  @P3 BRA `(.L_x_32) ;  /* 0x0000000000343947 */ /* 0x000fea0003800000 */
[----:B------:R-:W3:Y:S01]  /*13f0*/  LDCU.64 UR4, c[0x0][0x3c0] ;  /* 0x00007800ff0477ac */ /* 0x000ee20008000a00 */
[----:B------:R-:W-:Y:S01]  /*1400*/  IADD3 R15, P3, PT, R2, 0x20, RZ ;  /* 0x00000020020f7810 */ /* 0x000fe20007f7e0ff */
[----:B------:R-:W-:Y:S01]  /*1410*/  IMAD.MOV.U32 R12, RZ, RZ, R4 ;  /* 0x000000ffff0c7224 */ /* 0x000fe200078e0004 */
[----:B------:R-:W-:Y:S01]  /*1420*/  MOV R13, R7 ;  /* 0x00000007000d7202 */ /* 0x000fe20000000f00 */
[----:B------:R-:W4:Y:S01]  /*1430*/  LDCU.64 UR8, c[0x0][0x3a8] ;  /* 0x00007500ff0877ac */ /* 0x000f220008000a00 */
[----:B------:R-:W-:-:S05]  /*1440*/  IADD3.X R0, PT, PT, RZ, R3, RZ, P3, !PT ;  /* 0x00000003ff007210 */ /* 0x000fca0001ffe4ff */
[----:B---3--:R-:W-:Y:S02]  /*1450*/  IMAD R0, R0, UR4, RZ ;  /* 0x0000000400007c24 */ /* 0x008fe4000f8e02ff */
[----:B------:R-:W-:-:S04]  /*1460*/  IMAD.WIDE.U32 R12, R15, UR4, R12 ;  /* 0x000000040f0c7c25 */ /* 0x000fc8000f8e000c */
[----:B------:R-:W-:Y:S01]  /*1470*/  IMAD R15, R15, UR5, R0 ;  /* 0x000000050f0f7c24 */ /* 0x000fe2000f8e0200 */
[----:B----4-:R-:W-:-:S03]  /*1480*/  LEA R14, P3, R12, UR8, 0x1 ;  /* 0x000000080c0e7c11 */ /* 0x010fc6000f8608ff */
[----:B------:R-:W-:-:S05]  /*1490*/  IMAD.IADD R13, R13, 0x1, R15 ;  /* 0x000000010d0d7824 */ /* 0x000fca00078e020f */
[----:B------:R-:W-:-:S05]  /*14a0*/  LEA.HI.X R15, R12, UR9, R13, 0x1, P3 ;  /* 0x000000090c0f7c11 */ /* 0x000fca00098f0c0d */
[----:B--2---:R3:W-:Y:S02]  /*14b0*/  STG.E.128 desc[UR6][R14.64], R8 ;  /* 0x000000080e007986 */ /* 0x0047e4000c101d06 */
.L_x_32:
[----:B------:R-:W-:Y:S05]  /*14c0*/  BSYNC.RECONVERGENT B0 ;  /* 0x0000000000007941 */ /* 0x000fea0003800200 */
.L_x_31:
[----:B--23--:R2:W3:Y:S01]  /*14d0*/  LDS.128 R8, [R55+0xc600] ;  /* 0x00c6000037087984 */ /* 0x00c4e20000000c00 */
[----:B------:R-:W-:Y:S04]  /*14e0*/  BSSY.RECONVERGENT B0, `(.L_x_33) ;  /* 0x000000f000007945 */ /* 0x000fe80003800200 */
[----:B------:R-:W-:Y:S05]  /*14f0*/  @P2 BRA `(.L_x_34) ;  /* 0x0000000000342947 */ /* 0x000fea0003800000 */
[----:B------:R-:W4:Y:S01]  /*1500*/  LDCU.64 UR4, c[0x0][0x3c0] ;  /* 0x00007800ff0477ac */ /* 0x000f220008000a00 */
[----:B------:R-:W-:Y:S01]  /*1510*/  IADD3 R15, P2, PT, R2, 0x30, RZ ;  /* 0x00000030020f7810 */ /* 0x000fe20007f5e0ff */
[----:B------:R-:W-:Y:S01]  /*1520*/  IMAD.MOV.U32 R12, RZ, RZ, R4 ;  /* 0x000000ffff0c7224 */ /* 0x000fe200078e0004 */
[----:B------:R-:W-:Y:S01]  /*1530*/  MOV R13, R7 ;  /* 0x00000007000d7202 */ /* 0x000fe20000000f00 */
[----:B------:R-:W5:Y:S01]  /*1540*/  LDCU.64 UR8, c[0x0][0x3a8] ;  /* 0x00007500ff0877ac */ /* 0x000f620008000a00 */
[----:B------:R-:W-:-:S05]  /*1550*/  IADD3.X R0, PT, PT, RZ, R3, RZ, P2, !PT ;  /* 0x00000003ff007210 */ /* 0x000fca00017fe4ff */
[----:B----4-:R-:W-:Y:S02]  /*1560*/  IMAD R0, R0, UR4, RZ ;  /* 0x0000000400007c24 */ /* 0x010fe4000f8e02ff */
[----:B------:R-:W-:-:S04]  /*1570*/  IMAD.WIDE.U32 R12, R15, UR4, R12 ;  /* 0x000000040f0c7c25 */ /* 0x000fc8000f8e000c */
[----:B------:R-:W-:Y:S01]  /*1580*/  IMAD R15, R15, UR5, R0 ;  /* 0x000000050f0f7c24 */ /* 0x000fe2000f8e0200 */
[----:B-----5:R-:W-:-:S03]  /*1590*/  LEA R14, P2, R12, UR8, 0x1 ;  /* 0x000000080c0e7c11 */ /* 0x020fc6000f8408ff */
[----:B------:R-:W-:-:S05]  /*15a0*/  IMAD.IADD R13, R13, 0x1, R15 ;  /* 0x000000010d0d7824 */ /* 0x000fca00078e020f */
[----:B------:R-:W-:-:S05]  /*15b0*/  LEA.HI.X R15, R12, UR9, R13, 0x1, P2 ;  /* 0x000000090c0f7c11 */ /* 0x000fca00090f0c0d */
[----:B---3--:R4:W-:Y:S02]  /*15c0*/  STG.E.128 desc[UR6][R14.64], R8 ;  /* 0x000000080e007986 */ /* 0x0089e4000c101d06 */
.L_x_34:
[----:B------:R-:W-:Y:S05]  /*15d0*/  BSYNC.RECONVERGENT B0 ;  /* 0x0000000000007941 */ /* 0x000fea0003800200 */
.L_x_33:
[----:B---34-:R3:W4:Y:S01]  /*15e0*/  LDS.128 R8, [R55+0xc800] ;  /* 0x00c8000037087984 */ /* 0x0187220000000c00 */
[----:B------:R-:W-:Y:S04]  /*15f0*/  BSSY.RECONVERGENT B0, `(.L_x_35) ;  /* 0x000000f000007945 */ /* 0x000fe80003800200 */
[----:B------:R-:W-:Y:S05]  /*1600*/  @P1 BRA `(.L_x_36) ;  /* 0x0000000000341947 */ /* 0x000fea0003800000 */
[----:B------:R-:W5:Y:S01]  /*1610*/  LDCU.64 UR4, c[0x0][0x3c0] ;  /* 0x00007800ff0477ac */ /* 0x000f620008000a00 */
[----:B------:R-:W-:Y:S01]  /*1620*/  IADD3 R15, P1, PT, R2, 0x40, RZ ;  /* 0x00000040020f7810 */ /* 0x000fe20007f3e0ff */
[----:B------:R-:W-:Y:S01]  /*1630*/  IMAD.MOV.U32 R12, RZ, RZ, R4 ;  /* 0x000000ffff0c7224 */ /* 0x000fe200078e0004 */
[----:B------:R-:W-:Y:S01]  /*1640*/  MOV R13, R7 ;  /* 0x00000007000d7202 */ /* 0x000fe20000000f00 */
[----:B------:R-:W0:Y:S01]  /*1650*/  LDCU.64 UR8, c[0x0][0x3a8] ;  /* 0x00007500ff0877ac */ /* 0x000e220008000a00 */
[----:B------:R-:W-:-:S05]  /*1660*/  IADD3.X R0, PT, PT, RZ, R3, RZ, P1, !PT ;  /* 0x00000003ff007210 */ /* 0x000fca0000ffe4ff */
[----:B-----5:R-:W-:Y:S02]  /*1670*/  IMAD R0, R0, UR4, RZ ;  /* 0x0000000400007c24 */ /* 0x020fe4000f8e02ff */
[----:B------:R-:W-:-:S04]  /*1680*/  IMAD.WIDE.U32 R12, R15, UR4, R12 ;  /* 0x000000040f0c7c25 */ /* 0x000fc8000f8e000c */
[----:B------:R-:W-:Y:S01]  /*1690*/  IMAD R15, R15, UR5, R0 ;  /* 0x000000050f0f7c24 */ /* 0x000fe2000f8e0200 */
[----:B0-----:R-:W-:-:S03]  /*16a0*/  LEA R14, P1, R12, UR8, 0x1 ;  /* 0x000000080c0e7c11 */ /* 0x001fc6000f8208ff */
[----:B------:R-:W-:-:S05]  /*16b0*/  IMAD.IADD R13, R13, 0x1, R15 ;  /* 0x000000010d0d7824 */ /* 0x000fca00078e020f */
[----:B------:R-:W-:-:S05]  /*16c0*/  LEA.HI.X R15, R12, UR9, R13, 0x1, P1 ;  /* 0x000000090c0f7c11 */ /* 0x000fca00088f0c0d */
[----:B----4-:R0:W-:Y:S02]  /*16d0*/  STG.E.128 desc[UR6][R14.64], R8 ;  /* 0x000000080e007986 */ /* 0x0101e4000c101d06 */
.L_x_36:
[----:B------:R-:W-:Y:S05]  /*16e0*/  BSYNC.RECONVERGENT B0 ;  /* 0x0000000000007941 */ /* 0x000fea0003800200 */
.L_x_35:
[----:B0---4-:R0:W4:Y:S01]  /*16f0*/  LDS.128 R8, [R55+0xca00] ;  /* 0x00ca000037087984 */ /* 0x0111220000000c00 */
[----:B------:R-:W-:Y:S05]  /*1700*/  @P0 EXIT ;  /* 0x000000000000094d */ /* 0x000fea0003800000 */
[----:B------:R-:W5:Y:S01]  /*1710*/  LDCU.64 UR4, c[0x0][0x3c0] ;  /* 0x00007800ff0477ac */ /* 0x000f620008000a00 */
[----:B------:R-:W-:Y:S01]  /*1720*/  IADD3 R5, P0, PT, R2, 0x50, RZ ;  /* 0x0000005002057810 */ /* 0x000fe20007f1e0ff */
[----:B------:R-:W0:Y:S03]  /*1730*/  LDCU.64 UR8, c[0x0][0x3a8] ;  /* 0x00007500ff0877ac */ /* 0x000e260008000a00 */
[----:B------:R-:W-:Y:S02]  /*1740*/  IADD3.X R2, PT, PT, RZ, R3, RZ, P0, !PT ;  /* 0x00000003ff027210 */ /* 0x000fe400007fe4ff */
[----:B------:R-:W-:-:S03]  /*1750*/  MOV R3, R7 ;  /* 0x0000000700037202 */ /* 0x000fc60000000f00 */
[----:B-----5:R-:W-:Y:S02]  /*1760*/  IMAD R0, R2, UR4, RZ ;  /* 0x0000000402007c24 */ /* 0x020fe4000f8e02ff */
[----:B------:R-:W-:-:S04]  /*1770*/  IMAD.MOV.U32 R2, RZ, RZ, R4 ;  /* 0x000000ffff027224 */ /* 0x000fc800078e0004 */
[----:B------:R-:W-:-:S04]  /*1780*/  IMAD.WIDE.U32 R2, R5, UR4, R2 ;  /* 0x0000000405027c25 */ /* 0x000fc8000f8e0002 */
[----:B------:R-:W-:Y:S01]  /*1790*/  IMAD R5, R5, UR5, R0 ;  /* 0x0000000505057c24 */ /* 0x000fe2000f8e0200 */
[----:B0-----:R-:W-:-:S04]  /*17a0*/  LEA R4, P0, R2, UR8, 0x1 ;  /* 0x0000000802047c11 */ /* 0x001fc8000f8008ff */
[----:B------:R-:W-:-:S04]  /*17b0*/  IADD3 R3, PT, PT, R3, R5, RZ ;  /* 0x0000000503037210 */ /* 0x000fc80007ffe0ff */
[----:B------:R-:W-:-:S05]  /*17c0*/  LEA.HI.X R5, R2, UR9, R3, 0x1, P0 ;  /* 0x0000000902057c11 */ /* 0x000fca00080f0c03 */
[----:B----4-:R-:W-:Y:S01]  /*17d0*/  STG.E.128 desc[UR6][R4.64], R8 ;  /* 0x0000000804007986 */ /* 0x010fe2000c101d06 */
[----:B------:R-:W-:Y:S05]  /*17e0*/  EXIT ;  /* 0x000000000000794d */ /* 0x000fea0003800000 */
.L_x_37:
        /* <DEDUP_REMOVED lines=9> */
.L_x_130:


//--------------------- .text._ZN7cutlass13device_kernelIN5flash19enable_sm80_to_sm89INS1_16FlashAttnBwdSm80INS1_25CollectiveMainloopBwdSm80ILi2ELi1EN4cute5tupleIJNS5_1CILi64EEENS7_ILi96EEENS7_ILi128EEEEEENS_10bfloat16_tEfNS_4arch4Sm80ELb1ELb0ELb0ELb1ELb1ELb0ELb0ELb0ELi2ELi2ELi2ELi2ELb1EEENS1_24CollectiveEpilogueBwdGQAISB_fSE_Li256ELb1ELb1EEENS1_25SingleTileBwdLPTSchedulerILb1ELi96ELb1EEEEEEEEEvNT_6ParamsE --------------------------
	.section	.text._ZN7cutlass13device_kernelIN5flash19enable_sm80_to_sm89INS1_16FlashAttnBwdSm80INS1_25CollectiveMainloopBwdSm80ILi2ELi1EN4cute5tupleIJNS5_1CILi64EEENS7_ILi96EEENS7_ILi128EEEEEENS_10bfloat16_tEfNS_4arch4Sm80ELb1ELb0ELb0ELb1ELb1ELb0ELb0ELb0ELi2ELi2ELi2ELi2ELb1EEENS1_24CollectiveEpilogueBwdGQAISB_fSE_Li256ELb1ELb1EEENS1_25SingleTileBwdLPTSchedulerILb1ELi96ELb1EEEEEEEEEvNT_6ParamsE,"ax",@progbits
	.align	128
.text._ZN7cutlass13device_kernelIN5flash19enable_sm80_to_sm89INS1_16FlashAttnBwdSm80INS1_25CollectiveMainloopBwdSm80ILi2ELi1EN4cute5tupleIJNS5_1CILi64EEENS7_ILi96EEENS7_ILi128EEEEEENS_10bfloat16_tEfNS_4arch4Sm80ELb1ELb0ELb0ELb1ELb1ELb0ELb0ELb0ELi2ELi2ELi2ELi2ELb1EEENS1_24CollectiveEpilogueBwdGQAISB_fSE_Li256ELb1ELb1EEENS1_25SingleTileBwdLPTSchedulerILb1ELi96ELb1EEEEEEEEEvNT_6ParamsE:
        .type           _ZN7cutlass13device_kernelIN5flash19enable_sm80_to_sm89INS1_16FlashAttnBwdSm80INS1_25CollectiveMainloopBwdSm80ILi2ELi1EN4cute5tupleIJNS5_1CILi64EEENS7_ILi96EEENS7_ILi128EEEEEENS_10bfloat16_tEfNS_4arch4Sm80ELb1ELb0ELb0ELb1ELb1ELb0ELb0ELb0ELi2ELi2ELi2ELi2ELb1EEENS1_24CollectiveEpilogueBwdGQAISB_fSE_Li256ELb1ELb1EEENS1_25SingleTileBwdLPTSchedulerILb1ELi96ELb1EEEEEEEEEvNT_6ParamsE,@function
        .size           _ZN7cutlass13device_kernelIN5flash19enable_sm80_to_sm89INS1_16FlashAttnBwdSm80INS1_25CollectiveMainloopBwdSm80ILi2ELi1EN4cute5tupleIJNS5_1CILi64EEENS7_ILi96EEENS7_ILi128EEEEEENS_10bfloat16_tEfNS_4arch4Sm80ELb1ELb0ELb0ELb1ELb1ELb0ELb0ELb0ELi2ELi2ELi2ELi2ELb1EEENS1_24CollectiveEpilogueBwdGQAISB_fSE_Li256ELb1ELb1EEENS1_25SingleTileBwdLPTSchedulerILb1ELi96ELb1EEEEEEEEEvNT_6ParamsE,(.L_x_131 - _ZN7cutlass13device_kernelIN5flash19enable_sm80_to_sm89INS1_16FlashAttnBwdSm80INS1_25CollectiveMainloopBwdSm80ILi2ELi1EN4cute5tupleIJNS5_1CILi64EEENS7_ILi96EEENS7_ILi128EEEEEENS_10bfloat16_tEfNS_4arch4Sm80ELb1ELb0ELb0ELb1ELb1ELb0ELb0ELb0ELi2ELi2ELi2ELi2ELb1EEENS1_24CollectiveEpilogueBwdGQAISB_fSE_Li256ELb1ELb1EEENS1_25SingleTileBwdLPTSchedulerILb1ELi96ELb1EEEEEEEEEvNT_6ParamsE)
        .other          _ZN7cutlass13device_kernelIN5flash19enable_sm80_to_sm89INS1_16FlashAttnBwdSm80INS1_25CollectiveMainloopBwdSm80ILi2ELi1EN4cute5tupleIJNS5_1CILi64EEENS7_ILi96EEENS7_ILi128EEEEEENS_10bfloat16_tEfNS_4arch4Sm80ELb1ELb0ELb0ELb1ELb1ELb0ELb0ELb0ELi2ELi2ELi2ELi2ELb1EEENS1_24CollectiveEpilogueBwdGQAISB_fSE_Li256ELb1ELb1EEENS1_25SingleTileBwdLPTSchedulerILb1ELi96ELb1EEEEEEEEEvNT_6ParamsE,@"STO_CUDA_ENTRY STV_DEFAULT"
_ZN7cutlass13device_kernelIN5flash19enable_sm80_to_sm89INS1_16FlashAttnBwdSm80INS1_25CollectiveMainloopBwdSm80ILi2ELi1EN4cute5tupleIJNS5_1CILi64EEENS7_ILi96EEENS7_ILi128EEEEEENS_10bfloat16_tEfNS_4arch4Sm80ELb1ELb0ELb0ELb1ELb1ELb0ELb0ELb0ELi2ELi2ELi2ELi2ELb1EEENS1_24CollectiveEpilogueBwdGQAISB_fSE_Li256ELb1ELb1EEENS1_25SingleTileBwdLPTSchedulerILb1ELi96ELb1EEEEEEEEEvNT_6ParamsE:
[----:B------:R-:W-:Y:S01]  /*0000*/  LDC R1, c[0x0][0x37c] ;  /* 0x0000df00ff017b82 */ /* 0x000fe20000000800 */
[----:B------:R-:W-:Y:S05]  /*0010*/  EXIT ;  /* 0x000000000000794d */ /* 0x000fea0003800000 */
.L_x_38:
        /* <DEDUP_REMOVED lines=14> */
.L_x_131:


//--------------------- .text._ZN7cutlass13device_kernelIN5flash19enable_sm80_to_sm89INS1_16FlashAttnBwdSm80INS1_25CollectiveMainloopBwdSm80ILi2ELi2EN4cute5tupleIJNS5_1CILi64EEENS7_ILi128EEES9_EEENS_10bfloat16_tEfNS_4arch4Sm80ELb0ELb0ELb0ELb0ELb0ELb0ELb0ELb0ELi2ELi2ELi2ELi2ELb0EEENS1_21CollectiveEpilogueBwdISA_SB_SD_Li256ELb0ELb0ELi4EEENS1_19SingleTileSchedulerILb0ELb0ELb0ELi128EEEEEEEEEvNT_6ParamsE --------------------------
	.section	.text._ZN7cutlass13device_kernelIN5flash19enable_sm80_to_sm89INS1_16FlashAttnBwdSm80INS1_25CollectiveMainloopBwdSm80ILi2ELi2EN4cute5tupleIJNS5_1CILi64EEENS7_ILi128EEES9_EEENS_10bfloat16_tEfNS_4arch4Sm80ELb0ELb0ELb0ELb0ELb0ELb0ELb0ELb0ELi2ELi2ELi2ELi2ELb0EEENS1_21CollectiveEpilogueBwdISA_SB_SD_Li256ELb0ELb0ELi4EEENS1_19SingleTileSchedulerILb0ELb0ELb0ELi128EEEEEEEEEvNT_6ParamsE,"ax",@progbits
	.align	128
.text._ZN7cutlass13device_kernelIN5flash19enable_sm80_to_sm89INS1_16FlashAttnBwdSm80INS1_25CollectiveMainloopBwdSm80ILi2ELi2EN4cute5tupleIJNS5_1CILi64EEENS7_ILi128EEES9_EEENS_10bfloat16_tEfNS_4arch4Sm80ELb0ELb0ELb0ELb0ELb0ELb0ELb0ELb0ELi2ELi2ELi2ELi2ELb0EEENS1_21CollectiveEpilogueBwdISA_SB_SD_Li256ELb0ELb0ELi4EEENS1_19SingleTileSchedulerILb0ELb0ELb0ELi128EEEEEEEEEvNT_6ParamsE:
        .type           _ZN7cutlass13device_kernelIN5flash19enable_sm80_to_sm89INS1_16FlashAttnBwdSm80INS1_25CollectiveMainloopBwdSm80ILi2ELi2EN4cute5tupleIJNS5_1CILi64EEENS7_ILi128EEES9_EEENS_10bfloat16_tEfNS_4arch4Sm80ELb0ELb0ELb0ELb0ELb0ELb0ELb0ELb0ELi2ELi2ELi2ELi2ELb0EEENS1_21CollectiveEpilogueBwdISA_SB_SD_Li256ELb0ELb0ELi4EEENS1_19SingleTileSchedulerILb0ELb0ELb0ELi128EEEEEEEEEvNT_6ParamsE,@function
        .size           _ZN7cutlass13device_kernelIN5flash19enable_sm80_to_sm89INS1_16FlashAttnBwdSm80INS1_25CollectiveMainloopBwdSm80ILi2ELi2EN4cute5tupleIJNS5_1CILi64EEENS7_ILi128EEES9_EEENS_10bfloat16_tEfNS_4arch4Sm80ELb0ELb0ELb0ELb0ELb0ELb0ELb0ELb0ELi2ELi2ELi2ELi2ELb0EEENS1_21CollectiveEpilogueBwdISA_SB_SD_Li256ELb0ELb0ELi4EEENS1_19SingleTileSchedulerILb0ELb0ELb0ELi128EEEEEEEEEvNT_6ParamsE,(.L_x_132 - _ZN7cutlass13device_kernelIN5flash19enable_sm80_to_sm89INS1_16FlashAttnBwdSm80INS1_25CollectiveMainloopBwdSm80ILi2ELi2EN4cute5tupleIJNS5_1CILi64EEENS7_ILi128EEES9_EEENS_10bfloat16_tEfNS_4arch4Sm80ELb0ELb0ELb0ELb0ELb0ELb0ELb0ELb0ELi2ELi2ELi2ELi2ELb0EEENS1_21CollectiveEpilogueBwdISA_SB_SD_Li256ELb0ELb0ELi4EEENS1_19SingleTileSchedulerILb0ELb0ELb0ELi128EEEEEEEEEvNT_6ParamsE)
        .other          _ZN7cutlass13device_kernelIN5flash19enable_sm80_to_sm89INS1_16FlashAttnBwdSm80INS1_25CollectiveMainloopBwdSm80ILi2ELi2EN4cute5tupleIJNS5_1CILi64EEENS7_ILi128EEES9_EEENS_10bfloat16_tEfNS_4arch4Sm80ELb0ELb0ELb0ELb0ELb0ELb0ELb0ELb0ELi2ELi2ELi2ELi2ELb0EEENS1_21CollectiveEpilogueBwdISA_SB_SD_Li256ELb0ELb0ELi4EEENS1_19SingleTileSchedulerILb0ELb0ELb0ELi128EEEEEEEEEvNT_6ParamsE,@"STO_CUDA_ENTRY STV_DEFAULT"
_ZN7cutlass13device_kernelIN5flash19enable_sm80_to_sm89INS1_16FlashAttnBwdSm80INS1_25CollectiveMainloopBwdSm80ILi2ELi2EN4cute5tupleIJNS5_1CILi64EEENS7_ILi128EEES9_EEENS_10bfloat16_tEfNS_4arch4Sm80ELb0ELb0ELb0ELb0ELb0ELb0ELb0ELb0ELi2ELi2ELi2ELi2ELb0EEENS1_21CollectiveEpilogueBwdISA_SB_SD_Li256ELb0ELb0ELi4EEENS1_19SingleTileSchedulerILb0ELb0ELb0ELi128EEEEEEEEEvNT_6ParamsE:
[----:B------:R-:W-:Y:S01]  /*0000*/  LDC R1, c[0x0][0x37c] ;  /* 0x0000df00ff017b82 */ /* 0x000fe20000000800 */
[----:B------:R-:W-:Y:S05]  /*0010*/  EXIT ;  /* 0x000000000000794d */ /* 0x000fea0003800000 */
.L_x_39:
        /* <DEDUP_REMOVED lines=14> */
.L_x_132:


//--------------------- .text._ZN7cutlass13device_kernelIN5flash19enable_sm80_to_sm89INS1_16FlashAttnBwdSm80INS1_25CollectiveMainloopBwdSm80ILi2ELi2EN4cute5tupleIJNS5_1CILi64EEENS7_ILi128EEES9_EEENS_10bfloat16_tEfNS_4arch4Sm80ELb0ELb0ELb0ELb0ELb1ELb0ELb0ELb0ELi2ELi2ELi2ELi2ELb0EEENS1_21CollectiveEpilogueBwdISA_SB_SD_Li256ELb0ELb0ELi4EEENS1_19SingleTileSchedulerILb0ELb0ELb0ELi128EEEEEEEEEvNT_6ParamsE --------------------------
	.section	.text._ZN7cutlass13device_kernelIN5flash19enable_sm80_to_sm89INS1_16FlashAttnBwdSm80INS1_25CollectiveMainloopBwdSm80ILi2ELi2EN4cute5tupleIJNS5_1CILi64EEENS7_ILi128EEES9_EEENS_10bfloat16_tEfNS_4arch4Sm80ELb0ELb0ELb0ELb0ELb1ELb0ELb0ELb0ELi2ELi2ELi2ELi2ELb0EEENS1_21CollectiveEpilogueBwdISA_SB_SD_Li256ELb0ELb0ELi4EEENS1_19SingleTileSchedulerILb0ELb0ELb0ELi128EEEEEEEEEvNT_6ParamsE,"ax",@progbits
	.align	128
.text._ZN7cutlass13device_kernelIN5flash19enable_sm80_to_sm89INS1_16FlashAttnBwdSm80INS1_25CollectiveMainloopBwdSm80ILi2ELi2EN4cute5tupleIJNS5_1CILi64EEENS7_ILi128EEES9_EEENS_10bfloat16_tEfNS_4arch4Sm80ELb0ELb0ELb0ELb0ELb1ELb0ELb0ELb0ELi2ELi2ELi2ELi2ELb0EEENS1_21CollectiveEpilogueBwdISA_SB_SD_Li256ELb0ELb0ELi4EEENS1_19SingleTileSchedulerILb0ELb0ELb0ELi128EEEEEEEEEvNT_6ParamsE:
        .type           _ZN7cutlass13device_kernelIN5flash19enable_sm80_to_sm89INS1_16FlashAttnBwdSm80INS1_25CollectiveMainloopBwdSm80ILi2ELi2EN4cute5tupleIJNS5_1CILi64EEENS7_ILi128EEES9_EEENS_10bfloat16_tEfNS_4arch4Sm80ELb0ELb0ELb0ELb0ELb1ELb0ELb0ELb0ELi2ELi2ELi2ELi2ELb0EEENS1_21CollectiveEpilogueBwdISA_SB_SD_Li256ELb0ELb0ELi4EEENS1_19SingleTileSchedulerILb0ELb0ELb0ELi128EEEEEEEEEvNT_6ParamsE,@function
        .size           _ZN7cutlass13device_kernelIN5flash19enable_sm80_to_sm89INS1_16FlashAttnBwdSm80INS1_25CollectiveMainloopBwdSm80ILi2ELi2EN4cute5tupleIJNS5_1CILi64EEENS7_ILi128EEES9_EEENS_10bfloat16_tEfNS_4arch4Sm80ELb0ELb0ELb0ELb0ELb1ELb0ELb0ELb0ELi2ELi2ELi2ELi2ELb0EEENS1_21CollectiveEpilogueBwdISA_SB_SD_Li256ELb0ELb0ELi4EEENS1_19SingleTileSchedulerILb0ELb0ELb0ELi128EEEEEEEEEvNT_6ParamsE,(.L_x_133 - _ZN7cutlass13device_kernelIN5flash19enable_sm80_to_sm89INS1_16FlashAttnBwdSm80INS1_25CollectiveMainloopBwdSm80ILi2ELi2EN4cute5tupleIJNS5_1CILi64EEENS7_ILi128EEES9_EEENS_10bfloat16_tEfNS_4arch4Sm80ELb0ELb0ELb0ELb0ELb1ELb0ELb0ELb0ELi2ELi2ELi2ELi2ELb0EEENS1_21CollectiveEpilogueBwdISA_SB_SD_Li256ELb0ELb0ELi4EEENS1_19SingleTileSchedulerILb0ELb0ELb0ELi128EEEEEEEEEvNT_6ParamsE)
        .other          _ZN7cutlass13device_kernelIN5flash19enable_sm80_to_sm89INS1_16FlashAttnBwdSm80INS1_25CollectiveMainloopBwdSm80ILi2ELi2EN4cute5tupleIJNS5_1CILi64EEENS7_ILi128EEES9_EEENS_10bfloat16_tEfNS_4arch4Sm80ELb0ELb0ELb0ELb0ELb1ELb0ELb0ELb0ELi2ELi2ELi2ELi2ELb0EEENS1_21CollectiveEpilogueBwdISA_SB_SD_Li256ELb0ELb0ELi4EEENS1_19SingleTileSchedulerILb0ELb0ELb0ELi128EEEEEEEEEvNT_6ParamsE,@"STO_CUDA_ENTRY STV_DEFAULT"
_ZN7cutlass13device_kernelIN5flash19enable_sm80_to_sm89INS1_16FlashAttnBwdSm80INS1_25CollectiveMainloopBwdSm80ILi2ELi2EN4cute5tupleIJNS5_1CILi64EEENS7_ILi128EEES9_EEENS_10bfloat16_tEfNS_4arch4Sm80ELb0ELb0ELb0ELb0ELb1ELb0ELb0ELb0ELi2ELi2ELi2ELi2ELb0EEENS1_21CollectiveEpilogueBwdISA_SB_SD_Li256ELb0ELb0ELi4EEENS1_19SingleTileSchedulerILb0ELb0ELb0ELi128EEEEEEEEEvNT_6ParamsE:
[----:B------:R-:W-:Y:S01]  /*0000*/  LDC R1, c[0x0][0x37c] ;  /* 0x0000df00ff017b82 */ /* 0x000fe20000000800 */
[----:B------:R-:W-:Y:S05]  /*0010*/  EXIT ;  /* 0x000000000000794d */ /* 0x000fea0003800000 */
.L_x_40:
        /* <DEDUP_REMOVED lines=14> */
.L_x_133:


//--------------------- .text._ZN7cutlass13device_kernelIN5flash19enable_sm80_to_sm89INS1_16FlashAttnBwdSm80INS1_25CollectiveMainloopBwdSm80ILi2ELi2EN4cute5tupleIJNS5_1CILi64EEENS7_ILi128EEES9_EEENS_10bfloat16_tEfNS_4arch4Sm80ELb0ELb0ELb0ELb0ELb0ELb0ELb0ELb0ELi2ELi2ELi2ELi2ELb0EEENS1_24CollectiveEpilogueBwdGQAISA_fSD_Li256ELb0ELb0EEENS1_19SingleTileSchedulerILb0ELb0ELb0ELi128EEEEEEEEEvNT_6ParamsE --------------------------
	.section	.text._ZN7cutlass13device_kernelIN5flash19enable_sm80_to_sm89INS1_16FlashAttnBwdSm80INS1_25CollectiveMainloopBwdSm80ILi2ELi2EN4cute5tupleIJNS5_1CILi64EEENS7_ILi128EEES9_EEENS_10bfloat16_tEfNS_4arch4Sm80ELb0ELb0ELb0ELb0ELb0ELb0ELb0ELb0ELi2ELi2ELi2ELi2ELb0EEENS1_24CollectiveEpilogueBwdGQAISA_fSD_Li256ELb0ELb0EEENS1_19SingleTileSchedulerILb0ELb0ELb0ELi128EEEEEEEEEvNT_6ParamsE,"ax",@progbits
	.align	128
.text._ZN7cutlass13device_kernelIN5flash19enable_sm80_to_sm89INS1_16FlashAttnBwdSm80INS1_25CollectiveMainloopBwdSm80ILi2ELi2EN4cute5tupleIJNS5_1CILi64EEENS7_ILi128EEES9_EEENS_10bfloat16_tEfNS_4arch4Sm80ELb0ELb0ELb0ELb0ELb0ELb0ELb0ELb0ELi2ELi2ELi2ELi2ELb0EEENS1_24CollectiveEpilogueBwdGQAISA_fSD_Li256ELb0ELb0EEENS1_19SingleTileSchedulerILb0ELb0ELb0ELi128EEEEEEEEEvNT_6ParamsE:
        .type           _ZN7cutlass13device_kernelIN5flash19enable_sm80_to_sm89INS1_16FlashAttnBwdSm80INS1_25CollectiveMainloopBwdSm80ILi2ELi2EN4cute5tupleIJNS5_1CILi64EEENS7_ILi128EEES9_EEENS_10bfloat16_tEfNS_4arch4Sm80ELb0ELb0ELb0ELb0ELb0ELb0ELb0ELb0ELi2ELi2ELi2ELi2ELb0EEENS1_24CollectiveEpilogueBwdGQAISA_fSD_Li256ELb0ELb0EEENS1_19SingleTileSchedulerILb0ELb0ELb0ELi128EEEEEEEEEvNT_6ParamsE,@function
        .size           _ZN7cutlass13device_kernelIN5flash19enable_sm80_to_sm89INS1_16FlashAttnBwdSm80INS1_25CollectiveMainloopBwdSm80ILi2ELi2EN4cute5tupleIJNS5_1CILi64EEENS7_ILi128EEES9_EEENS_10bfloat16_tEfNS_4arch4Sm80ELb0ELb0ELb0ELb0ELb0ELb0ELb0ELb0ELi2ELi2ELi2ELi2ELb0EEENS1_24CollectiveEpilogueBwdGQAISA_fSD_Li256ELb0ELb0EEENS1_19SingleTileSchedulerILb0ELb0ELb0ELi128EEEEEEEEEvNT_6ParamsE,(.L_x_134 - _ZN7cutlass13device_kernelIN5flash19enable_sm80_to_sm89INS1_16FlashAttnBwdSm80INS1_25CollectiveMainloopBwdSm80ILi2ELi2EN4cute5tupleIJNS5_1CILi64EEENS7_ILi128EEES9_EEENS_10bfloat16_tEfNS_4arch4Sm80ELb0ELb0ELb0ELb0ELb0ELb0ELb0ELb0ELi2ELi2ELi2ELi2ELb0EEENS1_24CollectiveEpilogueBwdGQAISA_fSD_Li256ELb0ELb0EEENS1_19SingleTileSchedulerILb0ELb0ELb0ELi128EEEEEEEEEvNT_6ParamsE)
        .other          _ZN7cutlass13device_kernelIN5flash19enable_sm80_to_sm89INS1_16FlashAttnBwdSm80INS1_25CollectiveMainloopBwdSm80ILi2ELi2EN4cute5tupleIJNS5_1CILi64EEENS7_ILi128EEES9_EEENS_10bfloat16_tEfNS_4arch4Sm80ELb0ELb0ELb0ELb0ELb0ELb0ELb0ELb0ELi2ELi2ELi2ELi2ELb0EEENS1_24CollectiveEpilogueBwdGQAISA_fSD_Li256ELb0ELb0EEENS1_19SingleTileSchedulerILb0ELb0ELb0ELi128EEEEEEEEEvNT_6ParamsE,@"STO_CUDA_ENTRY STV_DEFAULT"
_ZN7cutlass13device_kernelIN5flash19enable_sm80_to_sm89INS1_16FlashAttnBwdSm80INS1_25CollectiveMainloopBwdSm80ILi2ELi2EN4cute5tupleIJNS5_1CILi64EEENS7_ILi128EEES9_EEENS_10bfloat16_tEfNS_4arch4Sm80ELb0ELb0ELb0ELb0ELb0ELb0ELb0ELb0ELi2ELi2ELi2ELi2ELb0EEENS1_24CollectiveEpilogueBwdGQAISA_fSD_Li256ELb0ELb0EEENS1_19SingleTileSchedulerILb0ELb0ELb0ELi128EEEEEEEEEvNT_6ParamsE:
[----:B------:R-:W-:Y:S01]  /*0000*/  LDC R1, c[0x0][0x37c] ;  /* 0x0000df00ff017b82 */ /* 0x000fe20000000800 */
[----:B------:R-:W-:Y:S05]  /*0010*/  EXIT ;  /* 0x000000000000794d */ /* 0x000fea0003800000 */
.L_x_41:
        /* <DEDUP_REMOVED lines=14> */
.L_x_134:


//--------------------- .text._ZN7cutlass13device_kernelIN5flash19enable_sm80_to_sm89INS1_16FlashAttnBwdSm80INS1_25CollectiveMainloopBwdSm80ILi2ELi2EN4cute5tupleIJNS5_1CILi64EEENS7_ILi128EEES9_EEENS_10bfloat16_tEfNS_4arch4Sm80ELb0ELb0ELb0ELb0ELb1ELb0ELb0ELb0ELi2ELi2ELi2ELi2ELb0EEENS1_24CollectiveEpilogueBwdGQAISA_fSD_Li256ELb0ELb1EEENS1_19SingleTileSchedulerILb0ELb0ELb0ELi128EEEEEEEEEvNT_6ParamsE --------------------------
	.section	.text._ZN7cutlass13device_kernelIN5flash19enable_sm80_to_sm89INS1_16FlashAttnBwdSm80INS1_25CollectiveMainloopBwdSm80ILi2ELi2EN4cute5tupleIJNS5_1CILi64EEENS7_ILi128EEES9_EEENS_10bfloat16_tEfNS_4arch4Sm80ELb0ELb0ELb0ELb0ELb1ELb0ELb0ELb0ELi2ELi2ELi2ELi2ELb0EEENS1_24CollectiveEpilogueBwdGQAISA_fSD_Li256ELb0ELb1EEENS1_19SingleTileSchedulerILb0ELb0ELb0ELi128EEEEEEEEEvNT_6ParamsE,"ax",@progbits
	.align	128
.text._ZN7cutlass13device_kernelIN5flash19enable_sm80_to_sm89INS1_16FlashAttnBwdSm80INS1_25CollectiveMainloopBwdSm80ILi2ELi2EN4cute5tupleIJNS5_1CILi64EEENS7_ILi128EEES9_EEENS_10bfloat16_tEfNS_4arch4Sm80ELb0ELb0ELb0ELb0ELb1ELb0ELb0ELb0ELi2ELi2ELi2ELi2ELb0EEENS1_24CollectiveEpilogueBwdGQAISA_fSD_Li256ELb0ELb1EEENS1_19SingleTileSchedulerILb0ELb0ELb0ELi128EEEEEEEEEvNT_6ParamsE:
        .type           _ZN7cutlass13device_kernelIN5flash19enable_sm80_to_sm89INS1_16FlashAttnBwdSm80INS1_25CollectiveMainloopBwdSm80ILi2ELi2EN4cute5tupleIJNS5_1CILi64EEENS7_ILi128EEES9_EEENS_10bfloat16_tEfNS_4arch4Sm80ELb0ELb0ELb0ELb0ELb1ELb0ELb0ELb0ELi2ELi2ELi2ELi2ELb0EEENS1_24CollectiveEpilogueBwdGQAISA_fSD_Li256ELb0ELb1EEENS1_19SingleTileSchedulerILb0ELb0ELb0ELi128EEEEEEEEEvNT_6ParamsE,@function
        .size           _ZN7cutlass13device_kernelIN5flash19enable_sm80_to_sm89INS1_16FlashAttnBwdSm80INS1_25CollectiveMainloopBwdSm80ILi2ELi2EN4cute5tupleIJNS5_1CILi64EEENS7_ILi128EEES9_EEENS_10bfloat16_tEfNS_4arch4Sm80ELb0ELb0ELb0ELb0ELb1ELb0ELb0ELb0ELi2ELi2ELi2ELi2ELb0EEENS1_24CollectiveEpilogueBwdGQAISA_fSD_Li256ELb0ELb1EEENS1_19SingleTileSchedulerILb0ELb0ELb0ELi128EEEEEEEEEvNT_6ParamsE,(.L_x_135 - _ZN7cutlass13device_kernelIN5flash19enable_sm80_to_sm89INS1_16FlashAttnBwdSm80INS1_25CollectiveMainloopBwdSm80ILi2ELi2EN4cute5tupleIJNS5_1CILi64EEENS7_ILi128EEES9_EEENS_10bfloat16_tEfNS_4arch4Sm80ELb0ELb0ELb0ELb0ELb1ELb0ELb0ELb0ELi2ELi2ELi2ELi2ELb0EEENS1_24CollectiveEpilogueBwdGQAISA_fSD_Li256ELb0ELb1EEENS1_19SingleTileSchedulerILb0ELb0ELb0ELi128EEEEEEEEEvNT_6ParamsE)
        .other          _ZN7cutlass13device_kernelIN5flash19enable_sm80_to_sm89INS1_16FlashAttnBwdSm80INS1_25CollectiveMainloopBwdSm80ILi2ELi2EN4cute5tupleIJNS5_1CILi64EEENS7_ILi128EEES9_EEENS_10bfloat16_tEfNS_4arch4Sm80ELb0ELb0ELb0ELb0ELb1ELb0ELb0ELb0ELi2ELi2ELi2ELi2ELb0EEENS1_24CollectiveEpilogueBwdGQAISA_fSD_Li256ELb0ELb1EEENS1_19SingleTileSchedulerILb0ELb0ELb0ELi128EEEEEEEEEvNT_6ParamsE,@"STO_CUDA_ENTRY STV_DEFAULT"
_ZN7cutlass13device_kernelIN5flash19enable_sm80_to_sm89INS1_16FlashAttnBwdSm80INS1_25CollectiveMainloopBwdSm80ILi2ELi2EN4cute5tupleIJNS5_1CILi64EEENS7_ILi128EEES9_EEENS_10bfloat16_tEfNS_4arch4Sm80ELb0ELb0ELb0ELb0ELb1ELb0ELb0ELb0ELi2ELi2ELi2ELi2ELb0EEENS1_24CollectiveEpilogueBwdGQAISA_fSD_Li256ELb0ELb1EEENS1_19SingleTileSchedulerILb0ELb0ELb0ELi128EEEEEEEEEvNT_6ParamsE:
[----:B------:R-:W-:Y:S01]  /*0000*/  LDC R1, c[0x0][0x37c] ;  /* 0x0000df00ff017b82 */ /* 0x000fe20000000800 */
[----:B------:R-:W-:Y:S05]  /*0010*/  EXIT ;  /* 0x000000000000794d */ /* 0x000fea0003800000 */
.L_x_42:
        /* <DEDUP_REMOVED lines=14> */
.L_x_135:


//--------------------- .text._ZN7cutlass13device_kernelIN5flash19enable_sm80_to_sm89INS1_16FlashAttnBwdSm80INS1_25CollectiveMainloopBwdSm80ILi2ELi2EN4cute5tupleIJNS5_1CILi64EEENS7_ILi128EEES9_EEENS_10bfloat16_tEfNS_4arch4Sm80ELb0ELb0ELb0ELb1ELb0ELb0ELb0ELb0ELi2ELi2ELi2ELi2ELb0EEENS1_21CollectiveEpilogueBwdISA_SB_SD_Li256ELb1ELb0ELi4EEENS1_19SingleTileSchedulerILb1ELb0ELb0ELi128EEEEEEEEEvNT_6ParamsE --------------------------
	.section	.text._ZN7cutlass13device_kernelIN5flash19enable_sm80_to_sm89INS1_16FlashAttnBwdSm80INS1_25CollectiveMainloopBwdSm80ILi2ELi2EN4cute5tupleIJNS5_1CILi64EEENS7_ILi128EEES9_EEENS_10bfloat16_tEfNS_4arch4Sm80ELb0ELb0ELb0ELb1ELb0ELb0ELb0ELb0ELi2ELi2ELi2ELi2ELb0EEENS1_21CollectiveEpilogueBwdISA_SB_SD_Li256ELb1ELb0ELi4EEENS1_19SingleTileSchedulerILb1ELb0ELb0ELi128EEEEEEEEEvNT_6ParamsE,"ax",@progbits
	.align	128
.text._ZN7cutlass13device_kernelIN5flash19enable_sm80_to_sm89INS1_16FlashAttnBwdSm80INS1_25CollectiveMainloopBwdSm80ILi2ELi2EN4cute5tupleIJNS5_1CILi64EEENS7_ILi128EEES9_EEENS_10bfloat16_tEfNS_4arch4Sm80ELb0ELb0ELb0ELb1ELb0ELb0ELb0ELb0ELi2ELi2ELi2ELi2ELb0EEENS1_21CollectiveEpilogueBwdISA_SB_SD_Li256ELb1ELb0ELi4EEENS1_19SingleTileSchedulerILb1ELb0ELb0ELi128EEEEEEEEEvNT_6ParamsE:
        .type           _ZN7cutlass13device_kernelIN5flash19enable_sm80_to_sm89INS1_16FlashAttnBwdSm80INS1_25CollectiveMainloopBwdSm80ILi2ELi2EN4cute5tupleIJNS5_1CILi64EEENS7_ILi128EEES9_EEENS_10bfloat16_tEfNS_4arch4Sm80ELb0ELb0ELb0ELb1ELb0ELb0ELb0ELb0ELi2ELi2ELi2ELi2ELb0EEENS1_21CollectiveEpilogueBwdISA_SB_SD_Li256ELb1ELb0ELi4EEENS1_19SingleTileSchedulerILb1ELb0ELb0ELi128EEEEEEEEEvNT_6ParamsE,@function
        .size           _ZN7cutlass13device_kernelIN5flash19enable_sm80_to_sm89INS1_16FlashAttnBwdSm80INS1_25CollectiveMainloopBwdSm80ILi2ELi2EN4cute5tupleIJNS5_1CILi64EEENS7_ILi128EEES9_EEENS_10bfloat16_tEfNS_4arch4Sm80ELb0ELb0ELb0ELb1ELb0ELb0ELb0ELb0ELi2ELi2ELi2ELi2ELb0EEENS1_21CollectiveEpilogueBwdISA_SB_SD_Li256ELb1ELb0ELi4EEENS1_19SingleTileSchedulerILb1ELb0ELb0ELi128EEEEEEEEEvNT_6ParamsE,(.L_x_136 - _ZN7cutlass13device_kernelIN5flash19enable_sm80_to_sm89INS1_16FlashAttnBwdSm80INS1_25CollectiveMainloopBwdSm80ILi2ELi2EN4cute5tupleIJNS5_1CILi64EEENS7_ILi128EEES9_EEENS_10bfloat16_tEfNS_4arch4Sm80ELb0ELb0ELb0ELb1ELb0ELb0ELb0ELb0ELi2ELi2ELi2ELi2ELb0EEENS1_21CollectiveEpilogueBwdISA_SB_SD_Li256ELb1ELb0ELi4EEENS1_19SingleTileSchedulerILb1ELb0ELb0ELi128EEEEEEEEEvNT_6ParamsE)
        .other          _ZN7cutlass13device_kernelIN5flash19enable_sm80_to_sm89INS1_16FlashAttnBwdSm80INS1_25CollectiveMainloopBwdSm80ILi2ELi2EN4cute5tupleIJNS5_1CILi64EEENS7_ILi128EEES9_EEENS_10bfloat16_tEfNS_4arch4Sm80ELb0ELb0ELb0ELb1ELb0ELb0ELb0ELb0ELi2ELi2ELi2ELi2ELb0EEENS1_21CollectiveEpilogueBwdISA_SB_SD_Li256ELb1ELb0ELi4EEENS1_19SingleTileSchedulerILb1ELb0ELb0ELi128EEEEEEEEEvNT_6ParamsE,@"STO_CUDA_ENTRY STV_DEFAULT"
_ZN7cutlass13device_kernelIN5flash19enable_sm80_to_sm89INS1_16FlashAttnBwdSm80INS1_25CollectiveMainloopBwdSm80ILi2ELi2EN4cute5tupleIJNS5_1CILi64EEENS7_ILi128EEES9_EEENS_10bfloat16_tEfNS_4arch4Sm80ELb0ELb0ELb0ELb1ELb0ELb0ELb0ELb0ELi2ELi2ELi2ELi2ELb0EEENS1_21CollectiveEpilogueBwdISA_SB_SD_Li256ELb1ELb0ELi4EEENS1_19SingleTileSchedulerILb1ELb0ELb0ELi128EEEEEEEEEvNT_6ParamsE:
[----:B------:R-:W-:Y:S01]  /*0000*/  LDC R1, c[0x0][0x37c] ;  /* 0x0000df00ff017b82 */ /* 0x000fe20000000800 */
[----:B------:R-:W-:Y:S05]  /*0010*/  EXIT ;  /* 0x000000000000794d */ /* 0x000fea0003800000 */
.L_x_43:
        /* <DEDUP_REMOVED lines=14> */
.L_x_136:


//--------------------- .text._ZN7cutlass13device_kernelIN5flash19enable_sm80_to_sm89INS1_16FlashAttnBwdSm80INS1_25CollectiveMainloopBwdSm80ILi2ELi2EN4cute5tupleIJNS5_1CILi64EEENS7_ILi128EEES9_EEENS_10bfloat16_tEfNS_4arch4Sm80ELb0ELb0ELb0ELb1ELb1ELb0ELb0ELb0ELi2ELi2ELi2ELi2ELb0EEENS1_21CollectiveEpilogueBwdISA_SB_SD_Li256ELb1ELb0ELi4EEENS1_19SingleTileSchedulerILb1ELb0ELb0ELi128EEEEEEEEEvNT_6ParamsE --------------------------
	.section	.text._ZN7cutlass13device_kernelIN5flash19enable_sm80_to_sm89INS1_16FlashAttnBwdSm80INS1_25CollectiveMainloopBwdSm80ILi2ELi2EN4cute5tupleIJNS5_1CILi64EEENS7_ILi128EEES9_EEENS_10bfloat16_tEfNS_4arch4Sm80ELb0ELb0ELb0ELb1ELb1ELb0ELb0ELb0ELi2ELi2ELi2ELi2ELb0EEENS1_21CollectiveEpilogueBwdISA_SB_SD_Li256ELb1ELb0ELi4EEENS1_19SingleTileSchedulerILb1ELb0ELb0ELi128EEEEEEEEEvNT_6ParamsE,"ax",@progbits
	.align	128
.text._ZN7cutlass13device_kernelIN5flash19enable_sm80_to_sm89INS1_16FlashAttnBwdSm80INS1_25CollectiveMainloopBwdSm80ILi2ELi2EN4cute5tupleIJNS5_1CILi64EEENS7_ILi128EEES9_EEENS_10bfloat16_tEfNS_4arch4Sm80ELb0ELb0ELb0ELb1ELb1ELb0ELb0ELb0ELi2ELi2ELi2ELi2ELb0EEENS1_21CollectiveEpilogueBwdISA_SB_SD_Li256ELb1ELb0ELi4EEENS1_19SingleTileSchedulerILb1ELb0ELb0ELi128EEEEEEEEEvNT_6ParamsE:
        .type           _ZN7cutlass13device_kernelIN5flash19enable_sm80_to_sm89INS1_16FlashAttnBwdSm80INS1_25CollectiveMainloopBwdSm80ILi2ELi2EN4cute5tupleIJNS5_1CILi64EEENS7_ILi128EEES9_EEENS_10bfloat16_tEfNS_4arch4Sm80ELb0ELb0ELb0ELb1ELb1ELb0ELb0ELb0ELi2ELi2ELi2ELi2ELb0EEENS1_21CollectiveEpilogueBwdISA_SB_SD_Li256ELb1ELb0ELi4EEENS1_19SingleTileSchedulerILb1ELb0ELb0ELi128EEEEEEEEEvNT_6ParamsE,@function
        .size           _ZN7cutlass13device_kernelIN5flash19enable_sm80_to_sm89INS1_16FlashAttnBwdSm80INS1_25CollectiveMainloopBwdSm80ILi2ELi2EN4cute5tupleIJNS5_1CILi64EEENS7_ILi128EEES9_EEENS_10bfloat16_tEfNS_4arch4Sm80ELb0ELb0ELb0ELb1ELb1ELb0ELb0ELb0ELi2ELi2ELi2ELi2ELb0EEENS1_21CollectiveEpilogueBwdISA_SB_SD_Li256ELb1ELb0ELi4EEENS1_19SingleTileSchedulerILb1ELb0ELb0ELi128EEEEEEEEEvNT_6ParamsE,(.L_x_137 - _ZN7cutlass13device_kernelIN5flash19enable_sm80_to_sm89INS1_16FlashAttnBwdSm80INS1_25CollectiveMainloopBwdSm80ILi2ELi2EN4cute5tupleIJNS5_1CILi64EEENS7_ILi128EEES9_EEENS_10bfloat16_tEfNS_4arch4Sm80ELb0ELb0ELb0ELb1ELb1ELb0ELb0ELb0ELi2ELi2ELi2ELi2ELb0EEENS1_21CollectiveEpilogueBwdISA_SB_SD_Li256ELb1ELb0ELi4EEENS1_19SingleTileSchedulerILb1ELb0ELb0ELi128EEEEEEEEEvNT_6ParamsE)
        .other          _ZN7cutlass13device_kernelIN5flash19enable_sm80_to_sm89INS1_16FlashAttnBwdSm80INS1_25CollectiveMainloopBwdSm80ILi2ELi2EN4cute5tupleIJNS5_1CILi64EEENS7_ILi128EEES9_EEENS_10bfloat16_tEfNS_4arch4Sm80ELb0ELb0ELb0ELb1ELb1ELb0ELb0ELb0ELi2ELi2ELi2ELi2ELb0EEENS1_21CollectiveEpilogueBwdISA_SB_SD_Li256ELb1ELb0ELi4EEENS1_19SingleTileSchedulerILb1ELb0ELb0ELi128EEEEEEEEEvNT_6ParamsE,@"STO_CUDA_ENTRY STV_DEFAULT"
_ZN7cutlass13device_kernelIN5flash19enable_sm80_to_sm89INS1_16FlashAttnBwdSm80INS1_25CollectiveMainloopBwdSm80ILi2ELi2EN4cute5tupleIJNS5_1CILi64EEENS7_ILi128EEES9_EEENS_10bfloat16_tEfNS_4arch4Sm80ELb0ELb0ELb0ELb1ELb1ELb0ELb0ELb0ELi2ELi2ELi2ELi2ELb0EEENS1_21CollectiveEpilogueBwdISA_SB_SD_Li256ELb1ELb0ELi4EEENS1_19SingleTileSchedulerILb1ELb0ELb0ELi128EEEEEEEEEvNT_6ParamsE:
[----:B------:R-:W-:Y:S01]  /*0000*/  LDC R1, c[0x0][0x37c] ;  /* 0x0000df00ff017b82 */ /* 0x000fe20000000800 */
[----:B------:R-:W-:Y:S05]  /*0010*/  EXIT ;  /* 0x000000000000794d */ /* 0x000fea0003800000 */
.L_x_44:
        /* <DEDUP_REMOVED lines=14> */
.L_x_137:


//--------------------- .text._ZN7cutlass13device_kernelIN5flash19enable_sm80_to_sm89INS1_16FlashAttnBwdSm80INS1_25CollectiveMainloopBwdSm80ILi2ELi2EN4cute5tupleIJNS5_1CILi64EEENS7_ILi128EEES9_EEENS_10bfloat16_tEfNS_4arch4Sm80ELb0ELb0ELb0ELb1ELb0ELb0ELb0ELb0ELi2ELi2ELi2ELi2ELb0EEENS1_24CollectiveEpilogueBwdGQAISA_fSD_Li256ELb1ELb0EEENS1_19SingleTileSchedulerILb1ELb0ELb0ELi128EEEEEEEEEvNT_6ParamsE --------------------------
	.section	.text._ZN7cutlass13device_kernelIN5flash19enable_sm80_to_sm89INS1_16FlashAttnBwdSm80INS1_25CollectiveMainloopBwdSm80ILi2ELi2EN4cute5tupleIJNS5_1CILi64EEENS7_ILi128EEES9_EEENS_10bfloat16_tEfNS_4arch4Sm80ELb0ELb0ELb0ELb1ELb0ELb0ELb0ELb0ELi2ELi2ELi2ELi2ELb0EEENS1_24CollectiveEpilogueBwdGQAISA_fSD_Li256ELb1ELb0EEENS1_19SingleTileSchedulerILb1ELb0ELb0ELi128EEEEEEEEEvNT_6ParamsE,"ax",@progbits
	.align	128
.text._ZN7cutlass13device_kernelIN5flash19enable_sm80_to_sm89INS1_16FlashAttnBwdSm80INS1_25CollectiveMainloopBwdSm80ILi2ELi2EN4cute5tupleIJNS5_1CILi64EEENS7_ILi128EEES9_EEENS_10bfloat16_tEfNS_4arch4Sm80ELb0ELb0ELb0ELb1ELb0ELb0ELb0ELb0ELi2ELi2ELi2ELi2ELb0EEENS1_24CollectiveEpilogueBwdGQAISA_fSD_Li256ELb1ELb0EEENS1_19SingleTileSchedulerILb1ELb0ELb0ELi128EEEEEEEEEvNT_6ParamsE:
        .type           _ZN7cutlass13device_kernelIN5flash19enable_sm80_to_sm89INS1_16FlashAttnBwdSm80INS1_25CollectiveMainloopBwdSm80ILi2ELi2EN4cute5tupleIJNS5_1CILi64EEENS7_ILi128EEES9_EEENS_10bfloat16_tEfNS_4arch4Sm80ELb0ELb0ELb0ELb1ELb0ELb0ELb0ELb0ELi2ELi2ELi2ELi2ELb0EEENS1_24CollectiveEpilogueBwdGQAISA_fSD_Li256ELb1ELb0EEENS1_19SingleTileSchedulerILb1ELb0ELb0ELi128EEEEEEEEEvNT_6ParamsE,@function
        .size           _ZN7cutlass13device_kernelIN5flash19enable_sm80_to_sm89INS1_16FlashAttnBwdSm80INS1_25CollectiveMainloopBwdSm80ILi2ELi2EN4cute5tupleIJNS5_1CILi64EEENS7_ILi128EEES9_EEENS_10bfloat16_tEfNS_4arch4Sm80ELb0ELb0ELb0ELb1ELb0ELb0ELb0ELb0ELi2ELi2ELi2ELi2ELb0EEENS1_24CollectiveEpilogueBwdGQAISA_fSD_Li256ELb1ELb0EEENS1_19SingleTileSchedulerILb1ELb0ELb0ELi128EEEEEEEEEvNT_6ParamsE,(.L_x_138 - _ZN7cutlass13device_kernelIN5flash19enable_sm80_to_sm89INS1_16FlashAttnBwdSm80INS1_25CollectiveMainloopBwdSm80ILi2ELi2EN4cute5tupleIJNS5_1CILi64EEENS7_ILi128EEES9_EEENS_10bfloat16_tEfNS_4arch4Sm80ELb0ELb0ELb0ELb1ELb0ELb0ELb0ELb0ELi2ELi2ELi2ELi2ELb0EEENS1_24CollectiveEpilogueBwdGQAISA_fSD_Li256ELb1ELb0EEENS1_19SingleTileSchedulerILb1ELb0ELb0ELi128EEEEEEEEEvNT_6ParamsE)
        .other          _ZN7cutlass13device_kernelIN5flash19enable_sm80_to_sm89INS1_16FlashAttnBwdSm80INS1_25CollectiveMainloopBwdSm80ILi2ELi2EN4cute5tupleIJNS5_1CILi64EEENS7_ILi128EEES9_EEENS_10bfloat16_tEfNS_4arch4Sm80ELb0ELb0ELb0ELb1ELb0ELb0ELb0ELb0ELi2ELi2ELi2ELi2ELb0EEENS1_24CollectiveEpilogueBwdGQAISA_fSD_Li256ELb1ELb0EEENS1_19SingleTileSchedulerILb1ELb0ELb0ELi128EEEEEEEEEvNT_6ParamsE,@"STO_CUDA_ENTRY STV_DEFAULT"
_ZN7cutlass13device_kernelIN5flash19enable_sm80_to_sm89INS1_16FlashAttnBwdSm80INS1_25CollectiveMainloopBwdSm80ILi2ELi2EN4cute5tupleIJNS5_1CILi64EEENS7_ILi128EEES9_EEENS_10bfloat16_tEfNS_4arch4Sm80ELb0ELb0ELb0ELb1ELb0ELb0ELb0ELb0ELi2ELi2ELi2ELi2ELb0EEENS1_24CollectiveEpilogueBwdGQAISA_fSD_Li256ELb1ELb0EEENS1_19SingleTileSchedulerILb1ELb0ELb0ELi128EEEEEEEEEvNT_6ParamsE:
[----:B------:R-:W-:Y:S01]  /*0000*/  LDC R1, c[0x0][0x37c] ;  /* 0x0000df00ff017b82 */ /* 0x000fe20000000800 */
[----:B------:R-:W-:Y:S05]  /*0010*/  EXIT ;  /* 0x000000000000794d */ /* 0x000fea0003800000 */
.L_x_45:
        /* <DEDUP_REMOVED lines=14> */
.L_x_138:


//--------------------- .text._ZN7cutlass13device_kernelIN5flash19enable_sm80_to_sm89INS1_16FlashAttnBwdSm80INS1_25CollectiveMainloopBwdSm80ILi2ELi2EN4cute5tupleIJNS5_1CILi64EEENS7_ILi128EEES9_EEENS_10bfloat16_tEfNS_4arch4Sm80ELb0ELb0ELb0ELb1ELb1ELb0ELb0ELb0ELi2ELi2ELi2ELi2ELb0EEENS1_24CollectiveEpilogueBwdGQAISA_fSD_Li256ELb1ELb1EEENS1_19SingleTileSchedulerILb1ELb0ELb0ELi128EEEEEEEEEvNT_6ParamsE --------------------------
	.section	.text._ZN7cutlass13device_kernelIN5flash19enable_sm80_to_sm89INS1_16FlashAttnBwdSm80INS1_25CollectiveMainloopBwdSm80ILi2ELi2EN4cute5tupleIJNS5_1CILi64EEENS7_ILi128EEES9_EEENS_10bfloat16_tEfNS_4arch4Sm80ELb0ELb0ELb0ELb1ELb1ELb0ELb0ELb0ELi2ELi2ELi2ELi2ELb0EEENS1_24CollectiveEpilogueBwdGQAISA_fSD_Li256ELb1ELb1EEENS1_19SingleTileSchedulerILb1ELb0ELb0ELi128EEEEEEEEEvNT_6ParamsE,"ax",@progbits
	.align	128
.text._ZN7cutlass13device_kernelIN5flash19enable_sm80_to_sm89INS1_16FlashAttnBwdSm80INS1_25CollectiveMainloopBwdSm80ILi2ELi2EN4cute5tupleIJNS5_1CILi64EEENS7_ILi128EEES9_EEENS_10bfloat16_tEfNS_4arch4Sm80ELb0ELb0ELb0ELb1ELb1ELb0ELb0ELb0ELi2ELi2ELi2ELi2ELb0EEENS1_24CollectiveEpilogueBwdGQAISA_fSD_Li256ELb1ELb1EEENS1_19SingleTileSchedulerILb1ELb0ELb0ELi128EEEEEEEEEvNT_6ParamsE:
        .type           _ZN7cutlass13device_kernelIN5flash19enable_sm80_to_sm89INS1_16FlashAttnBwdSm80INS1_25CollectiveMainloopBwdSm80ILi2ELi2EN4cute5tupleIJNS5_1CILi64EEENS7_ILi128EEES9_EEENS_10bfloat16_tEfNS_4arch4Sm80ELb0ELb0ELb0ELb1ELb1ELb0ELb0ELb0ELi2ELi2ELi2ELi2ELb0EEENS1_24CollectiveEpilogueBwdGQAISA_fSD_Li256ELb1ELb1EEENS1_19SingleTileSchedulerILb1ELb0ELb0ELi128EEEEEEEEEvNT_6ParamsE,@function
        .size           _ZN7cutlass13device_kernelIN5flash19enable_sm80_to_sm89INS1_16FlashAttnBwdSm80INS1_25CollectiveMainloopBwdSm80ILi2ELi2EN4cute5tupleIJNS5_1CILi64EEENS7_ILi128EEES9_EEENS_10bfloat16_tEfNS_4arch4Sm80ELb0ELb0ELb0ELb1ELb1ELb0ELb0ELb0ELi2ELi2ELi2ELi2ELb0EEENS1_24CollectiveEpilogueBwdGQAISA_fSD_Li256ELb1ELb1EEENS1_19SingleTileSchedulerILb1ELb0ELb0ELi128EEEEEEEEEvNT_6ParamsE,(.L_x_139 - _ZN7cutlass13device_kernelIN5flash19enable_sm80_to_sm89INS1_16FlashAttnBwdSm80INS1_25CollectiveMainloopBwdSm80ILi2ELi2EN4cute5tupleIJNS5_1CILi64EEENS7_ILi128EEES9_EEENS_10bfloat16_tEfNS_4arch4Sm80ELb0ELb0ELb0ELb1ELb1ELb0ELb0ELb0ELi2ELi2ELi2ELi2ELb0EEENS1_24CollectiveEpilogueBwdGQAISA_fSD_Li256ELb1ELb1EEENS1_19SingleTileSchedulerILb1ELb0ELb0ELi128EEEEEEEEEvNT_6ParamsE)
        .other          _ZN7cutlass13device_kernelIN5flash19enable_sm80_to_sm89INS1_16FlashAttnBwdSm80INS1_25CollectiveMainloopBwdSm80ILi2ELi2EN4cute5tupleIJNS5_1CILi64EEENS7_ILi128EEES9_EEENS_10bfloat16_tEfNS_4arch4Sm80ELb0ELb0ELb0ELb1ELb1ELb0ELb0ELb0ELi2ELi2ELi2ELi2ELb0EEENS1_24CollectiveEpilogueBwdGQAISA_fSD_Li256ELb1ELb1EEENS1_19SingleTileSchedulerILb1ELb0ELb0ELi128EEEEEEEEEvNT_6ParamsE,@"STO_CUDA_ENTRY STV_DEFAULT"
_ZN7cutlass13device_kernelIN5flash19enable_sm80_to_sm89INS1_16FlashAttnBwdSm80INS1_25CollectiveMainloopBwdSm80ILi2ELi2EN4cute5tupleIJNS5_1CILi64EEENS7_ILi128EEES9_EEENS_10bfloat16_tEfNS_4arch4Sm80ELb0ELb0ELb0ELb1ELb1ELb0ELb0ELb0ELi2ELi2ELi2ELi2ELb0EEENS1_24CollectiveEpilogueBwdGQAISA_fSD_Li256ELb1ELb1EEENS1_19SingleTileSchedulerILb1ELb0ELb0ELi128EEEEEEEEEvNT_6ParamsE:
[----:B------:R-:W-:Y:S01]  /*0000*/  LDC R1, c[0x0][0x37c] ;  /* 0x0000df00ff017b82 */ /* 0x000fe20000000800 */
[----:B------:R-:W-:Y:S05]  /*0010*/  EXIT ;  /* 0x000000000000794d */ /* 0x000fea0003800000 */
.L_x_46:
        /* <DEDUP_REMOVED lines=14> */
.L_x_139:


//--------------------- .text._ZN7cutlass13device_kernelIN5flash19enable_sm80_to_sm89INS1_16FlashAttnBwdSm80INS1_25CollectiveMainloopBwdSm80ILi2ELi2EN4cute5tupleIJNS5_1CILi64EEENS7_ILi128EEES9_EEENS_10bfloat16_tEfNS_4arch4Sm80ELb0ELb1ELb0ELb0ELb0ELb0ELb0ELb0ELi2ELi2ELi2ELi2ELb0EEENS1_21CollectiveEpilogueBwdISA_SB_SD_Li256ELb0ELb0ELi4EEENS1_19SingleTileSchedulerILb0ELb0ELb0ELi128EEEEEEEEEvNT_6ParamsE --------------------------
	.section	.text._ZN7cutlass13device_kernelIN5flash19enable_sm80_to_sm89INS1_16FlashAttnBwdSm80INS1_25CollectiveMainloopBwdSm80ILi2ELi2EN4cute5tupleIJNS5_1CILi64EEENS7_ILi128EEES9_EEENS_10bfloat16_tEfNS_4arch4Sm80ELb0ELb1ELb0ELb0ELb0ELb0ELb0ELb0ELi2ELi2ELi2ELi2ELb0EEENS1_21CollectiveEpilogueBwdISA_SB_SD_Li256ELb0ELb0ELi4EEENS1_19SingleTileSchedulerILb0ELb0ELb0ELi128EEEEEEEEEvNT_6ParamsE,"ax",@progbits
	.align	128
.text._ZN7cutlass13device_kernelIN5flash19enable_sm80_to_sm89INS1_16FlashAttnBwdSm80INS1_25CollectiveMainloopBwdSm80ILi2ELi2EN4cute5tupleIJNS5_1CILi64EEENS7_ILi128EEES9_EEENS_10bfloat16_tEfNS_4arch4Sm80ELb0ELb1ELb0ELb0ELb0ELb0ELb0ELb0ELi2ELi2ELi2ELi2ELb0EEENS1_21CollectiveEpilogueBwdISA_SB_SD_Li256ELb0ELb0ELi4EEENS1_19SingleTileSchedulerILb0ELb0ELb0ELi128EEEEEEEEEvNT_6ParamsE:
        .type           _ZN7cutlass13device_kernelIN5flash19enable_sm80_to_sm89INS1_16FlashAttnBwdSm80INS1_25CollectiveMainloopBwdSm80ILi2ELi2EN4cute5tupleIJNS5_1CILi64EEENS7_ILi128EEES9_EEENS_10bfloat16_tEfNS_4arch4Sm80ELb0ELb1ELb0ELb0ELb0ELb0ELb0ELb0ELi2ELi2ELi2ELi2ELb0EEENS1_21CollectiveEpilogueBwdISA_SB_SD_Li256ELb0ELb0ELi4EEENS1_19SingleTileSchedulerILb0ELb0ELb0ELi128EEEEEEEEEvNT_6ParamsE,@function
        .size           _ZN7cutlass13device_kernelIN5flash19enable_sm80_to_sm89INS1_16FlashAttnBwdSm80INS1_25CollectiveMainloopBwdSm80ILi2ELi2EN4cute5tupleIJNS5_1CILi64EEENS7_ILi128EEES9_EEENS_10bfloat16_tEfNS_4arch4Sm80ELb0ELb1ELb0ELb0ELb0ELb0ELb0ELb0ELi2ELi2ELi2ELi2ELb0EEENS1_21CollectiveEpilogueBwdISA_SB_SD_Li256ELb0ELb0ELi4EEENS1_19SingleTileSchedulerILb0ELb0ELb0ELi128EEEEEEEEEvNT_6ParamsE,(.L_x_140 - _ZN7cutlass13device_kernelIN5flash19enable_sm80_to_sm89INS1_16FlashAttnBwdSm80INS1_25CollectiveMainloopBwdSm80ILi2ELi2EN4cute5tupleIJNS5_1CILi64EEENS7_ILi128EEES9_EEENS_10bfloat16_tEfNS_4arch4Sm80ELb0ELb1ELb0ELb0ELb0ELb0ELb0ELb0ELi2ELi2ELi2ELi2ELb0EEENS1_21CollectiveEpilogueBwdISA_SB_SD_Li256ELb0ELb0ELi4EEENS1_19SingleTileSchedulerILb0ELb0ELb0ELi128EEEEEEEEEvNT_6ParamsE)
        .other          _ZN7cutlass13device_kernelIN5flash19enable_sm80_to_sm89INS1_16FlashAttnBwdSm80INS1_25CollectiveMainloopBwdSm80ILi2ELi2EN4cute5tupleIJNS5_1CILi64EEENS7_ILi128EEES9_EEENS_10bfloat16_tEfNS_4arch4Sm80ELb0ELb1ELb0ELb0ELb0ELb0ELb0ELb0ELi2ELi2ELi2ELi2ELb0EEENS1_21CollectiveEpilogueBwdISA_SB_SD_Li256ELb0ELb0ELi4EEENS1_19SingleTileSchedulerILb0ELb0ELb0ELi128EEEEEEEEEvNT_6ParamsE,@"STO_CUDA_ENTRY STV_DEFAULT"
_ZN7cutlass13device_kernelIN5flash19enable_sm80_to_sm89INS1_16FlashAttnBwdSm80INS1_25CollectiveMainloopBwdSm80ILi2ELi2EN4cute5tupleIJNS5_1CILi64EEENS7_ILi128EEES9_EEENS_10bfloat16_tEfNS_4arch4Sm80ELb0ELb1ELb0ELb0ELb0ELb0ELb0ELb0ELi2ELi2ELi2ELi2ELb0EEENS1_21CollectiveEpilogueBwdISA_SB_SD_Li256ELb0ELb0ELi4EEENS1_19SingleTileSchedulerILb0ELb0ELb0ELi128EEEEEEEEEvNT_6ParamsE:
[----:B------:R-:W-:Y:S01]  /*0000*/  LDC R1, c[0x0][0x37c] ;  /* 0x0000df00ff017b82 */ /* 0x000fe20000000800 */
[----:B------:R-:W-:Y:S05]  /*0010*/  EXIT ;  /* 0x000000000000794d */ /* 0x000fea0003800000 */
.L_x_47:
        /* <DEDUP_REMOVED lines=14> */
.L_x_140:


//--------------------- .text._ZN7cutlass13device_kernelIN5flash19enable_sm80_to_sm89INS1_16FlashAttnBwdSm80INS1_25CollectiveMainloopBwdSm80ILi2ELi2EN4cute5tupleIJNS5_1CILi64EEENS7_ILi128EEES9_EEENS_10bfloat16_tEfNS_4arch4Sm80ELb0ELb1ELb0ELb0ELb1ELb0ELb0ELb0ELi2ELi2ELi2ELi2ELb0EEENS1_21CollectiveEpilogueBwdISA_SB_SD_Li256ELb0ELb0ELi4EEENS1_19SingleTileSchedulerILb0ELb0ELb0ELi128EEEEEEEEEvNT_6ParamsE --------------------------
	.section	.text._ZN7cutlass13device_kernelIN5flash19enable_sm80_to_sm89INS1_16FlashAttnBwdSm80INS1_25CollectiveMainloopBwdSm80ILi2ELi2EN4cute5tupleIJNS5_1CILi64EEENS7_ILi128EEES9_EEENS_10bfloat16_tEfNS_4arch4Sm80ELb0ELb1ELb0ELb0ELb1ELb0ELb0ELb0ELi2ELi2ELi2ELi2ELb0EEENS1_21CollectiveEpilogueBwdISA_SB_SD_Li256ELb0ELb0ELi4EEENS1_19SingleTileSchedulerILb0ELb0ELb0ELi128EEEEEEEEEvNT_6ParamsE,"ax",@progbits
	.align	128
.text._ZN7cutlass13device_kernelIN5flash19enable_sm80_to_sm89INS1_16FlashAttnBwdSm80INS1_25CollectiveMainloopBwdSm80ILi2ELi2EN4cute5tupleIJNS5_1CILi64EEENS7_ILi128EEES9_EEENS_10bfloat16_tEfNS_4arch4Sm80ELb0ELb1ELb0ELb0ELb1ELb0ELb0ELb0ELi2ELi2ELi2ELi2ELb0EEENS1_21CollectiveEpilogueBwdISA_SB_SD_Li256ELb0ELb0ELi4EEENS1_19SingleTileSchedulerILb0ELb0ELb0ELi128EEEEEEEEEvNT_6ParamsE:
        .type           _ZN7cutlass13device_kernelIN5flash19enable_sm80_to_sm89INS1_16FlashAttnBwdSm80INS1_25CollectiveMainloopBwdSm80ILi2ELi2EN4cute5tupleIJNS5_1CILi64EEENS7_ILi128EEES9_EEENS_10bfloat16_tEfNS_4arch4Sm80ELb0ELb1ELb0ELb0ELb1ELb0ELb0ELb0ELi2ELi2ELi2ELi2ELb0EEENS1_21CollectiveEpilogueBwdISA_SB_SD_Li256ELb0ELb0ELi4EEENS1_19SingleTileSchedulerILb0ELb0ELb0ELi128EEEEEEEEEvNT_6ParamsE,@function
        .size           _ZN7cutlass13device_kernelIN5flash19enable_sm80_to_sm89INS1_16FlashAttnBwdSm80INS1_25CollectiveMainloopBwdSm80ILi2ELi2EN4cute5tupleIJNS5_1CILi64EEENS7_ILi128EEES9_EEENS_10bfloat16_tEfNS_4arch4Sm80ELb0ELb1ELb0ELb0ELb1ELb0ELb0ELb0ELi2ELi2ELi2ELi2ELb0EEENS1_21CollectiveEpilogueBwdISA_SB_SD_Li256ELb0ELb0ELi4EEENS1_19SingleTileSchedulerILb0ELb0ELb0ELi128EEEEEEEEEvNT_6ParamsE,(.L_x_141 - _ZN7cutlass13device_kernelIN5flash19enable_sm80_to_sm89INS1_16FlashAttnBwdSm80INS1_25CollectiveMainloopBwdSm80ILi2ELi2EN4cute5tupleIJNS5_1CILi64EEENS7_ILi128EEES9_EEENS_10bfloat16_tEfNS_4arch4Sm80ELb0ELb1ELb0ELb0ELb1ELb0ELb0ELb0ELi2ELi2ELi2ELi2ELb0EEENS1_21CollectiveEpilogueBwdISA_SB_SD_Li256ELb0ELb0ELi4EEENS1_19SingleTileSchedulerILb0ELb0ELb0ELi128EEEEEEEEEvNT_6ParamsE)
        .other          _ZN7cutlass13device_kernelIN5flash19enable_sm80_to_sm89INS1_16FlashAttnBwdSm80INS1_25CollectiveMainloopBwdSm80ILi2ELi2EN4cute5tupleIJNS5_1CILi64EEENS7_ILi128EEES9_EEENS_10bfloat16_tEfNS_4arch4Sm80ELb0ELb1ELb0ELb0ELb1ELb0ELb0ELb0ELi2ELi2ELi2ELi2ELb0EEENS1_21CollectiveEpilogueBwdISA_SB_SD_Li256ELb0ELb0ELi4EEENS1_19SingleTileSchedulerILb0ELb0ELb0ELi128EEEEEEEEEvNT_6ParamsE,@"STO_CUDA_ENTRY STV_DEFAULT"
_ZN7cutlass13device_kernelIN5flash19enable_sm80_to_sm89INS1_16FlashAttnBwdSm80INS1_25CollectiveMainloopBwdSm80ILi2ELi2EN4cute5tupleIJNS5_1CILi64EEENS7_ILi128EEES9_EEENS_10bfloat16_tEfNS_4arch4Sm80ELb0ELb1ELb0ELb0ELb1ELb0ELb0ELb0ELi2ELi2ELi2ELi2ELb0EEENS1_21CollectiveEpilogueBwdISA_SB_SD_Li256ELb0ELb0ELi4EEENS1_19SingleTileSchedulerILb0ELb0ELb0ELi128EEEEEEEEEvNT_6ParamsE:
[----:B------:R-:W-:Y:S01]  /*0000*/  LDC R1, c[0x0][0x37c] ;  /* 0x0000df00ff017b82 */ /* 0x000fe20000000800 */
[----:B------:R-:W-:Y:S05]  /*0010*/  EXIT ;  /* 0x000000000000794d */ /* 0x000fea0003800000 */
.L_x_48:
        /* <DEDUP_REMOVED lines=14> */
.L_x_141:


//--------------------- .text._ZN7cutlass13device_kernelIN5flash19enable_sm80_to_sm89INS1_16FlashAttnBwdSm80INS1_25CollectiveMainloopBwdSm80ILi2ELi2EN4cute5tupleIJNS5_1CILi64EEENS7_ILi128EEES9_EEENS_10bfloat16_tEfNS_4arch4Sm80ELb0ELb1ELb0ELb0ELb0ELb0ELb0ELb0ELi2ELi2ELi2ELi2ELb0EEENS1_24CollectiveEpilogueBwdGQAISA_fSD_Li256ELb0ELb0EEENS1_19SingleTileSchedulerILb0ELb0ELb0ELi128EEEEEEEEEvNT_6ParamsE --------------------------
	.section	.text._ZN7cutlass13device_kernelIN5flash19enable_sm80_to_sm89INS1_16FlashAttnBwdSm80INS1_25CollectiveMainloopBwdSm80ILi2ELi2EN4cute5tupleIJNS5_1CILi64EEENS7_ILi128EEES9_EEENS_10bfloat16_tEfNS_4arch4Sm80ELb0ELb1ELb0ELb0ELb0ELb0ELb0ELb0ELi2ELi2ELi2ELi2ELb0EEENS1_24CollectiveEpilogueBwdGQAISA_fSD_Li256ELb0ELb0EEENS1_19SingleTileSchedulerILb0ELb0ELb0ELi128EEEEEEEEEvNT_6ParamsE,"ax",@progbits
	.align	128
.text._ZN7cutlass13device_kernelIN5flash19enable_sm80_to_sm89INS1_16FlashAttnBwdSm80INS1_25CollectiveMainloopBwdSm80ILi2ELi2EN4cute5tupleIJNS5_1CILi64EEENS7_ILi128EEES9_EEENS_10bfloat16_tEfNS_4arch4Sm80ELb0ELb1ELb0ELb0ELb0ELb0ELb0ELb0ELi2ELi2ELi2ELi2ELb0EEENS1_24CollectiveEpilogueBwdGQAISA_fSD_Li256ELb0ELb0EEENS1_19SingleTileSchedulerILb0ELb0ELb0ELi128EEEEEEEEEvNT_6ParamsE:
        .type           _ZN7cutlass13device_kernelIN5flash19enable_sm80_to_sm89INS1_16FlashAttnBwdSm80INS1_25CollectiveMainloopBwdSm80ILi2ELi2EN4cute5tupleIJNS5_1CILi64EEENS7_ILi128EEES9_EEENS_10bfloat16_tEfNS_4arch4Sm80ELb0ELb1ELb0ELb0ELb0ELb0ELb0ELb0ELi2ELi2ELi2ELi2ELb0EEENS1_24CollectiveEpilogueBwdGQAISA_fSD_Li256ELb0ELb0EEENS1_19SingleTileSchedulerILb0ELb0ELb0ELi128EEEEEEEEEvNT_6ParamsE,@function
        .size           _ZN7cutlass13device_kernelIN5flash19enable_sm80_to_sm89INS1_16FlashAttnBwdSm80INS1_25CollectiveMainloopBwdSm80ILi2ELi2EN4cute5tupleIJNS5_1CILi64EEENS7_ILi128EEES9_EEENS_10bfloat16_tEfNS_4arch4Sm80ELb0ELb1ELb0ELb0ELb0ELb0ELb0ELb0ELi2ELi2ELi2ELi2ELb0EEENS1_24CollectiveEpilogueBwdGQAISA_fSD_Li256ELb0ELb0EEENS1_19SingleTileSchedulerILb0ELb0ELb0ELi128EEEEEEEEEvNT_6ParamsE,(.L_x_142 - _ZN7cutlass13device_kernelIN5flash19enable_sm80_to_sm89INS1_16FlashAttnBwdSm80INS1_25CollectiveMainloopBwdSm80ILi2ELi2EN4cute5tupleIJNS5_1CILi64EEENS7_ILi128EEES9_EEENS_10bfloat16_tEfNS_4arch4Sm80ELb0ELb1ELb0ELb0ELb0ELb0ELb0ELb0ELi2ELi2ELi2ELi2ELb0EEENS1_24CollectiveEpilogueBwdGQAISA_fSD_Li256ELb0ELb0EEENS1_19SingleTileSchedulerILb0ELb0ELb0ELi128EEEEEEEEEvNT_6ParamsE)
        .other          _ZN7cutlass13device_kernelIN5flash19enable_sm80_to_sm89INS1_16FlashAttnBwdSm80INS1_25CollectiveMainloopBwdSm80ILi2ELi2EN4cute5tupleIJNS5_1CILi64EEENS7_ILi128EEES9_EEENS_10bfloat16_tEfNS_4arch4Sm80ELb0ELb1ELb0ELb0ELb0ELb0ELb0ELb0ELi2ELi2ELi2ELi2ELb0EEENS1_24CollectiveEpilogueBwdGQAISA_fSD_Li256ELb0ELb0EEENS1_19SingleTileSchedulerILb0ELb0ELb0ELi128EEEEEEEEEvNT_6ParamsE,@"STO_CUDA_ENTRY STV_DEFAULT"
_ZN7cutlass13device_kernelIN5flash19enable_sm80_to_sm89INS1_16FlashAttnBwdSm80INS1_25CollectiveMainloopBwdSm80ILi2ELi2EN4cute5tupleIJNS5_1CILi64EEENS7_ILi128EEES9_EEENS_10bfloat16_tEfNS_4arch4Sm80ELb0ELb1ELb0ELb0ELb0ELb0ELb0ELb0ELi2ELi2ELi2ELi2ELb0EEENS1_24CollectiveEpilogueBwdGQAISA_fSD_Li256ELb0ELb0EEENS1_19SingleTileSchedulerILb0ELb0ELb0ELi128EEEEEEEEEvNT_6ParamsE:
[----:B------:R-:W-:Y:S01]  /*0000*/  LDC R1, c[0x0][0x37c] ;  /* 0x0000df00ff017b82 */ /* 0x000fe20000000800 */
[----:B------:R-:W-:Y:S05]  /*0010*/  EXIT ;  /* 0x000000000000794d */ /* 0x000fea0003800000 */
.L_x_49:
        /* <DEDUP_REMOVED lines=14> */
.L_x_142:


//--------------------- .text._ZN7cutlass13device_kernelIN5flash19enable_sm80_to_sm89INS1_16FlashAttnBwdSm80INS1_25CollectiveMainloopBwdSm80ILi2ELi2EN4cute5tupleIJNS5_1CILi64EEENS7_ILi128EEES9_EEENS_10bfloat16_tEfNS_4arch4Sm80ELb0ELb1ELb0ELb0ELb1ELb0ELb0ELb0ELi2ELi2ELi2ELi2ELb0EEENS1_24CollectiveEpilogueBwdGQAISA_fSD_Li256ELb0ELb1EEENS1_19SingleTileSchedulerILb0ELb0ELb0ELi128EEEEEEEEEvNT_6ParamsE --------------------------
	.section	.text._ZN7cutlass13device_kernelIN5flash19enable_sm80_to_sm89INS1_16FlashAttnBwdSm80INS1_25CollectiveMainloopBwdSm80ILi2ELi2EN4cute5tupleIJNS5_1CILi64EEENS7_ILi128EEES9_EEENS_10bfloat16_tEfNS_4arch4Sm80ELb0ELb1ELb0ELb0ELb1ELb0ELb0ELb0ELi2ELi2ELi2ELi2ELb0EEENS1_24CollectiveEpilogueBwdGQAISA_fSD_Li256ELb0ELb1EEENS1_19SingleTileSchedulerILb0ELb0ELb0ELi128EEEEEEEEEvNT_6ParamsE,"ax",@progbits
	.align	128
.text._ZN7cutlass13device_kernelIN5flash19enable_sm80_to_sm89INS1_16FlashAttnBwdSm80INS1_25CollectiveMainloopBwdSm80ILi2ELi2EN4cute5tupleIJNS5_1CILi64EEENS7_ILi128EEES9_EEENS_10bfloat16_tEfNS_4arch4Sm80ELb0ELb1ELb0ELb0ELb1ELb0ELb0ELb0ELi2ELi2ELi2ELi2ELb0EEENS1_24CollectiveEpilogueBwdGQAISA_fSD_Li256ELb0ELb1EEENS1_19SingleTileSchedulerILb0ELb0ELb0ELi128EEEEEEEEEvNT_6ParamsE:
        .type           _ZN7cutlass13device_kernelIN5flash19enable_sm80_to_sm89INS1_16FlashAttnBwdSm80INS1_25CollectiveMainloopBwdSm80ILi2ELi2EN4cute5tupleIJNS5_1CILi64EEENS7_ILi128EEES9_EEENS_10bfloat16_tEfNS_4arch4Sm80ELb0ELb1ELb0ELb0ELb1ELb0ELb0ELb0ELi2ELi2ELi2ELi2ELb0EEENS1_24CollectiveEpilogueBwdGQAISA_fSD_Li256ELb0ELb1EEENS1_19SingleTileSchedulerILb0ELb0ELb0ELi128EEEEEEEEEvNT_6ParamsE,@function
        .size           _ZN7cutlass13device_kernelIN5flash19enable_sm80_to_sm89INS1_16FlashAttnBwdSm80INS1_25CollectiveMainloopBwdSm80ILi2ELi2EN4cute5tupleIJNS5_1CILi64EEENS7_ILi128EEES9_EEENS_10bfloat16_tEfNS_4arch4Sm80ELb0ELb1ELb0ELb0ELb1ELb0ELb0ELb0ELi2ELi2ELi2ELi2ELb0EEENS1_24CollectiveEpilogueBwdGQAISA_fSD_Li256ELb0ELb1EEENS1_19SingleTileSchedulerILb0ELb0ELb0ELi128EEEEEEEEEvNT_6ParamsE,(.L_x_143 - _ZN7cutlass13device_kernelIN5flash19enable_sm80_to_sm89INS1_16FlashAttnBwdSm80INS1_25CollectiveMainloopBwdSm80ILi2ELi2EN4cute5tupleIJNS5_1CILi64EEENS7_ILi128EEES9_EEENS_10bfloat16_tEfNS_4arch4Sm80ELb0ELb1ELb0ELb0ELb1ELb0ELb0ELb0ELi2ELi2ELi2ELi2ELb0EEENS1_24CollectiveEpilogueBwdGQAISA_fSD_Li256ELb0ELb1EEENS1_19SingleTileSchedulerILb0ELb0ELb0ELi128EEEEEEEEEvNT_6ParamsE)
        .other          _ZN7cutlass13device_kernelIN5flash19enable_sm80_to_sm89INS1_16FlashAttnBwdSm80INS1_25CollectiveMainloopBwdSm80ILi2ELi2EN4cute5tupleIJNS5_1CILi64EEENS7_ILi128EEES9_EEENS_10bfloat16_tEfNS_4arch4Sm80ELb0ELb1ELb0ELb0ELb1ELb0ELb0ELb0ELi2ELi2ELi2ELi2ELb0EEENS1_24CollectiveEpilogueBwdGQAISA_fSD_Li256ELb0ELb1EEENS1_19SingleTileSchedulerILb0ELb0ELb0ELi128EEEEEEEEEvNT_6ParamsE,@"STO_CUDA_ENTRY STV_DEFAULT"
_ZN7cutlass13device_kernelIN5flash19enable_sm80_to_sm89INS1_16FlashAttnBwdSm80INS1_25CollectiveMainloopBwdSm80ILi2ELi2EN4cute5tupleIJNS5_1CILi64EEENS7_ILi128EEES9_EEENS_10bfloat16_tEfNS_4arch4Sm80ELb0ELb1ELb0ELb0ELb1ELb0ELb0ELb0ELi2ELi2ELi2ELi2ELb0EEENS1_24CollectiveEpilogueBwdGQAISA_fSD_Li256ELb0ELb1EEENS1_19SingleTileSchedulerILb0ELb0ELb0ELi128EEEEEEEEEvNT_6ParamsE:
[----:B------:R-:W-:Y:S01]  /*0000*/  LDC R1, c[0x0][0x37c] ;  /* 0x0000df00ff017b82 */ /* 0x000fe20000000800 */
[----:B------:R-:W-:Y:S05]  /*0010*/  EXIT ;  /* 0x000000000000794d */ /* 0x000fea0003800000 */
.L_x_50:
        /* <DEDUP_REMOVED lines=14> */
.L_x_143:


//--------------------- .text._ZN7cutlass13device_kernelIN5flash19enable_sm80_to_sm89INS1_16FlashAttnBwdSm80INS1_25CollectiveMainloopBwdSm80ILi2ELi2EN4cute5tupleIJNS5_1CILi64EEENS7_ILi128EEES9_EEENS_10bfloat16_tEfNS_4arch4Sm80ELb0ELb1ELb0ELb1ELb0ELb0ELb0ELb0ELi2ELi2ELi2ELi2ELb0EEENS1_21CollectiveEpilogueBwdISA_SB_SD_Li256ELb1ELb0ELi4EEENS1_19SingleTileSchedulerILb1ELb0ELb0ELi128EEEEEEEEEvNT_6ParamsE --------------------------
	.section	.text._ZN7cutlass13device_kernelIN5flash19enable_sm80_to_sm89INS1_16FlashAttnBwdSm80INS1_25CollectiveMainloopBwdSm80ILi2ELi2EN4cute5tupleIJNS5_1CILi64EEENS7_ILi128EEES9_EEENS_10bfloat16_tEfNS_4arch4Sm80ELb0ELb1ELb0ELb1ELb0ELb0ELb0ELb0ELi2ELi2ELi2ELi2ELb0EEENS1_21CollectiveEpilogueBwdISA_SB_SD_Li256ELb1ELb0ELi4EEENS1_19SingleTileSchedulerILb1ELb0ELb0ELi128EEEEEEEEEvNT_6ParamsE,"ax",@progbits
	.align	128
.text._ZN7cutlass13device_kernelIN5flash19enable_sm80_to_sm89INS1_16FlashAttnBwdSm80INS1_25CollectiveMainloopBwdSm80ILi2ELi2EN4cute5tupleIJNS5_1CILi64EEENS7_ILi128EEES9_EEENS_10bfloat16_tEfNS_4arch4Sm80ELb0ELb1ELb0ELb1ELb0ELb0ELb0ELb0ELi2ELi2ELi2ELi2ELb0EEENS1_21CollectiveEpilogueBwdISA_SB_SD_Li256ELb1ELb0ELi4EEENS1_19SingleTileSchedulerILb1ELb0ELb0ELi128EEEEEEEEEvNT_6ParamsE:
        .type           _ZN7cutlass13device_kernelIN5flash19enable_sm80_to_sm89INS1_16FlashAttnBwdSm80INS1_25CollectiveMainloopBwdSm80ILi2ELi2EN4cute5tupleIJNS5_1CILi64EEENS7_ILi128EEES9_EEENS_10bfloat16_tEfNS_4arch4Sm80ELb0ELb1ELb0ELb1ELb0ELb0ELb0ELb0ELi2ELi2ELi2ELi2ELb0EEENS1_21CollectiveEpilogueBwdISA_SB_SD_Li256ELb1ELb0ELi4EEENS1_19SingleTileSchedulerILb1ELb0ELb0ELi128EEEEEEEEEvNT_6ParamsE,@function
        .size           _ZN7cutlass13device_kernelIN5flash19enable_sm80_to_sm89INS1_16FlashAttnBwdSm80INS1_25CollectiveMainloopBwdSm80ILi2ELi2EN4cute5tupleIJNS5_1CILi64EEENS7_ILi128EEES9_EEENS_10bfloat16_tEfNS_4arch4Sm80ELb0ELb1ELb0ELb1ELb0ELb0ELb0ELb0ELi2ELi2ELi2ELi2ELb0EEENS1_21CollectiveEpilogueBwdISA_SB_SD_Li256ELb1ELb0ELi4EEENS1_19SingleTileSchedulerILb1ELb0ELb0ELi128EEEEEEEEEvNT_6ParamsE,(.L_x_144 - _ZN7cutlass13device_kernelIN5flash19enable_sm80_to_sm89INS1_16FlashAttnBwdSm80INS1_25CollectiveMainloopBwdSm80ILi2ELi2EN4cute5tupleIJNS5_1CILi64EEENS7_ILi128EEES9_EEENS_10bfloat16_tEfNS_4arch4Sm80ELb0ELb1ELb0ELb1ELb0ELb0ELb0ELb0ELi2ELi2ELi2ELi2ELb0EEENS1_21CollectiveEpilogueBwdISA_SB_SD_Li256ELb1ELb0ELi4EEENS1_19SingleTileSchedulerILb1ELb0ELb0ELi128EEEEEEEEEvNT_6ParamsE)
        .other          _ZN7cutlass13device_kernelIN5flash19enable_sm80_to_sm89INS1_16FlashAttnBwdSm80INS1_25CollectiveMainloopBwdSm80ILi2ELi2EN4cute5tupleIJNS5_1CILi64EEENS7_ILi128EEES9_EEENS_10bfloat16_tEfNS_4arch4Sm80ELb0ELb1ELb0ELb1ELb0ELb0ELb0ELb0ELi2ELi2ELi2ELi2ELb0EEENS1_21CollectiveEpilogueBwdISA_SB_SD_Li256ELb1ELb0ELi4EEENS1_19SingleTileSchedulerILb1ELb0ELb0ELi128EEEEEEEEEvNT_6ParamsE,@"STO_CUDA_ENTRY STV_DEFAULT"
_ZN7cutlass13device_kernelIN5flash19enable_sm80_to_sm89INS1_16FlashAttnBwdSm80INS1_25CollectiveMainloopBwdSm80ILi2ELi2EN4cute5tupleIJNS5_1CILi64EEENS7_ILi128EEES9_EEENS_10bfloat16_tEfNS_4arch4Sm80ELb0ELb1ELb0ELb1ELb0ELb0ELb0ELb0ELi2ELi2ELi2ELi2ELb0EEENS1_21CollectiveEpilogueBwdISA_SB_SD_Li256ELb1ELb0ELi4EEENS1_19SingleTileSchedulerILb1ELb0ELb0ELi128EEEEEEEEEvNT_6ParamsE:
[----:B------:R-:W-:Y:S01]  /*0000*/  LDC R1, c[0x0][0x37c] ;  /* 0x0000df00ff017b82 */ /* 0x000fe20000000800 */
[----:B------:R-:W-:Y:S05]  /*0010*/  EXIT ;  /* 0x000000000000794d */ /* 0x000fea0003800000 */
.L_x_51:
        /* <DEDUP_REMOVED lines=14> */
.L_x_144:


//--------------------- .text._ZN7cutlass13device_kernelIN5flash19enable_sm80_to_sm89INS1_16FlashAttnBwdSm80INS1_25CollectiveMainloopBwdSm80ILi2ELi2EN4cute5tupleIJNS5_1CILi64EEENS7_ILi128EEES9_EEENS_10bfloat16_tEfNS_4arch4Sm80ELb0ELb1ELb0ELb1ELb1ELb0ELb0ELb0ELi2ELi2ELi2ELi2ELb0EEENS1_21CollectiveEpilogueBwdISA_SB_SD_Li256ELb1ELb0ELi4EEENS1_19SingleTileSchedulerILb1ELb0ELb0ELi128EEEEEEEEEvNT_6ParamsE --------------------------
	.section	.text._ZN7cutlass13device_kernelIN5flash19enable_sm80_to_sm89INS1_16FlashAttnBwdSm80INS1_25CollectiveMainloopBwdSm80ILi2ELi2EN4cute5tupleIJNS5_1CILi64EEENS7_ILi128EEES9_EEENS_10bfloat16_tEfNS_4arch4Sm80ELb0ELb1ELb0ELb1ELb1ELb0ELb0ELb0ELi2ELi2ELi2ELi2ELb0EEENS1_21CollectiveEpilogueBwdISA_SB_SD_Li256ELb1ELb0ELi4EEENS1_19SingleTileSchedulerILb1ELb0ELb0ELi128EEEEEEEEEvNT_6ParamsE,"ax",@progbits
	.align	128
.text._ZN7cutlass13device_kernelIN5flash19enable_sm80_to_sm89INS1_16FlashAttnBwdSm80INS1_25CollectiveMainloopBwdSm80ILi2ELi2EN4cute5tupleIJNS5_1CILi64EEENS7_ILi128EEES9_EEENS_10bfloat16_tEfNS_4arch4Sm80ELb0ELb1ELb0ELb1ELb1ELb0ELb0ELb0ELi2ELi2ELi2ELi2ELb0EEENS1_21CollectiveEpilogueBwdISA_SB_SD_Li256ELb1ELb0ELi4EEENS1_19SingleTileSchedulerILb1ELb0ELb0ELi128EEEEEEEEEvNT_6ParamsE:
        .type           _ZN7cutlass13device_kernelIN5flash19enable_sm80_to_sm89INS1_16FlashAttnBwdSm80INS1_25CollectiveMainloopBwdSm80ILi2ELi2EN4cute5tupleIJNS5_1CILi64EEENS7_ILi128EEES9_EEENS_10bfloat16_tEfNS_4arch4Sm80ELb0ELb1ELb0ELb1ELb1ELb0ELb0ELb0ELi2ELi2ELi2ELi2ELb0EEENS1_21CollectiveEpilogueBwdISA_SB_SD_Li256ELb1ELb0ELi4EEENS1_19SingleTileSchedulerILb1ELb0ELb0ELi128EEEEEEEEEvNT_6ParamsE,@function
        .size           _ZN7cutlass13device_kernelIN5flash19enable_sm80_to_sm89INS1_16FlashAttnBwdSm80INS1_25CollectiveMainloopBwdSm80ILi2ELi2EN4cute5tupleIJNS5_1CILi64EEENS7_ILi128EEES9_EEENS_10bfloat16_tEfNS_4arch4Sm80ELb0ELb1ELb0ELb1ELb1ELb0ELb0ELb0ELi2ELi2ELi2ELi2ELb0EEENS1_21CollectiveEpilogueBwdISA_SB_SD_Li256ELb1ELb0ELi4EEENS1_19SingleTileSchedulerILb1ELb0ELb0ELi128EEEEEEEEEvNT_6ParamsE,(.L_x_145 - _ZN7cutlass13device_kernelIN5flash19enable_sm80_to_sm89INS1_16FlashAttnBwdSm80INS1_25CollectiveMainloopBwdSm80ILi2ELi2EN4cute5tupleIJNS5_1CILi64EEENS7_ILi128EEES9_EEENS_10bfloat16_tEfNS_4arch4Sm80ELb0ELb1ELb0ELb1ELb1ELb0ELb0ELb0ELi2ELi2ELi2ELi2ELb0EEENS1_21CollectiveEpilogueBwdISA_SB_SD_Li256ELb1ELb0ELi4EEENS1_19SingleTileSchedulerILb1ELb0ELb0ELi128EEEEEEEEEvNT_6ParamsE)
        .other          _ZN7cutlass13device_kernelIN5flash19enable_sm80_to_sm89INS1_16FlashAttnBwdSm80INS1_25CollectiveMainloopBwdSm80ILi2ELi2EN4cute5tupleIJNS5_1CILi64EEENS7_ILi128EEES9_EEENS_10bfloat16_tEfNS_4arch4Sm80ELb0ELb1ELb0ELb1ELb1ELb0ELb0ELb0ELi2ELi2ELi2ELi2ELb0EEENS1_21CollectiveEpilogueBwdISA_SB_SD_Li256ELb1ELb0ELi4EEENS1_19SingleTileSchedulerILb1ELb0ELb0ELi128EEEEEEEEEvNT_6ParamsE,@"STO_CUDA_ENTRY STV_DEFAULT"
_ZN7cutlass13device_kernelIN5flash19enable_sm80_to_sm89INS1_16FlashAttnBwdSm80INS1_25CollectiveMainloopBwdSm80ILi2ELi2EN4cute5tupleIJNS5_1CILi64EEENS7_ILi128EEES9_EEENS_10bfloat16_tEfNS_4arch4Sm80ELb0ELb1ELb0ELb1ELb1ELb0ELb0ELb0ELi2ELi2ELi2ELi2ELb0EEENS1_21CollectiveEpilogueBwdISA_SB_SD_Li256ELb1ELb0ELi4EEENS1_19SingleTileSchedulerILb1ELb0ELb0ELi128EEEEEEEEEvNT_6ParamsE:
[----:B------:R-:W-:Y:S01]  /*0000*/  LDC R1, c[0x0][0x37c] ;  /* 0x0000df00ff017b82 */ /* 0x000fe20000000800 */
[----:B------:R-:W-:Y:S05]  /*0010*/  EXIT ;  /* 0x000000000000794d */ /* 0x000fea0003800000 */
.L_x_52:
        /* <DEDUP_REMOVED lines=14> */
.L_x_145:


//--------------------- .text._ZN7cutlass13device_kernelIN5flash19enable_sm80_to_sm89INS1_16FlashAttnBwdSm80INS1_25CollectiveMainloopBwdSm80ILi2ELi2EN4cute5tupleIJNS5_1CILi64EEENS7_ILi128EEES9_EEENS_10bfloat16_tEfNS_4arch4Sm80ELb0ELb1ELb0ELb1ELb0ELb0ELb0ELb0ELi2ELi2ELi2ELi2ELb0EEENS1_24CollectiveEpilogueBwdGQAISA_fSD_Li256ELb1ELb0EEENS1_19SingleTileSchedulerILb1ELb0ELb0ELi128EEEEEEEEEvNT_6ParamsE --------------------------
	.section	.text._ZN7cutlass13device_kernelIN5flash19enable_sm80_to_sm89INS1_16FlashAttnBwdSm80INS1_25CollectiveMainloopBwdSm80ILi2ELi2EN4cute5tupleIJNS5_1CILi64EEENS7_ILi128EEES9_EEENS_10bfloat16_tEfNS_4arch4Sm80ELb0ELb1ELb0ELb1ELb0ELb0ELb0ELb0ELi2ELi2ELi2ELi2ELb0EEENS1_24CollectiveEpilogueBwdGQAISA_fSD_Li256ELb1ELb0EEENS1_19SingleTileSchedulerILb1ELb0ELb0ELi128EEEEEEEEEvNT_6ParamsE,"ax",@progbits
	.align	128
.text._ZN7cutlass13device_kernelIN5flash19enable_sm80_to_sm89INS1_16FlashAttnBwdSm80INS1_25CollectiveMainloopBwdSm80ILi2ELi2EN4cute5tupleIJNS5_1CILi64EEENS7_ILi128EEES9_EEENS_10bfloat16_tEfNS_4arch4Sm80ELb0ELb1ELb0ELb1ELb0ELb0ELb0ELb0ELi2ELi2ELi2ELi2ELb0EEENS1_24CollectiveEpilogueBwdGQAISA_fSD_Li256ELb1ELb0EEENS1_19SingleTileSchedulerILb1ELb0ELb0ELi128EEEEEEEEEvNT_6ParamsE:
        .type           _ZN7cutlass13device_kernelIN5flash19enable_sm80_to_sm89INS1_16FlashAttnBwdSm80INS1_25CollectiveMainloopBwdSm80ILi2ELi2EN4cute5tupleIJNS5_1CILi64EEENS7_ILi128EEES9_EEENS_10bfloat16_tEfNS_4arch4Sm80ELb0ELb1ELb0ELb1ELb0ELb0ELb0ELb0ELi2ELi2ELi2ELi2ELb0EEENS1_24CollectiveEpilogueBwdGQAISA_fSD_Li256ELb1ELb0EEENS1_19SingleTileSchedulerILb1ELb0ELb0ELi128EEEEEEEEEvNT_6ParamsE,@function
        .size           _ZN7cutlass13device_kernelIN5flash19enable_sm80_to_sm89INS1_16FlashAttnBwdSm80INS1_25CollectiveMainloopBwdSm80ILi2ELi2EN4cute5tupleIJNS5_1CILi64EEENS7_ILi128EEES9_EEENS_10bfloat16_tEfNS_4arch4Sm80ELb0ELb1ELb0ELb1ELb0ELb0ELb0ELb0ELi2ELi2ELi2ELi2ELb0EEENS1_24CollectiveEpilogueBwdGQAISA_fSD_Li256ELb1ELb0EEENS1_19SingleTileSchedulerILb1ELb0ELb0ELi128EEEEEEEEEvNT_6ParamsE,(.L_x_146 - _ZN7cutlass13device_kernelIN5flash19enable_sm80_to_sm89INS1_16FlashAttnBwdSm80INS1_25CollectiveMainloopBwdSm80ILi2ELi2EN4cute5tupleIJNS5_1CILi64EEENS7_ILi128EEES9_EEENS_10bfloat16_tEfNS_4arch4Sm80ELb0ELb1ELb0ELb1ELb0ELb0ELb0ELb0ELi2ELi2ELi2ELi2ELb0EEENS1_24CollectiveEpilogueBwdGQAISA_fSD_Li256ELb1ELb0EEENS1_19SingleTileSchedulerILb1ELb0ELb0ELi128EEEEEEEEEvNT_6ParamsE)
        .other          _ZN7cutlass13device_kernelIN5flash19enable_sm80_to_sm89INS1_16FlashAttnBwdSm80INS1_25CollectiveMainloopBwdSm80ILi2ELi2EN4cute5tupleIJNS5_1CILi64EEENS7_ILi128EEES9_EEENS_10bfloat16_tEfNS_4arch4Sm80ELb0ELb1ELb0ELb1ELb0ELb0ELb0ELb0ELi2ELi2ELi2ELi2ELb0EEENS1_24CollectiveEpilogueBwdGQAISA_fSD_Li256ELb1ELb0EEENS1_19SingleTileSchedulerILb1ELb0ELb0ELi128EEEEEEEEEvNT_6ParamsE,@"STO_CUDA_ENTRY STV_DEFAULT"
_ZN7cutlass13device_kernelIN5flash19enable_sm80_to_sm89INS1_16FlashAttnBwdSm80INS1_25CollectiveMainloopBwdSm80ILi2ELi2EN4cute5tupleIJNS5_1CILi64EEENS7_ILi128EEES9_EEENS_10bfloat16_tEfNS_4arch4Sm80ELb0ELb1ELb0ELb1ELb0ELb0ELb0ELb0ELi2ELi2ELi2ELi2ELb0EEENS1_24CollectiveEpilogueBwdGQAISA_fSD_Li256ELb1ELb0EEENS1_19SingleTileSchedulerILb1ELb0ELb0ELi128EEEEEEEEEvNT_6ParamsE:
[----:B------:R-:W-:Y:S01]  /*0000*/  LDC R1, c[0x0][0x37c] ;  /* 0x0000df00ff017b82 */ /* 0x000fe20000000800 */
[----:B------:R-:W-:Y:S05]  /*0010*/  EXIT ;  /* 0x000000000000794d */ /* 0x000fea0003800000 */
.L_x_53:
        /* <DEDUP_REMOVED lines=14> */
.L_x_146:


//--------------------- .text._ZN7cutlass13device_kernelIN5flash19enable_sm80_to_sm89INS1_16FlashAttnBwdSm80INS1_25CollectiveMainloopBwdSm80ILi2ELi2EN4cute5tupleIJNS5_1CILi64EEENS7_ILi128EEES9_EEENS_10bfloat16_tEfNS_4arch4Sm80ELb0ELb1ELb0ELb1ELb1ELb0ELb0ELb0ELi2ELi2ELi2ELi2ELb0EEENS1_24CollectiveEpilogueBwdGQAISA_fSD_Li256ELb1ELb1EEENS1_19SingleTileSchedulerILb1ELb0ELb0ELi128EEEEEEEEEvNT_6ParamsE --------------------------
	.section	.text._ZN7cutlass13device_kernelIN5flash19enable_sm80_to_sm89INS1_16FlashAttnBwdSm80INS1_25CollectiveMainloopBwdSm80ILi2ELi2EN4cute5tupleIJNS5_1CILi64EEENS7_ILi128EEES9_EEENS_10bfloat16_tEfNS_4arch4Sm80ELb0ELb1ELb0ELb1ELb1ELb0ELb0ELb0ELi2ELi2ELi2ELi2ELb0EEENS1_24CollectiveEpilogueBwdGQAISA_fSD_Li256ELb1ELb1EEENS1_19SingleTileSchedulerILb1ELb0ELb0ELi128EEEEEEEEEvNT_6ParamsE,"ax",@progbits
	.align	128
.text._ZN7cutlass13device_kernelIN5flash19enable_sm80_to_sm89INS1_16FlashAttnBwdSm80INS1_25CollectiveMainloopBwdSm80ILi2ELi2EN4cute5tupleIJNS5_1CILi64EEENS7_ILi128EEES9_EEENS_10bfloat16_tEfNS_4arch4Sm80ELb0ELb1ELb0ELb1ELb1ELb0ELb0ELb0ELi2ELi2ELi2ELi2ELb0EEENS1_24CollectiveEpilogueBwdGQAISA_fSD_Li256ELb1ELb1EEENS1_19SingleTileSchedulerILb1ELb0ELb0ELi128EEEEEEEEEvNT_6ParamsE:
        .type           _ZN7cutlass13device_kernelIN5flash19enable_sm80_to_sm89INS1_16FlashAttnBwdSm80INS1_25CollectiveMainloopBwdSm80ILi2ELi2EN4cute5tupleIJNS5_1CILi64EEENS7_ILi128EEES9_EEENS_10bfloat16_tEfNS_4arch4Sm80ELb0ELb1ELb0ELb1ELb1ELb0ELb0ELb0ELi2ELi2ELi2ELi2ELb0EEENS1_24CollectiveEpilogueBwdGQAISA_fSD_Li256ELb1ELb1EEENS1_19SingleTileSchedulerILb1ELb0ELb0ELi128EEEEEEEEEvNT_6ParamsE,@function
        .size           _ZN7cutlass13device_kernelIN5flash19enable_sm80_to_sm89INS1_16FlashAttnBwdSm80INS1_25CollectiveMainloopBwdSm80ILi2ELi2EN4cute5tupleIJNS5_1CILi64EEENS7_ILi128EEES9_EEENS_10bfloat16_tEfNS_4arch4Sm80ELb0ELb1ELb0ELb1ELb1ELb0ELb0ELb0ELi2ELi2ELi2ELi2ELb0EEENS1_24CollectiveEpilogueBwdGQAISA_fSD_Li256ELb1ELb1EEENS1_19SingleTileSchedulerILb1ELb0ELb0ELi128EEEEEEEEEvNT_6ParamsE,(.L_x_147 - _ZN7cutlass13device_kernelIN5flash19enable_sm80_to_sm89INS1_16FlashAttnBwdSm80INS1_25CollectiveMainloopBwdSm80ILi2ELi2EN4cute5tupleIJNS5_1CILi64EEENS7_ILi128EEES9_EEENS_10bfloat16_tEfNS_4arch4Sm80ELb0ELb1ELb0ELb1ELb1ELb0ELb0ELb0ELi2ELi2ELi2ELi2ELb0EEENS1_24CollectiveEpilogueBwdGQAISA_fSD_Li256ELb1ELb1EEENS1_19SingleTileSchedulerILb1ELb0ELb0ELi128EEEEEEEEEvNT_6ParamsE)
        .other          _ZN7cutlass13device_kernelIN5flash19enable_sm80_to_sm89INS1_16FlashAttnBwdSm80INS1_25CollectiveMainloopBwdSm80ILi2ELi2EN4cute5tupleIJNS5_1CILi64EEENS7_ILi128EEES9_EEENS_10bfloat16_tEfNS_4arch4Sm80ELb0ELb1ELb0ELb1ELb1ELb0ELb0ELb0ELi2ELi2ELi2ELi2ELb0EEENS1_24CollectiveEpilogueBwdGQAISA_fSD_Li256ELb1ELb1EEENS1_19SingleTileSchedulerILb1ELb0ELb0ELi128EEEEEEEEEvNT_6ParamsE,@"STO_CUDA_ENTRY STV_DEFAULT"
_ZN7cutlass13device_kernelIN5flash19enable_sm80_to_sm89INS1_16FlashAttnBwdSm80INS1_25CollectiveMainloopBwdSm80ILi2ELi2EN4cute5tupleIJNS5_1CILi64EEENS7_ILi128EEES9_EEENS_10bfloat16_tEfNS_4arch4Sm80ELb0ELb1ELb0ELb1ELb1ELb0ELb0ELb0ELi2ELi2ELi2ELi2ELb0EEENS1_24CollectiveEpilogueBwdGQAISA_fSD_Li256ELb1ELb1EEENS1_19SingleTileSchedulerILb1ELb0ELb0ELi128EEEEEEEEEvNT_6ParamsE:
[----:B------:R-:W-:Y:S01]  /*0000*/  LDC R1, c[0x0][0x37c] ;  /* 0x0000df00ff017b82 */ /* 0x000fe20000000800 */
[----:B------:R-:W-:Y:S05]  /*0010*/  EXIT ;  /* 0x000000000000794d */ /* 0x000fea0003800000 */
.L_x_54:
        /* <DEDUP_REMOVED lines=14> */
.L_x_147:


//--------------------- .text._ZN7cutlass13device_kernelIN5flash19enable_sm80_to_sm89INS1_16FlashAttnBwdSm80INS1_25CollectiveMainloopBwdSm80ILi2ELi2EN4cute5tupleIJNS5_1CILi64EEENS7_ILi128EEES9_EEENS_10bfloat16_tEfNS_4arch4Sm80ELb1ELb0ELb0ELb0ELb0ELb0ELb0ELb0ELi2ELi2ELi2ELi2ELb0EEENS1_21CollectiveEpilogueBwdISA_SB_SD_Li256ELb0ELb0ELi4EEENS1_25SingleTileBwdLPTSchedulerILb0ELi128ELb0EEEEEEEEEvNT_6ParamsE --------------------------
	.section	.text._ZN7cutlass13device_kernelIN5flash19enable_sm80_to_sm89INS1_16FlashAttnBwdSm80INS1_25CollectiveMainloopBwdSm80ILi2ELi2EN4cute5tupleIJNS5_1CILi64EEENS7_ILi128EEES9_EEENS_10bfloat16_tEfNS_4arch4Sm80ELb1ELb0ELb0ELb0ELb0ELb0ELb0ELb0ELi2ELi2ELi2ELi2ELb0EEENS1_21CollectiveEpilogueBwdISA_SB_SD_Li256ELb0ELb0ELi4EEENS1_25SingleTileBwdLPTSchedulerILb0ELi128ELb0EEEEEEEEEvNT_6ParamsE,"ax",@progbits
	.align	128
.text._ZN7cutlass13device_kernelIN5flash19enable_sm80_to_sm89INS1_16FlashAttnBwdSm80INS1_25CollectiveMainloopBwdSm80ILi2ELi2EN4cute5tupleIJNS5_1CILi64EEENS7_ILi128EEES9_EEENS_10bfloat16_tEfNS_4arch4Sm80ELb1ELb0ELb0ELb0ELb0ELb0ELb0ELb0ELi2ELi2ELi2ELi2ELb0EEENS1_21CollectiveEpilogueBwdISA_SB_SD_Li256ELb0ELb0ELi4EEENS1_25SingleTileBwdLPTSchedulerILb0ELi128ELb0EEEEEEEEEvNT_6ParamsE:
        .type           _ZN7cutlass13device_kernelIN5flash19enable_sm80_to_sm89INS1_16FlashAttnBwdSm80INS1_25CollectiveMainloopBwdSm80ILi2ELi2EN4cute5tupleIJNS5_1CILi64EEENS7_ILi128EEES9_EEENS_10bfloat16_tEfNS_4arch4Sm80ELb1ELb0ELb0ELb0ELb0ELb0ELb0ELb0ELi2ELi2ELi2ELi2ELb0EEENS1_21CollectiveEpilogueBwdISA_SB_SD_Li256ELb0ELb0ELi4EEENS1_25SingleTileBwdLPTSchedulerILb0ELi128ELb0EEEEEEEEEvNT_6ParamsE,@function
        .size           _ZN7cutlass13device_kernelIN5flash19enable_sm80_to_sm89INS1_16FlashAttnBwdSm80INS1_25CollectiveMainloopBwdSm80ILi2ELi2EN4cute5tupleIJNS5_1CILi64EEENS7_ILi128EEES9_EEENS_10bfloat16_tEfNS_4arch4Sm80ELb1ELb0ELb0ELb0ELb0ELb0ELb0ELb0ELi2ELi2ELi2ELi2ELb0EEENS1_21CollectiveEpilogueBwdISA_SB_SD_Li256ELb0ELb0ELi4EEENS1_25SingleTileBwdLPTSchedulerILb0ELi128ELb0EEEEEEEEEvNT_6ParamsE,(.L_x_148 - _ZN7cutlass13device_kernelIN5flash19enable_sm80_to_sm89INS1_16FlashAttnBwdSm80INS1_25CollectiveMainloopBwdSm80ILi2ELi2EN4cute5tupleIJNS5_1CILi64EEENS7_ILi128EEES9_EEENS_10bfloat16_tEfNS_4arch4Sm80ELb1ELb0ELb0ELb0ELb0ELb0ELb0ELb0ELi2ELi2ELi2ELi2ELb0EEENS1_21CollectiveEpilogueBwdISA_SB_SD_Li256ELb0ELb0ELi4EEENS1_25SingleTileBwdLPTSchedulerILb0ELi128ELb0EEEEEEEEEvNT_6ParamsE)
        .other          _ZN7cutlass13device_kernelIN5flash19enable_sm80_to_sm89INS1_16FlashAttnBwdSm80INS1_25CollectiveMainloopBwdSm80ILi2ELi2EN4cute5tupleIJNS5_1CILi64EEENS7_ILi128EEES9_EEENS_10bfloat16_tEfNS_4arch4Sm80ELb1ELb0ELb0ELb0ELb0ELb0ELb0ELb0ELi2ELi2ELi2ELi2ELb0EEENS1_21CollectiveEpilogueBwdISA_SB_SD_Li256ELb0ELb0ELi4EEENS1_25SingleTileBwdLPTSchedulerILb0ELi128ELb0EEEEEEEEEvNT_6ParamsE,@"STO_CUDA_ENTRY STV_DEFAULT"
_ZN7cutlass13device_kernelIN5flash19enable_sm80_to_sm89INS1_16FlashAttnBwdSm80INS1_25CollectiveMainloopBwdSm80ILi2ELi2EN4cute5tupleIJNS5_1CILi64EEENS7_ILi128EEES9_EEENS_10bfloat16_tEfNS_4arch4Sm80ELb1ELb0ELb0ELb0ELb0ELb0ELb0ELb0ELi2ELi2ELi2ELi2ELb0EEENS1_21CollectiveEpilogueBwdISA_SB_SD_Li256ELb0ELb0ELi4EEENS1_25SingleTileBwdLPTSchedulerILb0ELi128ELb0EEEEEEEEEvNT_6ParamsE:
[----:B------:R-:W-:Y:S01]  /*0000*/  LDC R1, c[0x0][0x37c] ;  /* 0x0000df00ff017b82 */ /* 0x000fe20000000800 */
[----:B------:R-:W-:Y:S05]  /*0010*/  EXIT ;  /* 0x000000000000794d */ /* 0x000fea0003800000 */
.L_x_55:
        /* <DEDUP_REMOVED lines=14> */
.L_x_148:


//--------------------- .text._ZN7cutlass13device_kernelIN5flash19enable_sm80_to_sm89INS1_16FlashAttnBwdSm80INS1_25CollectiveMainloopBwdSm80ILi2ELi2EN4cute5tupleIJNS5_1CILi64EEENS7_ILi128EEES9_EEENS_10bfloat16_tEfNS_4arch4Sm80ELb1ELb0ELb0ELb0ELb1ELb0ELb0ELb0ELi2ELi2ELi2ELi2ELb0EEENS1_21CollectiveEpilogueBwdISA_SB_SD_Li256ELb0ELb0ELi4EEENS1_25SingleTileBwdLPTSchedulerILb0ELi128ELb1EEEEEEEEEvNT_6ParamsE --------------------------
	.section	.text._ZN7cutlass13device_kernelIN5flash19enable_sm80_to_sm89INS1_16FlashAttnBwdSm80INS1_25CollectiveMainloopBwdSm80ILi2ELi2EN4cute5tupleIJNS5_1CILi64EEENS7_ILi128EEES9_EEENS_10bfloat16_tEfNS_4arch4Sm80ELb1ELb0ELb0ELb0ELb1ELb0ELb0ELb0ELi2ELi2ELi2ELi2ELb0EEENS1_21CollectiveEpilogueBwdISA_SB_SD_Li256ELb0ELb0ELi4EEENS1_25SingleTileBwdLPTSchedulerILb0ELi128ELb1EEEEEEEEEvNT_6ParamsE,"ax",@progbits
	.align	128
.text._ZN7cutlass13device_kernelIN5flash19enable_sm80_to_sm89INS1_16FlashAttnBwdSm80INS1_25CollectiveMainloopBwdSm80ILi2ELi2EN4cute5tupleIJNS5_1CILi64EEENS7_ILi128EEES9_EEENS_10bfloat16_tEfNS_4arch4Sm80ELb1ELb0ELb0ELb0ELb1ELb0ELb0ELb0ELi2ELi2ELi2ELi2ELb0EEENS1_21CollectiveEpilogueBwdISA_SB_SD_Li256ELb0ELb0ELi4EEENS1_25SingleTileBwdLPTSchedulerILb0ELi128ELb1EEEEEEEEEvNT_6ParamsE:
        .type           _ZN7cutlass13device_kernelIN5flash19enable_sm80_to_sm89INS1_16FlashAttnBwdSm80INS1_25CollectiveMainloopBwdSm80ILi2ELi2EN4cute5tupleIJNS5_1CILi64EEENS7_ILi128EEES9_EEENS_10bfloat16_tEfNS_4arch4Sm80ELb1ELb0ELb0ELb0ELb1ELb0ELb0ELb0ELi2ELi2ELi2ELi2ELb0EEENS1_21CollectiveEpilogueBwdISA_SB_SD_Li256ELb0ELb0ELi4EEENS1_25SingleTileBwdLPTSchedulerILb0ELi128ELb1EEEEEEEEEvNT_6ParamsE,@function
        .size           _ZN7cutlass13device_kernelIN5flash19enable_sm80_to_sm89INS1_16FlashAttnBwdSm80INS1_25CollectiveMainloopBwdSm80ILi2ELi2EN4cute5tupleIJNS5_1CILi64EEENS7_ILi128EEES9_EEENS_10bfloat16_tEfNS_4arch4Sm80ELb1ELb0ELb0ELb0ELb1ELb0ELb0ELb0ELi2ELi2ELi2ELi2ELb0EEENS1_21CollectiveEpilogueBwdISA_SB_SD_Li256ELb0ELb0ELi4EEENS1_25SingleTileBwdLPTSchedulerILb0ELi128ELb1EEEEEEEEEvNT_6ParamsE,(.L_x_149 - _ZN7cutlass13device_kernelIN5flash19enable_sm80_to_sm89INS1_16FlashAttnBwdSm80INS1_25CollectiveMainloopBwdSm80ILi2ELi2EN4cute5tupleIJNS5_1CILi64EEENS7_ILi128EEES9_EEENS_10bfloat16_tEfNS_4arch4Sm80ELb1ELb0ELb0ELb0ELb1ELb0ELb0ELb0ELi2ELi2ELi2ELi2ELb0EEENS1_21CollectiveEpilogueBwdISA_SB_SD_Li256ELb0ELb0ELi4EEENS1_25SingleTileBwdLPTSchedulerILb0ELi128ELb1EEEEEEEEEvNT_6ParamsE)
        .other          _ZN7cutlass13device_kernelIN5flash19enable_sm80_to_sm89INS1_16FlashAttnBwdSm80INS1_25CollectiveMainloopBwdSm80ILi2ELi2EN4cute5tupleIJNS5_1CILi64EEENS7_ILi128EEES9_EEENS_10bfloat16_tEfNS_4arch4Sm80ELb1ELb0ELb0ELb0ELb1ELb0ELb0ELb0ELi2ELi2ELi2ELi2ELb0EEENS1_21CollectiveEpilogueBwdISA_SB_SD_Li256ELb0ELb0ELi4EEENS1_25SingleTileBwdLPTSchedulerILb0ELi128ELb1EEEEEEEEEvNT_6ParamsE,@"STO_CUDA_ENTRY STV_DEFAULT"
_ZN7cutlass13device_kernelIN5flash19enable_sm80_to_sm89INS1_16FlashAttnBwdSm80INS1_25CollectiveMainloopBwdSm80ILi2ELi2EN4cute5tupleIJNS5_1CILi64EEENS7_ILi128EEES9_EEENS_10bfloat16_tEfNS_4arch4Sm80ELb1ELb0ELb0ELb0ELb1ELb0ELb0ELb0ELi2ELi2ELi2ELi2ELb0EEENS1_21CollectiveEpilogueBwdISA_SB_SD_Li256ELb0ELb0ELi4EEENS1_25SingleTileBwdLPTSchedulerILb0ELi128ELb1EEEEEEEEEvNT_6ParamsE:
[----:B------:R-:W-:Y:S01]  /*0000*/  LDC R1, c[0x0][0x37c] ;  /* 0x0000df00ff017b82 */ /* 0x000fe20000000800 */
[----:B------:R-:W-:Y:S05]  /*0010*/  EXIT ;  /* 0x000000000000794d */ /* 0x000fea0003800000 */
.L_x_56:
        /* <DEDUP_REMOVED lines=14> */
.L_x_149:


//--------------------- .text._ZN7cutlass13device_kernelIN5flash19enable_sm80_to_sm89INS1_16FlashAttnBwdSm80INS1_25CollectiveMainloopBwdSm80ILi2ELi2EN4cute5tupleIJNS5_1CILi64EEENS7_ILi128EEES9_EEENS_10bfloat16_tEfNS_4arch4Sm80ELb1ELb0ELb0ELb0ELb0ELb0ELb0ELb0ELi2ELi2ELi2ELi2ELb0EEENS1_24CollectiveEpilogueBwdGQAISA_fSD_Li256ELb0ELb0EEENS1_25SingleTileBwdLPTSchedulerILb0ELi128ELb0EEEEEEEEEvNT_6ParamsE --------------------------
	.section	.text._ZN7cutlass13device_kernelIN5flash19enable_sm80_to_sm89INS1_16FlashAttnBwdSm80INS1_25CollectiveMainloopBwdSm80ILi2ELi2EN4cute5tupleIJNS5_1CILi64EEENS7_ILi128EEES9_EEENS_10bfloat16_tEfNS_4arch4Sm80ELb1ELb0ELb0ELb0ELb0ELb0ELb0ELb0ELi2ELi2ELi2ELi2ELb0EEENS1_24CollectiveEpilogueBwdGQAISA_fSD_Li256ELb0ELb0EEENS1_25SingleTileBwdLPTSchedulerILb0ELi128ELb0EEEEEEEEEvNT_6ParamsE,"ax",@progbits
	.align	128
.text._ZN7cutlass13device_kernelIN5flash19enable_sm80_to_sm89INS1_16FlashAttnBwdSm80INS1_25CollectiveMainloopBwdSm80ILi2ELi2EN4cute5tupleIJNS5_1CILi64EEENS7_ILi128EEES9_EEENS_10bfloat16_tEfNS_4arch4Sm80ELb1ELb0ELb0ELb0ELb0ELb0ELb0ELb0ELi2ELi2ELi2ELi2ELb0EEENS1_24CollectiveEpilogueBwdGQAISA_fSD_Li256ELb0ELb0EEENS1_25SingleTileBwdLPTSchedulerILb0ELi128ELb0EEEEEEEEEvNT_6ParamsE:
        .type           _ZN7cutlass13device_kernelIN5flash19enable_sm80_to_sm89INS1_16FlashAttnBwdSm80INS1_25CollectiveMainloopBwdSm80ILi2ELi2EN4cute5tupleIJNS5_1CILi64EEENS7_ILi128EEES9_EEENS_10bfloat16_tEfNS_4arch4Sm80ELb1ELb0ELb0ELb0ELb0ELb0ELb0ELb0ELi2ELi2ELi2ELi2ELb0EEENS1_24CollectiveEpilogueBwdGQAISA_fSD_Li256ELb0ELb0EEENS1_25SingleTileBwdLPTSchedulerILb0ELi128ELb0EEEEEEEEEvNT_6ParamsE,@function
        .size           _ZN7cutlass13device_kernelIN5flash19enable_sm80_to_sm89INS1_16FlashAttnBwdSm80INS1_25CollectiveMainloopBwdSm80ILi2ELi2EN4cute5tupleIJNS5_1CILi64EEENS7_ILi128EEES9_EEENS_10bfloat16_tEfNS_4arch4Sm80ELb1ELb0ELb0ELb0ELb0ELb0ELb0ELb0ELi2ELi2ELi2ELi2ELb0EEENS1_24CollectiveEpilogueBwdGQAISA_fSD_Li256ELb0ELb0EEENS1_25SingleTileBwdLPTSchedulerILb0ELi128ELb0EEEEEEEEEvNT_6ParamsE,(.L_x_150 - _ZN7cutlass13device_kernelIN5flash19enable_sm80_to_sm89INS1_16FlashAttnBwdSm80INS1_25CollectiveMainloopBwdSm80ILi2ELi2EN4cute5tupleIJNS5_1CILi64EEENS7_ILi128EEES9_EEENS_10bfloat16_tEfNS_4arch4Sm80ELb1ELb0ELb0ELb0ELb0ELb0ELb0ELb0ELi2ELi2ELi2ELi2ELb0EEENS1_24CollectiveEpilogueBwdGQAISA_fSD_Li256ELb0ELb0EEENS1_25SingleTileBwdLPTSchedulerILb0ELi128ELb0EEEEEEEEEvNT_6ParamsE)
        .other          _ZN7cutlass13device_kernelIN5flash19enable_sm80_to_sm89INS1_16FlashAttnBwdSm80INS1_25CollectiveMainloopBwdSm80ILi2ELi2EN4cute5tupleIJNS5_1CILi64EEENS7_ILi128EEES9_EEENS_10bfloat16_tEfNS_4arch4Sm80ELb1ELb0ELb0ELb0ELb0ELb0ELb0ELb0ELi2ELi2ELi2ELi2ELb0EEENS1_24CollectiveEpilogueBwdGQAISA_fSD_Li256ELb0ELb0EEENS1_25SingleTileBwdLPTSchedulerILb0ELi128ELb0EEEEEEEEEvNT_6ParamsE,@"STO_CUDA_ENTRY STV_DEFAULT"
_ZN7cutlass13device_kernelIN5flash19enable_sm80_to_sm89INS1_16FlashAttnBwdSm80INS1_25CollectiveMainloopBwdSm80ILi2ELi2EN4cute5tupleIJNS5_1CILi64EEENS7_ILi128EEES9_EEENS_10bfloat16_tEfNS_4arch4Sm80ELb1ELb0ELb0ELb0ELb0ELb0ELb0ELb0ELi2ELi2ELi2ELi2ELb0EEENS1_24CollectiveEpilogueBwdGQAISA_fSD_Li256ELb0ELb0EEENS1_25SingleTileBwdLPTSchedulerILb0ELi128ELb0EEEEEEEEEvNT_6ParamsE:
[----:B------:R-:W-:Y:S01]  /*0000*/  LDC R1, c[0x0][0x37c] ;  /* 0x0000df00ff017b82 */ /* 0x000fe20000000800 */
[----:B------:R-:W-:Y:S05]  /*0010*/  EXIT ;  /* 0x000000000000794d */ /* 0x000fea0003800000 */
.L_x_57:
        /* <DEDUP_REMOVED lines=14> */
.L_x_150:


//--------------------- .text._ZN7cutlass13device_kernelIN5flash19enable_sm80_to_sm89INS1_16FlashAttnBwdSm80INS1_25CollectiveMainloopBwdSm80ILi2ELi2EN4cute5tupleIJNS5_1CILi64EEENS7_ILi128EEES9_EEENS_10bfloat16_tEfNS_4arch4Sm80ELb1ELb0ELb0ELb0ELb1ELb0ELb0ELb0ELi2ELi2ELi2ELi2ELb0EEENS1_24CollectiveEpilogueBwdGQAISA_fSD_Li256ELb0ELb1EEENS1_25SingleTileBwdLPTSchedulerILb0ELi128ELb1EEEEEEEEEvNT_6ParamsE --------------------------
	.section	.text._ZN7cutlass13device_kernelIN5flash19enable_sm80_to_sm89INS1_16FlashAttnBwdSm80INS1_25CollectiveMainloopBwdSm80ILi2ELi2EN4cute5tupleIJNS5_1CILi64EEENS7_ILi128EEES9_EEENS_10bfloat16_tEfNS_4arch4Sm80ELb1ELb0ELb0ELb0ELb1ELb0ELb0ELb0ELi2ELi2ELi2ELi2ELb0EEENS1_24CollectiveEpilogueBwdGQAISA_fSD_Li256ELb0ELb1EEENS1_25SingleTileBwdLPTSchedulerILb0ELi128ELb1EEEEEEEEEvNT_6ParamsE,"ax",@progbits
	.align	128
.text._ZN7cutlass13device_kernelIN5flash19enable_sm80_to_sm89INS1_16FlashAttnBwdSm80INS1_25CollectiveMainloopBwdSm80ILi2ELi2EN4cute5tupleIJNS5_1CILi64EEENS7_ILi128EEES9_EEENS_10bfloat16_tEfNS_4arch4Sm80ELb1ELb0ELb0ELb0ELb1ELb0ELb0ELb0ELi2ELi2ELi2ELi2ELb0EEENS1_24CollectiveEpilogueBwdGQAISA_fSD_Li256ELb0ELb1EEENS1_25SingleTileBwdLPTSchedulerILb0ELi128ELb1EEEEEEEEEvNT_6ParamsE:
        .type           _ZN7cutlass13device_kernelIN5flash19enable_sm80_to_sm89INS1_16FlashAttnBwdSm80INS1_25CollectiveMainloopBwdSm80ILi2ELi2EN4cute5tupleIJNS5_1CILi64EEENS7_ILi128EEES9_EEENS_10bfloat16_tEfNS_4arch4Sm80ELb1ELb0ELb0ELb0ELb1ELb0ELb0ELb0ELi2ELi2ELi2ELi2ELb0EEENS1_24CollectiveEpilogueBwdGQAISA_fSD_Li256ELb0ELb1EEENS1_25SingleTileBwdLPTSchedulerILb0ELi128ELb1EEEEEEEEEvNT_6ParamsE,@function
        .size           _ZN7cutlass13device_kernelIN5flash19enable_sm80_to_sm89INS1_16FlashAttnBwdSm80INS1_25CollectiveMainloopBwdSm80ILi2ELi2EN4cute5tupleIJNS5_1CILi64EEENS7_ILi128EEES9_EEENS_10bfloat16_tEfNS_4arch4Sm80ELb1ELb0ELb0ELb0ELb1ELb0ELb0ELb0ELi2ELi2ELi2ELi2ELb0EEENS1_24CollectiveEpilogueBwdGQAISA_fSD_Li256ELb0ELb1EEENS1_25SingleTileBwdLPTSchedulerILb0ELi128ELb1EEEEEEEEEvNT_6ParamsE,(.L_x_151 - _ZN7cutlass13device_kernelIN5flash19enable_sm80_to_sm89INS1_16FlashAttnBwdSm80INS1_25CollectiveMainloopBwdSm80ILi2ELi2EN4cute5tupleIJNS5_1CILi64EEENS7_ILi128EEES9_EEENS_10bfloat16_tEfNS_4arch4Sm80ELb1ELb0ELb0ELb0ELb1ELb0ELb0ELb0ELi2ELi2ELi2ELi2ELb0EEENS1_24CollectiveEpilogueBwdGQAISA_fSD_Li256ELb0ELb1EEENS1_25SingleTileBwdLPTSchedulerILb0ELi128ELb1EEEEEEEEEvNT_6ParamsE)
        .other          _ZN7cutlass13device_kernelIN5flash19enable_sm80_to_sm89INS1_16FlashAttnBwdSm80INS1_25CollectiveMainloopBwdSm80ILi2ELi2EN4cute5tupleIJNS5_1CILi64EEENS7_ILi128EEES9_EEENS_10bfloat16_tEfNS_4arch4Sm80ELb1ELb0ELb0ELb0ELb1ELb0ELb0ELb0ELi2ELi2ELi2ELi2ELb0EEENS1_24CollectiveEpilogueBwdGQAISA_fSD_Li256ELb0ELb1EEENS1_25SingleTileBwdLPTSchedulerILb0ELi128ELb1EEEEEEEEEvNT_6ParamsE,@"STO_CUDA_ENTRY STV_DEFAULT"
_ZN7cutlass13device_kernelIN5flash19enable_sm80_to_sm89INS1_16FlashAttnBwdSm80INS1_25CollectiveMainloopBwdSm80ILi2ELi2EN4cute5tupleIJNS5_1CILi64EEENS7_ILi128EEES9_EEENS_10bfloat16_tEfNS_4arch4Sm80ELb1ELb0ELb0ELb0ELb1ELb0ELb0ELb0ELi2ELi2ELi2ELi2ELb0EEENS1_24CollectiveEpilogueBwdGQAISA_fSD_Li256ELb0ELb1EEENS1_25SingleTileBwdLPTSchedulerILb0ELi128ELb1EEEEEEEEEvNT_6ParamsE:
[----:B------:R-:W-:Y:S01]  /*0000*/  LDC R1, c[0x0][0x37c] ;  /* 0x0000df00ff017b82 */ /* 0x000fe20000000800 */
[----:B------:R-:W-:Y:S05]  /*0010*/  EXIT ;  /* 0x000000000000794d */ /* 0x000fea0003800000 */
.L_x_58:
        /* <DEDUP_REMOVED lines=14> */
.L_x_151:


//--------------------- .text._ZN7cutlass13device_kernelIN5flash22FlashAttnBwdPreprocessIN4cute5tupleIJNS3_1CILi64EEENS5_ILi128EEEEEENS_10bfloat16_tEfNS_4arch4Sm80ELb1ELb0EEEEEvNT_6ParamsE --------------------------
	.section	.text._ZN7cutlass13device_kernelIN5flash22FlashAttnBwdPreprocessIN4cute5tupleIJNS3_1CILi64EEENS5_ILi128EEEEEENS_10bfloat16_tEfNS_4arch4Sm80ELb1ELb0EEEEEvNT_6ParamsE,"ax",@progbits
	.align	128
.text._ZN7cutlass13device_kernelIN5flash22FlashAttnBwdPreprocessIN4cute5tupleIJNS3_1CILi64EEENS5_ILi128EEEEEENS_10bfloat16_tEfNS_4arch4Sm80ELb1ELb0EEEEEvNT_6ParamsE:
        .type           _ZN7cutlass13device_kernelIN5flash22FlashAttnBwdPreprocessIN4cute5tupleIJNS3_1CILi64EEENS5_ILi128EEEEEENS_10bfloat16_tEfNS_4arch4Sm80ELb1ELb0EEEEEvNT_6ParamsE,@function
        .size           _ZN7cutlass13device_kernelIN5flash22FlashAttnBwdPreprocessIN4cute5tupleIJNS3_1CILi64EEENS5_ILi128EEEEEENS_10bfloat16_tEfNS_4arch4Sm80ELb1ELb0EEEEEvNT_6ParamsE,(.L_x_152 - _ZN7cutlass13device_kernelIN5flash22FlashAttnBwdPreprocessIN4cute5tupleIJNS3_1CILi64EEENS5_ILi128EEEEEENS_10bfloat16_tEfNS_4arch4Sm80ELb1ELb0EEEEEvNT_6ParamsE)
        .other          _ZN7cutlass13device_kernelIN5flash22FlashAttnBwdPreprocessIN4cute5tupleIJNS3_1CILi64EEENS5_ILi128EEEEEENS_10bfloat16_tEfNS_4arch4Sm80ELb1ELb0EEEEEvNT_6ParamsE,@"STO_CUDA_ENTRY STV_DEFAULT"
_ZN7cutlass13device_kernelIN5flash22FlashAttnBwdPreprocessIN4cute5tupleIJNS3_1CILi64EEENS5_ILi128EEEEEENS_10bfloat16_tEfNS_4arch4Sm80ELb1ELb0EEEEEvNT_6ParamsE:
[----:B------:R-:W-:Y:S01]  /*0000*/  LDC R1, c[0x0][0x37c] ;  /* 0x0000df00ff017b82 */ /* 0x000fe20000000800 */
[----:B------:R-:W0:Y:S07]  /*0010*/  S2R R0, SR_TID.X ;  /* 0x0000000000007919 */ /* 0x000e2e0000002100 */
[----:B------:R-:W1:Y:S01]  /*0020*/  S2UR UR11, SR_CTAID.X ;  /* 0x00000000000b79c3 */ /* 0x000e620000002500 */
[----:B------:R-:W2:Y:S01]  /*0030*/  LDCU UR7, c[0x0][0x388] ;  /* 0x00007100ff0777ac */ /* 0x000ea20008000800 */
[----:B------:R-:W-:Y:S01]  /*0040*/  HFMA2 R41, -RZ, RZ, 0, 0 ;  /* 0x00000000ff297431 */ /* 0x000fe200000001ff */
[----:B------:R-:W3:Y:S01]  /*0050*/  S2R R4, SR_CTAID.Z ;  /* 0x0000000000047919 */ /* 0x000ee20000002700 */
[----:B------:R-:W4:Y:S04]  /*0060*/  LDCU UR4, c[0x0][0x38c] ;  /* 0x00007180ff0477ac */ /* 0x000f280008000800 */
[----:B------:R-:W3:Y:S01]  /*0070*/  S2UR UR14, SR_CTAID.Y ;  /* 0x00000000000e79c3 */ /* 0x000ee20000002600 */
[----:B------:R-:W3:Y:S07]  /*0080*/  LDCU.64 UR12, c[0x0][0x358] ;  /* 0x00006b00ff0c77ac */ /* 0x000eee0008000a00 */
[----:B------:R-:W3:Y:S01]  /*0090*/  LDC.64 R14, c[0x0][0x3a0] ;  /* 0x0000e800ff0e7b82 */ /* 0x000ee20000000a00 */
[----:B-1----:R-:W-:-:S07]  /*00a0*/  USHF.L.U32 UR6, UR11, 0x6, URZ ;  /* 0x000000060b067899 */ /* 0x002fce00080006ff */
[----:B------:R-:W1:Y:S01]  /*00b0*/  LDC.64 R22, c[0x0][0x3a8] ;  /* 0x0000ea00ff167b82 */ /* 0x000e620000000a00 */
[----:B--2---:R-:W-:Y:S01]  /*00c0*/  UIADD3 UR10, UPT, UPT, -UR6, UR7, URZ ;  /* 0x00000007060a7290 */ /* 0x004fe2000fffe1ff */
[----:B0-----:R-:W-:Y:S01]  /*00d0*/  IMAD.SHL.U32 R40, R0, 0x8, RZ ;  /* 0x0000000800287824 */ /* 0x001fe200078e00ff */
[----:B------:R-:W-:-:S05]  /*00e0*/  SHF.R.U32.HI R2, RZ, 0x4, R0 ;  /* 0x00000004ff027819 */ /* 0x000fca0000011600 */
[----:B------:R-:W0:Y:S01]  /*00f0*/  LDC.64 R20, c[0x0][0x3c0] ;  /* 0x0000f000ff147b82 */ /* 0x000e220000000a00 */
[----:B------:R-:W-:Y:S01]  /*0100*/  LOP3.LUT R40, R40, 0x78, RZ, 0xc0, !PT ;  /* 0x0000007828287812 */ /* 0x000fe200078ec0ff */
[C---:B------:R-:W-:Y:S01]  /*0110*/  VIADD R3, R2.reuse, 0x10 ;  /* 0x0000001002037836 */ /* 0x040fe20000000000 */
[----:B------:R-:W-:Y:S02]  /*0120*/  IADD3 R6, PT, PT, R2, 0x30, RZ ;  /* 0x0000003002067810 */ /* 0x000fe40007ffe0ff */
[----:B----4-:R-:W-:Y:S01]  /*0130*/  ISETP.GE.AND P0, PT, R40, UR4, PT ;  /* 0x0000000428007c0c */ /* 0x010fe2000bf06270 */
[----:B------:R-:W-:Y:S02]  /*0140*/  UIMAD.WIDE.U32 UR4, UR11, 0x40, URZ ;  /* 0x000000400b0478a5 */ /* 0x000fe4000f8e00ff */
[----:B------:R-:W2:Y:S01]  /*0150*/  LDC.64 R12, c[0x0][0x3c8] ;  /* 0x0000f200ff0c7b82 */ /* 0x000ea20000000a00 */
[----:B---3--:R-:W-:Y:S01]  /*0160*/  IMAD.WIDE.U32 R8, R14, UR14, R40 ;  /* 0x0000000e0e087c25 */ /* 0x008fe2000f8e0028 */
[----:B------:R-:W-:-:S02]  /*0170*/  ISETP.GE.OR P1, PT, R3, UR10, P0 ;  /* 0x0000000a03007c0c */ /* 0x000fc40008726670 */
[C---:B------:R-:W-:Y:S01]  /*0180*/  ISETP.GE.OR P2, PT, R2.reuse, UR10, P0 ;  /* 0x0000000a02007c0c */ /* 0x040fe20008746670 */
[----:B------:R-:W-:Y:S01]  /*0190*/  IMAD R9, R15, UR14, R9 ;  /* 0x0000000e0f097c24 */ /* 0x000fe2000f8e0209 */
[----:B------:R-:W-:Y:S02]  /*01a0*/  LOP3.LUT R7, R2, UR4, RZ, 0xfc, !PT ;  /* 0x0000000402077c12 */ /* 0x000fe4000f8efcff */
[----:B------:R-:W3:Y:S01]  /*01b0*/  LDC.64 R14, c[0x0][0x3b8] ;  /* 0x0000ee00ff0e7b82 */ /* 0x000ee20000000a00 */
[----:B-1----:R-:W-:-:S04]  /*01c0*/  IMAD.WIDE.U32 R28, R4, R22, R8 ;  /* 0x00000016041c7225 */ /* 0x002fc800078e0008 */
[----:B------:R-:W-:Y:S02]  /*01d0*/  IMAD R29, R4, R23, R29 ;  /* 0x00000017041d7224 */ /* 0x000fe400078e021d */
[C---:B------:R-:W-:Y:S01]  /*01e0*/  @!P1 IADD3 R19, P3, PT, R7.reuse, 0x10, RZ ;  /* 0x0000001007139810 */ /* 0x040fe20007f7e0ff */
[----:B------:R-:W1:Y:S01]  /*01f0*/  @!P1 LDC.64 R16, c[0x0][0x398] ;  /* 0x0000e600ff109b82 */ /* 0x000e620000000a00 */
[----:B0-----:R-:W-:Y:S01]  /*0200*/  IMAD.WIDE.U32 R10, R20, UR14, R40 ;  /* 0x0000000e140a7c25 */ /* 0x001fe2000f8e0028 */
[----:B------:R-:W-:-:S03]  /*0210*/  @!P1 IADD3 R25, P4, PT, R7, 0x10, RZ ;  /* 0x0000001007199810 */ /* 0x000fc60007f9e0ff */
[----:B------:R-:W-:Y:S02]  /*0220*/  @!P1 IMAD.X R5, RZ, RZ, UR5, P3 ;  /* 0x00000005ff059e24 */ /* 0x000fe400098e06ff */
[----:B------:R-:W-:Y:S01]  /*0230*/  IMAD R11, R21, UR14, R11 ;  /* 0x0000000e150b7c24 */ /* 0x000fe2000f8e020b */
[----:B------:R-:W0:Y:S01]  /*0240*/  @!P1 LDC.64 R52, c[0x0][0x380] ;  /* 0x0000e000ff349b82 */ /* 0x000e220000000a00 */
[----:B------:R-:W-:Y:S02]  /*0250*/  @!P1 IMAD.X R23, RZ, RZ, UR5, P4 ;  /* 0x00000005ff179e24 */ /* 0x000fe4000a0e06ff */
[----:B--2---:R-:W-:-:S04]  /*0260*/  IMAD.WIDE.U32 R26, R4, R12, R10 ;  /* 0x0000000c041a7225 */ /* 0x004fc800078e000a */
[----:B------:R-:W-:Y:S01]  /*0270*/  IMAD R27, R4, R13, R27 ;  /* 0x0000000d041b7224 */ /* 0x000fe200078e021b */
[----:B------:R-:W2:Y:S01]  /*0280*/  LDC.64 R50, c[0x0][0x3b0] ;  /* 0x0000ec00ff327b82 */ /* 0x000ea20000000a00 */
[----:B---3--:R-:W-:Y:S01]  /*0290*/  @!P1 IMAD R18, R23, R14, RZ ;  /* 0x0000000e17129224 */ /* 0x008fe200078e02ff */
[----:B------:R-:W-:Y:S01]  /*02a0*/  @!P2 MOV R13, R29 ;  /* 0x0000001d000da202 */ /* 0x000fe20000000f00 */
[----:B------:R-:W-:Y:S02]  /*02b0*/  @!P2 IMAD.MOV.U32 R12, RZ, RZ, R28 ;  /* 0x000000ffff0ca224 */ /* 0x000fe400078e001c */
[----:B-1----:R-:W-:-:S03]  /*02c0*/  @!P1 IMAD R8, R5, R16, RZ ;  /* 0x0000001005089224 */ /* 0x002fc600078e02ff */
[----:B------:R-:W1:Y:S01]  /*02d0*/  LDC.64 R10, c[0x0][0x3b8] ;  /* 0x0000ee00ff0a7b82 */ /* 0x000e620000000a00 */
[----:B------:R-:W-:Y:S02]  /*02e0*/  VIADD R5, R2, 0x20 ;  /* 0x0000002002057836 */ /* 0x000fe40000000000 */
[C---:B------:R-:W-:Y:S02]  /*02f0*/  @!P1 IMAD R21, R19.reuse, R17, R8 ;  /* 0x0000001113159224 */ /* 0x040fe400078e0208 */
[----:B------:R-:W-:Y:S01]  /*0300*/  @!P1 IMAD.WIDE.U32 R16, R19, R16, R28 ;  /* 0x0000001013109225 */ /* 0x000fe200078e001c */
[----:B------:R-:W-:Y:S02]  /*0310*/  ISETP.GE.OR P3, PT, R5, UR10, P0 ;  /* 0x0000000a05007c0c */ /* 0x000fe40008766670 */
[----:B------:R-:W3:Y:S01]  /*0320*/  @!P2 LDC.64 R8, c[0x0][0x398] ;  /* 0x0000e600ff08ab82 */ /* 0x000ee20000000a00 */
[----:B------:R-:W-:Y:S01]  /*0330*/  ISETP.GE.OR P0, PT, R6, UR10, P0 ;  /* 0x0000000a06007c0c */ /* 0x000fe20008706670 */
[----:B------:R-:W-:Y:S01]  /*0340*/  @!P1 IMAD R19, R25, R15, R18 ;  /* 0x0000000f19139224 */ /* 0x000fe200078e0212 */
[----:B------:R-:W-:Y:S01]  /*0350*/  @!P1 IADD3 R17, PT, PT, R17, R21, RZ ;  /* 0x0000001511119210 */ /* 0x000fe20007ffe0ff */
[----:B------:R-:W-:Y:S01]  /*0360*/  @!P1 IMAD.WIDE.U32 R14, R25, R14, R26 ;  /* 0x0000000e190e9225 */ /* 0x000fe200078e001a */
[----:B0-----:R-:W-:-:S03]  /*0370*/  @!P1 LEA R52, P4, R16, R52, 0x1 ;  /* 0x0000003410349211 */ /* 0x001fc600078808ff */
[----:B------:R-:W0:Y:S01]  /*0380*/  @!P2 LDC.64 R44, c[0x0][0x380] ;  /* 0x0000e000ff2cab82 */ /* 0x000e220000000a00 */
[----:B------:R-:W-:Y:S01]  /*0390*/  @!P1 LEA.HI.X R53, R16, R53, R17, 0x1, P4 ;  /* 0x0000003510359211 */ /* 0x000fe200020f0c11 */
[----:B------:R-:W-:Y:S01]  /*03a0*/  @!P2 IMAD.MOV.U32 R16, RZ, RZ, R26 ;  /* 0x000000ffff10a224 */ /* 0x000fe200078e001a */
[----:B------:R-:W-:Y:S01]  /*03b0*/  @!P1 IADD3 R15, PT, PT, R15, R19, RZ ;  /* 0x000000130f0f9210 */ /* 0x000fe20007ffe0ff */
[----:B------:R-:W-:Y:S01]  /*03c0*/  @!P2 IMAD.MOV.U32 R17, RZ, RZ, R27 ;  /* 0x000000ffff11a224 */ /* 0x000fe200078e001b */
[C---:B--2---:R-:W-:Y:S01]  /*03d0*/  @!P1 LEA R50, P4, R14.reuse, R50, 0x1 ;  /* 0x000000320e329211 */ /* 0x044fe200078808ff */
[----:B------:R-:W-:Y:S01]  /*03e0*/  @!P3 IMAD.MOV.U32 R32, RZ, RZ, R28 ;  /* 0x000000ffff20b224 */ /* 0x000fe200078e001c */
[----:B------:R-:W-:Y:S01]  /*03f0*/  @!P3 MOV R25, R27 ;  /* 0x0000001b0019b202 */ /* 0x000fe20000000f00 */
[----:B------:R-:W2:Y:S01]  /*0400*/  LDC.64 R22, c[0x0][0x3b0] ;  /* 0x0000ec00ff167b82 */ /* 0x000ea20000000a00 */
[----:B------:R-:W-:Y:S01]  /*0410*/  @!P1 LEA.HI.X R51, R14, R51, R15, 0x1, P4 ;  /* 0x000000330e339211 */ /* 0x000fe200020f0c0f */
[----:B-1----:R-:W-:Y:S01]  /*0420*/  @!P2 IMAD R20, R10, UR5, RZ ;  /* 0x000000050a14ac24 */ /* 0x002fe2000f8e02ff */
[C---:B------:R-:W-:Y:S01]  /*0430*/  @!P3 IADD3 R15, P4, PT, R7.reuse, 0x20, RZ ;  /* 0x00000020070fb810 */ /* 0x040fe20007f9e0ff */
[----:B------:R-:W-:-:S04]  /*0440*/  @!P2 IMAD.WIDE.U32 R16, R7, R10, R16 ;  /* 0x0000000a0710a225 */ /* 0x000fc800078e0010 */
[----:B------:R-:W1:Y:S01]  /*0450*/  @!P3 LDC.64 R38, c[0x0][0x398] ;  /* 0x0000e600ff26bb82 */ /* 0x000e620000000a00 */
[----:B---3--:R-:W-:Y:S02]  /*0460*/  @!P2 IMAD R18, R8, UR5, RZ ;  /* 0x000000050812ac24 */ /* 0x008fe4000f8e02ff */
[----:B------:R-:W-:-:S04]  /*0470*/  @!P2 IMAD.WIDE.U32 R12, R7, R8, R12 ;  /* 0x00000008070ca225 */ /* 0x000fc800078e000c */
[C---:B------:R-:W-:Y:S01]  /*0480*/  @!P2 IMAD R21, R7.reuse, R9, R18 ;  /* 0x000000090715a224 */ /* 0x040fe200078e0212 */
[----:B------:R-:W3:Y:S01]  /*0490*/  @!P0 LDC.64 R36, c[0x0][0x398] ;  /* 0x0000e600ff248b82 */ /* 0x000ee20000000a00 */
[C---:B------:R-:W-:Y:S01]  /*04a0*/  @!P0 IADD3 R9, P5, PT, R7.reuse, 0x30, RZ ;  /* 0x0000003007098810 */ /* 0x040fe20007fbe0ff */
[----:B------:R-:W-:Y:S02]  /*04b0*/  @!P2 IMAD R31, R7, R11, R20 ;  /* 0x0000000b071fa224 */ /* 0x000fe400078e0214 */
[----:B------:R-:W-:Y:S01]  /*04c0*/  @!P3 IMAD.X R19, RZ, RZ, UR5, P4 ;  /* 0x00000005ff13be24 */ /* 0x000fe2000a0e06ff */
[----:B------:R-:W-:Y:S01]  /*04d0*/  @!P0 IADD3.X R11, PT, PT, RZ, UR5, RZ, P5, !PT ;  /* 0x00000005ff0b8c10 */ /* 0x000fe2000affe4ff */
[----:B------:R-:W-:Y:S01]  /*04e0*/  @!P2 IMAD.IADD R10, R13, 0x1, R21 ;  /* 0x000000010d0aa824 */ /* 0x000fe200078e0215 */
[C---:B0-----:R-:W-:Y:S01]  /*04f0*/  @!P2 LEA R44, P4, R12.reuse, R44, 0x1 ;  /* 0x0000002c0c2ca211 */ /* 0x041fe200078808ff */
[----:B------:R-:W0:Y:S01]  /*0500*/  @!P3 LDC.64 R46, c[0x0][0x380] ;  /* 0x0000e000ff2ebb82 */ /* 0x000e220000000a00 */
[----:B------:R-:W-:Y:S01]  /*0510*/  @!P3 IMAD.MOV.U32 R33, RZ, RZ, R29 ;  /* 0x000000ffff21b224 */ /* 0x000fe200078e001d */
[----:B------:R-:W-:Y:S01]  /*0520*/  @!P2 IADD3 R8, PT, PT, R17, R31, RZ ;  /* 0x0000001f1108a210 */ /* 0x000fe20007ffe0ff */
[----:B------:R-:W-:Y:S01]  /*0530*/  @!P3 IMAD.MOV.U32 R24, RZ, RZ, R26 ;  /* 0x000000ffff18b224 */ /* 0x000fe200078e001a */
[----:B------:R-:W-:-:S02]  /*0540*/  @!P2 LEA.HI.X R45, R12, R45, R10, 0x1, P4 ;  /* 0x0000002d0c2da211 */ /* 0x000fc400020f0c0a */
[----:B------:R-:W-:Y:S02]  /*0550*/  CS2R R12, SRZ ;  /* 0x00000000000c7805 */ /* 0x000fe4000001ff00 */
[C---:B--2---:R-:W-:Y:S01]  /*0560*/  @!P2 LEA R22, P5, R16.reuse, R22, 0x1 ;  /* 0x000000161016a211 */ /* 0x044fe200078a08ff */
[-C--:B-1----:R-:W-:Y:S01]  /*0570*/  @!P3 IMAD R14, R19, R38.reuse, RZ ;  /* 0x00000026130eb224 */ /* 0x082fe200078e02ff */
[----:B------:R-:W1:Y:S02]  /*0580*/  LDC.64 R34, c[0x0][0x3b8] ;  /* 0x0000ee00ff227b82 */ /* 0x000e640000000a00 */
[----:B------:R-:W-:Y:S01]  /*0590*/  @!P2 LEA.HI.X R23, R16, R23, R8, 0x1, P5 ;  /* 0x000000171017a211 */ /* 0x000fe200028f0c08 */
[----:B------:R-:W-:-:S04]  /*05a0*/  @!P3 IMAD.WIDE.U32 R32, R15, R38, R32 ;  /* 0x000000260f20b225 */ /* 0x000fc800078e0020 */
[----:B------:R-:W-:Y:S01]  /*05b0*/  @!P3 IMAD R39, R15, R39, R14 ;  /* 0x000000270f27b224 */ /* 0x000fe200078e020e */
[----:B------:R-:W-:Y:S01]  /*05c0*/  CS2R R14, SRZ ;  /* 0x00000000000e7805 */ /* 0x000fe2000001ff00 */
[-C--:B---3--:R-:W-:Y:S01]  /*05d0*/  @!P0 IMAD R10, R11, R36.reuse, RZ ;  /* 0x000000240b0a8224 */ /* 0x088fe200078e02ff */
[----:B------:R-:W2:Y:S01]  /*05e0*/  LDC.64 R30, c[0x0][0x3b8] ;  /* 0x0000ee00ff1e7b82 */ /* 0x000ea20000000a00 */
[----:B------:R-:W-:-:S03]  /*05f0*/  @!P0 IMAD.WIDE.U32 R28, R9, R36, R28 ;  /* 0x00000024091c8225 */ /* 0x000fc600078e001c */
[----:B------:R3:W4:Y:S01]  /*0600*/  @!P2 LDG.E.128 R12, desc[UR12][R22.64] ;  /* 0x0000000c160ca981 */ /* 0x000722000c1e1d00 */
[----:B------:R-:W-:Y:S01]  /*0610*/  @!P0 IMAD R37, R9, R37, R10 ;  /* 0x0000002509258224 */ /* 0x000fe200078e020a */
[----:B------:R-:W-:Y:S02]  /*0620*/  CS2R R8, SRZ ;  /* 0x0000000000087805 */ /* 0x000fe4000001ff00 */
[----:B------:R-:W-:Y:S01]  /*0630*/  CS2R R10, SRZ ;  /* 0x00000000000a7805 */ /* 0x000fe2000001ff00 */
[----:B------:R-:W2:Y:S01]  /*0640*/  @!P0 LDC.64 R42, c[0x0][0x380] ;  /* 0x0000e000ff2a8b82 */ /* 0x000ea20000000a00 */
[----:B------:R-:W-:-:S04]  /*0650*/  CS2R R16, SRZ ;  /* 0x0000000000107805 */ /* 0x000fc8000001ff00 */
[----:B------:R0:W4:Y:S01]  /*0660*/  @!P2 LDG.E.128 R8, desc[UR12][R44.64] ;  /* 0x0000000c2c08a981 */ /* 0x000122000c1e1d00 */
[C---:B------:R-:W-:Y:S02]  /*0670*/  @!P3 IADD3 R41, P2, PT, R7.reuse, 0x20, RZ ;  /* 0x000000200729b810 */ /* 0x040fe40007f5e0ff */
[----:B------:R-:W2:Y:S01]  /*0680*/  LDC.64 R48, c[0x0][0x3b0] ;  /* 0x0000ec00ff307b82 */ /* 0x000ea20000000a00 */
[----:B------:R-:W-:Y:S02]  /*0690*/  CS2R R18, SRZ ;  /* 0x0000000000127805 */ /* 0x000fe4000001ff00 */
[----:B------:R-:W-:Y:S02]  /*06a0*/  CS2R R20, SRZ ;  /* 0x0000000000147805 */ /* 0x000fe4000001ff00 */
[----:B---3--:R-:W-:Y:S01]  /*06b0*/  CS2R R22, SRZ ;  /* 0x0000000000167805 */ /* 0x008fe2000001ff00 */
[----:B------:R-:W-:Y:S02]  /*06c0*/  @!P3 IMAD.X R36, RZ, RZ, UR5, P2 ;  /* 0x00000005ff24be24 */ /* 0x000fe400090e06ff */
[----:B0-----:R-:W0:Y:S01]  /*06d0*/  LDC.64 R44, c[0x0][0x3b0] ;  /* 0x0000ec00ff2c7b82 */ /* 0x001e220000000a00 */
[----:B------:R-:W-:Y:S01]  /*06e0*/  @!P0 IADD3 R7, P2, PT, R7, 0x30, RZ ;  /* 0x0000003007078810 */ /* 0x000fe20007f5e0ff */
[----:B------:R-:W3:Y:S01]  /*06f0*/  @!P1 LDG.E.128 R16, desc[UR12][R52.64] ;  /* 0x0000000c34109981 */ /* 0x000ee2000c1e1d00 */
[----:B------:R-:W-:-:S03]  /*0700*/  @!P3 IADD3 R33, PT, PT, R33, R39, RZ ;  /* 0x000000272121b210 */ /* 0x000fc60007ffe0ff */
[----:B------:R2:W3:Y:S01]  /*0710*/  @!P1 LDG.E.128 R20, desc[UR12][R50.64] ;  /* 0x0000000c32149981 */ /* 0x0004e2000c1e1d00 */
[----:B------:R-:W-:Y:S01]  /*0720*/  @!P3 LEA R46, P1, R32, R46, 0x1 ;  /* 0x0000002e202eb211 */ /* 0x000fe200078208ff */
[----:B------:R-:W-:Y:S02]  /*0730*/  @!P0 IMAD.X R39, RZ, RZ, UR5, P2 ;  /* 0x00000005ff278e24 */ /* 0x000fe400090e06ff */
[----:B-1----:R-:W-:Y:S01]  /*0740*/  @!P3 IMAD R36, R36, R34, RZ ;  /* 0x000000222424b224 */ /* 0x002fe200078e02ff */
[----:B------:R-:W-:Y:S01]  /*0750*/  @!P3 LEA.HI.X R47, R32, R47, R33, 0x1, P1 ;  /* 0x0000002f202fb211 */ /* 0x000fe200008f0c21 */
[----:B--2---:R-:W-:Y:S02]  /*0760*/  @!P0 IMAD R32, R39, R30, RZ ;  /* 0x0000001e27208224 */ /* 0x004fe400078e02ff */
[C---:B------:R-:W-:Y:S02]  /*0770*/  @!P3 IMAD R35, R41.reuse, R35, R36 ;  /* 0x000000232923b224 */ /* 0x040fe400078e0224 */
[----:B------:R-:W-:Y:S01]  /*0780*/  @!P3 IMAD.WIDE.U32 R24, R41, R34, R24 ;  /* 0x000000222918b225 */ /* 0x000fe200078e0018 */
[----:B------:R-:W-:Y:S01]  /*0790*/  @!P0 IADD3 R37, PT, PT, R29, R37, RZ ;  /* 0x000000251d258210 */ /* 0x000fe20007ffe0ff */
[----:B------:R-:W1:Y:S01]  /*07a0*/  LDC.64 R50, c[0x0][0x400] ;  /* 0x00010000ff327b82 */ /* 0x000e620000000a00 */
[----:B------:R-:W-:Y:S01]  /*07b0*/  @!P0 LEA R42, P1, R28, R42, 0x1 ;  /* 0x0000002a1c2a8211 */ /* 0x000fe200078208ff */
[----:B------:R-:W-:-:S02]  /*07c0*/  @!P0 IMAD R31, R7, R31, R32 ;  /* 0x0000001f071f8224 */ /* 0x000fc400078e0220 */
[----:B------:R-:W-:Y:S01]  /*07d0*/  @!P0 IMAD.WIDE.U32 R32, R7, R30, R26 ;  /* 0x0000001e07208225 */ /* 0x000fe200078e001a */
[----:B------:R-:W-:-:S03]  /*07e0*/  @!P3 LEA R48, P2, R24, R48, 0x1 ;  /* 0x000000301830b211 */ /* 0x000fc600078408ff */
[----:B------:R-:W-:Y:S01]  /*07f0*/  @!P3 IMAD.IADD R35, R25, 0x1, R35 ;  /* 0x000000011923b824 */ /* 0x000fe200078e0223 */
[----:B------:R-:W-:Y:S02]  /*0800*/  @!P0 LEA.HI.X R43, R28, R43, R37, 0x1, P1 ;  /* 0x0000002b1c2b8211 */ /* 0x000fe400008f0c25 */
[----:B------:R-:W-:Y:S02]  /*0810*/  @!P0 IADD3 R7, PT, PT, R33, R31, RZ ;  /* 0x0000001f21078210 */ /* 0x000fe40007ffe0ff */
[----:B0-----:R-:W-:Y:S02]  /*0820*/  @!P0 LEA R44, P1, R32, R44, 0x1 ;  /* 0x0000002c202c8211 */ /* 0x001fe400078208ff */
[----:B------:R-:W-:Y:S02]  /*0830*/  CS2R R26, SRZ ;  /* 0x00000000001a7805 */ /* 0x000fe4000001ff00 */
[----:B------:R-:W-:Y:S02]  /*0840*/  @!P3 LEA.HI.X R49, R24, R49, R35, 0x1, P2 ;  /* 0x000000311831b211 */ /* 0x000fe400010f0c23 */
[----:B------:R-:W-:-:S02]  /*0850*/  CS2R R24, SRZ ;  /* 0x0000000000187805 */ /* 0x000fc4000001ff00 */
[----:B------:R-:W-:Y:S02]  /*0860*/  CS2R R28, SRZ ;  /* 0x00000000001c7805 */ /* 0x000fe4000001ff00 */
[----:B------:R-:W-:Y:S02]  /*0870*/  CS2R R30, SRZ ;  /* 0x00000000001e7805 */ /* 0x000fe4000001ff00 */
[----:B------:R-:W-:Y:S02]  /*0880*/  @!P0 LEA.HI.X R45, R32, R45, R7, 0x1, P1 ;  /* 0x0000002d202d8211 */ /* 0x000fe400008f0c07 */
[----:B------:R-:W-:Y:S02]  /*0890*/  CS2R R32, SRZ ;  /* 0x0000000000207805 */ /* 0x000fe4000001ff00 */
[----:B------:R-:W-:Y:S02]  /*08a0*/  CS2R R34, SRZ ;  /* 0x0000000000227805 */ /* 0x000fe4000001ff00 */
[----:B------:R-:W-:-:S02]  /*08b0*/  CS2R R36, SRZ ;  /* 0x0000000000247805 */ /* 0x000fc4000001ff00 */
[----:B------:R-:W-:Y:S01]  /*08c0*/  CS2R R38, SRZ ;  /* 0x0000000000267805 */ /* 0x000fe2000001ff00 */
[----:B------:R-:W2:Y:S04]  /*08d0*/  @!P3 LDG.E.128 R24, desc[UR12][R46.64] ;  /* 0x0000000c2e18b981 */ /* 0x000ea8000c1e1d00 */
[----:B------:R0:W2:Y:S04]  /*08e0*/  @!P3 LDG.E.128 R28, desc[UR12][R48.64] ;  /* 0x0000000c301cb981 */ /* 0x0000a8000c1e1d00 */
[----:B------:R1:W2:Y:S04]  /*08f0*/  @!P0 LDG.E.128 R32, desc[UR12][R42.64] ;  /* 0x0000000c2a208981 */ /* 0x0002a8000c1e1d00 */
[----:B------:R4:W2:Y:S01]  /*0900*/  @!P0 LDG.E.128 R36, desc[UR12][R44.64] ;  /* 0x0000000c2c248981 */ /* 0x0008a2000c1e1d00 */
[C---:B------:R-:W-:Y:S01]  /*0910*/  ISETP.GE.AND P0, PT, R0.reuse, UR10, PT ;  /* 0x0000000a00007c0c */ /* 0x040fe2000bf06270 */
[----:B0-----:R-:W0:Y:S03]  /*0920*/  LDC.64 R48, c[0x0][0x408] ;  /* 0x00010200ff307b82 */ /* 0x001e260000000a00 */
[----:B------:R-:W-:-:S13]  /*0930*/  ISETP.GT.U32.OR P0, PT, R0, 0x3f, P0 ;  /* 0x0000003f0000780c */ /* 0x000fda0000704470 */
[----:B------:R-:W0:Y:S01]  /*0940*/  @!P0 LDC.64 R46, c[0x0][0x3f8] ;  /* 0x0000fe00ff2e8b82 */ /* 0x000e220000000a00 */
[----:B------:R-:W-:Y:S01]  /*0950*/  @!P0 MOV R53, RZ ;  /* 0x000000ff00358202 */ /* 0x000fe20000000f00 */
[----:B------:R-:W-:-:S04]  /*0960*/  @!P0 VIADD R52, R0, UR6 ;  /* 0x0000000600348c36 */ /* 0x000fc80008000000 */
[----:B-1----:R-:W-:-:S04]  /*0970*/  @!P0 IMAD.WIDE.U32 R52, R50, UR14, R52 ;  /* 0x0000000e32348c25 */ /* 0x002fc8000f8e0034 */
[----:B------:R-:W-:Y:S02]  /*0980*/  @!P0 IMAD R53, R51, UR14, R53 ;  /* 0x0000000e33358c24 */ /* 0x000fe4000f8e0235 */
[----:B0-----:R-:W-:-:S04]  /*0990*/  @!P0 IMAD.WIDE.U32 R42, R4, R48, R52 ;  /* 0x00000030042a8225 */ /* 0x001fc800078e0034 */
[----:B------:R-:W-:Y:S02]  /*09a0*/  @!P0 IMAD R49, R4, R49, R43 ;  /* 0x0000003104318224 */ /* 0x000fe400078e022b */
[----:B------:R-:W-:Y:S01]  /*09b0*/  IMAD.MOV.U32 R48, RZ, RZ, 0x7f800000 ;  /* 0x7f800000ff307424 */ /* 0x000fe200078e00ff */
[----:B------:R-:W-:-:S04]  /*09c0*/  @!P0 LEA R46, P1, R42, R46, 0x2 ;  /* 0x0000002e2a2e8211 */ /* 0x000fc800078210ff */
[----:B------:R-:W-:-:S05]  /*09d0*/  @!P0 LEA.HI.X R47, R42, R47, R49, 0x2, P1 ;  /* 0x0000002f2a2f8211 */ /* 0x000fca00008f1431 */
[----:B------:R0:W5:Y:S01]  /*09e0*/  @!P0 LDG.E R48, desc[UR12][R46.64] ;  /* 0x0000000c2e308981 */ /* 0x000162000c1e1900 */
[----:B------:R-:W-:Y:S01]  /*09f0*/  ISETP.NE.AND P0, PT, R40, RZ, PT ;  /* 0x000000ff2800720c */ /* 0x000fe20003f05270 */
[----:B------:R-:W-:Y:S01]  /*0a00*/  BSSY.RECONVERGENT B0, `(.L_x_59) ;  /* 0x000009b000007945 */ /* 0x000fe20003800200 */
[C---:B----4-:R-:W-:Y:S02]  /*0a10*/  LOP3.LUT R45, R12.reuse, 0xffff0000, RZ, 0xc0, !PT ;  /* 0xffff00000c2d7812 */ /* 0x050fe400078ec0ff */
[----:B------:R-:W-:Y:S02]  /*0a20*/  SHF.L.U32 R44, R12, 0x10, RZ ;  /* 0x000000100c2c7819 */ /* 0x000fe400000006ff */
[C---:B------:R-:W-:Y:S02]  /*0a30*/  SHF.L.U32 R7, R8.reuse, 0x10, RZ ;  /* 0x0000001008077819 */ /* 0x040fe400000006ff */
[----:B------:R-:W-:Y:S01]  /*0a40*/  LOP3.LUT R8, R8, 0xffff0000, RZ, 0xc0, !PT ;  /* 0xffff000008087812 */ /* 0x000fe200078ec0ff */
[----:B0-----:R-:W-:Y:S01]  /*0a50*/  IMAD.U32 R47, R15, 0x10000, RZ ;  /* 0x000100000f2f7824 */ /* 0x001fe200078e00ff */
[----:B------:R-:W-:-:S02]  /*0a60*/  SHF.L.U32 R46, R14, 0x10, RZ ;  /* 0x000000100e2e7819 */ /* 0x000fc400000006ff */
[----:B------:R-:W-:Y:S01]  /*0a70*/  LOP3.LUT R50, R14, 0xffff0000, RZ, 0xc0, !PT ;  /* 0xffff00000e327812 */ /* 0x000fe200078ec0ff */
[----:B------:R-:W-:Y:S01]  /*0a80*/  FMUL.FTZ R8, R8, R45 ;  /* 0x0000002d08087220 */ /* 0x000fe20000410000 */
[----:B------:R-:W-:Y:S02]  /*0a90*/  LOP3.LUT R14, R15, 0xffff0000, RZ, 0xc0, !PT ;  /* 0xffff00000f0e7812 */ /* 0x000fe400078ec0ff */
[----:B---3--:R-:W-:Y:S02]  /*0aa0*/  LOP3.LUT R49, R16, 0xffff0000, RZ, 0xc0, !PT ;  /* 0xffff000010317812 */ /* 0x008fe400078ec0ff */
[C---:B------:R-:W-:Y:S01]  /*0ab0*/  LOP3.LUT R52, R20.reuse, 0xffff0000, RZ, 0xc0, !PT ;  /* 0xffff000014347812 */ /* 0x040fe200078ec0ff */
[----:B------:R-:W-:Y:S01]  /*0ac0*/  IMAD.U32 R15, R20, 0x10000, RZ ;  /* 0x00010000140f7824 */ /* 0x000fe200078e00ff */
[----:B------:R-:W-:Y:S01]  /*0ad0*/  SHF.L.U32 R16, R16, 0x10, RZ ;  /* 0x0000001010107819 */ /* 0x000fe200000006ff */
[----:B------:R-:W-:Y:S02]  /*0ae0*/  IMAD.U32 R41, R9, 0x10000, RZ ;  /* 0x0001000009297824 */ /* 0x000fe400078e00ff */
[----:B------:R-:W-:Y:S01]  /*0af0*/  FMUL.FTZ R49, R49, R52 ;  /* 0x0000003431317220 */ /* 0x000fe20000410000 */
[----:B------:R-:W-:-:S02]  /*0b00*/  IMAD.U32 R12, R13, 0x10000, RZ ;  /* 0x000100000d0c7824 */ /* 0x000fc400078e00ff */
[----:B------:R-:W-:Y:S01]  /*0b10*/  FFMA.FTZ R44, R7, R44, R8 ;  /* 0x0000002c072c7223 */ /* 0x000fe20000010008 */
[----:B------:R-:W-:Y:S01]  /*0b20*/  SHF.L.U32 R7, R17, 0x10, RZ ;  /* 0x0000001011077819 */ /* 0x000fe200000006ff */
[----:B------:R-:W-:Y:S02]  /*0b30*/  IMAD.U32 R8, R21, 0x10000, RZ ;  /* 0x0001000015087824 */ /* 0x000fe400078e00ff */
[----:B------:R-:W-:Y:S01]  /*0b40*/  FFMA.FTZ R16, R16, R15, R49 ;  /* 0x0000000f10107223 */ /* 0x000fe20000010031 */
[----:B------:R-:W-:Y:S01]  /*0b50*/  LOP3.LUT R42, R9, 0xffff0000, RZ, 0xc0, !PT ;  /* 0xffff0000092a7812 */ /* 0x000fe200078ec0ff */
[----:B------:R-:W-:Y:S01]  /*0b60*/  FFMA.FTZ R41, R41, R12, R44 ;  /* 0x0000000c29297223 */ /* 0x000fe2000001002c */
[----:B------:R-:W-:Y:S01]  /*0b70*/  LOP3.LUT R13, R13, 0xffff0000, RZ, 0xc0, !PT ;  /* 0xffff00000d0d7812 */ /* 0x000fe200078ec0ff */
[----:B------:R-:W-:Y:S01]  /*0b80*/  FFMA.FTZ R16, R7, R8, R16 ;  /* 0x0000000807107223 */ /* 0x000fe20000010010 */
[----:B------:R-:W-:Y:S02]  /*0b90*/  LOP3.LUT R17, R17, 0xffff0000, RZ, 0xc0, !PT ;  /* 0xffff000011117812 */ /* 0x000fe400078ec0ff */
[----:B------:R-:W-:Y:S01]  /*0ba0*/  LOP3.LUT R12, R21, 0xffff0000, RZ, 0xc0, !PT ;  /* 0xffff0000150c7812 */ /* 0x000fe200078ec0ff */
[----:B------:R-:W-:Y:S01]  /*0bb0*/  FFMA.FTZ R42, R42, R13, R41 ;  /* 0x0000000d2a2a7223 */ /* 0x000fe20000010029 */
[----:B------:R-:W-:Y:S01]  /*0bc0*/  SHF.L.U32 R9, R10, 0x10, RZ ;  /* 0x000000100a097819 */ /* 0x000fe200000006ff */
[----:B------:R-:W-:Y:S01]  /*0bd0*/  IMAD.U32 R8, R22, 0x10000, RZ ;  /* 0x0001000016087824 */ /* 0x000fe200078e00ff */
[----:B------:R-:W-:Y:S01]  /*0be0*/  SHF.L.U32 R7, R18, 0x10, RZ ;  /* 0x0000001012077819 */ /* 0x000fe200000006ff */
[----:B------:R-:W-:Y:S01]  /*0bf0*/  FFMA.FTZ R12, R17, R12, R16 ;  /* 0x0000000c110c7223 */ /* 0x000fe20000010010 */
[----:B------:R-:W-:Y:S01]  /*0c00*/  LOP3.LUT R43, R10, 0xffff0000, RZ, 0xc0, !PT ;  /* 0xffff00000a2b7812 */ /* 0x000fe200078ec0ff */
[----:B------:R-:W-:-:S02]  /*0c10*/  FFMA.FTZ R42, R9, R46, R42 ;  /* 0x0000002e092a7223 */ /* 0x000fc4000001002a */
[----:B------:R-:W-:Y:S01]  /*0c20*/  FFMA.FTZ R13, R7, R8, R12 ;  /* 0x00000008070d7223 */ /* 0x000fe2000001000c */
[C---:B------:R-:W-:Y:S01]  /*0c30*/  IMAD.U32 R7, R23.reuse, 0x10000, RZ ;  /* 0x0001000017077824 */ /* 0x040fe200078e00ff */
[----:B------:R-:W-:Y:S01]  /*0c40*/  LOP3.LUT R8, R23, 0xffff0000, RZ, 0xc0, !PT ;  /* 0xffff000017087812 */ /* 0x000fe200078ec0ff */
[----:B------:R-:W-:Y:S01]  /*0c50*/  FFMA.FTZ R43, R43, R50, R42 ;  /* 0x000000322b2b7223 */ /* 0x000fe2000001002a */
[C---:B--2---:R-:W-:Y:S02]  /*0c60*/  SHF.L.U32 R17, R24.reuse, 0x10, RZ ;  /* 0x0000001018117819 */ /* 0x044fe400000006ff */
[----:B------:R-:W-:Y:S02]  /*0c70*/  LOP3.LUT R24, R24, 0xffff0000, RZ, 0xc0, !PT ;  /* 0xffff000018187812 */ /* 0x000fe400078ec0ff */
[C---:B------:R-:W-:Y:S02]  /*0c80*/  LOP3.LUT R23, R28.reuse, 0xffff0000, RZ, 0xc0, !PT ;  /* 0xffff00001c177812 */ /* 0x040fe400078ec0ff */
[----:B------:R-:W-:-:S02]  /*0c90*/  SHF.L.U32 R42, R28, 0x10, RZ ;  /* 0x000000101c2a7819 */ /* 0x000fc400000006ff */
[----:B------:R-:W-:Y:S01]  /*0ca0*/  LOP3.LUT R21, R32, 0xffff0000, RZ, 0xc0, !PT ;  /* 0xffff000020157812 */ /* 0x000fe200078ec0ff */
[----:B------:R-:W-:Y:S01]  /*0cb0*/  FMUL.FTZ R24, R24, R23 ;  /* 0x0000001718187220 */ /* 0x000fe20000410000 */
[C---:B------:R-:W-:Y:S01]  /*0cc0*/  LOP3.LUT R28, R36.reuse, 0xffff0000, RZ, 0xc0, !PT ;  /* 0xffff0000241c7812 */ /* 0x040fe200078ec0ff */
[----:B------:R-:W-:Y:S01]  /*0cd0*/  IMAD.U32 R23, R36, 0x10000, RZ ;  /* 0x0001000024177824 */ /* 0x000fe200078e00ff */
[----:B------:R-:W-:Y:S02]  /*0ce0*/  LOP3.LUT R18, R18, 0xffff0000, RZ, 0xc0, !PT ;  /* 0xffff000012127812 */ /* 0x000fe400078ec0ff */
[----:B------:R-:W-:Y:S01]  /*0cf0*/  LOP3.LUT R9, R22, 0xffff0000, RZ, 0xc0, !PT ;  /* 0xffff000016097812 */ /* 0x000fe200078ec0ff */
[----:B------:R-:W-:Y:S01]  /*0d00*/  FMUL.FTZ R21, R21, R28 ;  /* 0x0000001c15157220 */ /* 0x000fe20000410000 */
[----:B------:R-:W-:Y:S01]  /*0d10*/  SHF.L.U32 R32, R32, 0x10, RZ ;  /* 0x0000001020207819 */ /* 0x000fe200000006ff */
[----:B------:R-:W-:Y:S02]  /*0d20*/  IMAD.U32 R15, R25, 0x10000, RZ ;  /* 0x00010000190f7824 */ /* 0x000fe400078e00ff */
[----:B------:R-:W-:Y:S01]  /*0d30*/  FFMA.FTZ R42, R17, R42, R24 ;  /* 0x0000002a112a7223 */ /* 0x000fe20000010018 */
[----:B------:R-:W-:Y:S01]  /*0d40*/  IMAD.U32 R44, R29, 0x10000, RZ ;  /* 0x000100001d2c7824 */ /* 0x000fe200078e00ff */
[----:B------:R-:W-:Y:S01]  /*0d50*/  SHF.L.U32 R12, R19, 0x10, RZ ;  /* 0x00000010130c7819 */ /* 0x000fe200000006ff */
[----:B------:R-:W-:Y:S01]  /*0d60*/  FFMA.FTZ R9, R18, R9, R13 ;  /* 0x0000000912097223 */ /* 0x000fe2000001000d */
[----:B------:R-:W-:Y:S01]  /*0d70*/  SHF.L.U32 R17, R33, 0x10, RZ ;  /* 0x0000001021117819 */ /* 0x000fe200000006ff */
[----:B------:R-:W-:-:S02]  /*0d80*/  IMAD.U32 R24, R37, 0x10000, RZ ;  /* 0x0001000025187824 */ /* 0x000fc400078e00ff */
[----:B------:R-:W-:Y:S01]  /*0d90*/  FFMA.FTZ R32, R32, R23, R21 ;  /* 0x0000001720207223 */ /* 0x000fe20000010015 */
[----:B------:R-:W-:Y:S01]  /*0da0*/  LOP3.LUT R25, R25, 0xffff0000, RZ, 0xc0, !PT ;  /* 0xffff000019197812 */ /* 0x000fe200078ec0ff */
[----:B------:R-:W-:Y:S01]  /*0db0*/  FFMA.FTZ R42, R15, R44, R42 ;  /* 0x0000002c0f2a7223 */ /* 0x000fe2000001002a */
[----:B------:R-:W-:Y:S01]  /*0dc0*/  LOP3.LUT R22, R29, 0xffff0000, RZ, 0xc0, !PT ;  /* 0xffff00001d167812 */ /* 0x000fe200078ec0ff */
[----:B------:R-:W-:Y:S01]  /*0dd0*/  FFMA.FTZ R12, R12, R7, R9 ;  /* 0x000000070c0c7223 */ /* 0x000fe20000010009 */
[----:B------:R-:W-:Y:S01]  /*0de0*/  LOP3.LUT R33, R33, 0xffff0000, RZ, 0xc0, !PT ;  /* 0xffff000021217812 */ /* 0x000fe200078ec0ff */
[----:B------:R-:W-:Y:S01]  /*0df0*/  FFMA.FTZ R24, R17, R24, R32 ;  /* 0x0000001811187223 */ /* 0x000fe20000010020 */
[----:B------:R-:W-:Y:S01]  /*0e00*/  LOP3.LUT R28, R37, 0xffff0000, RZ, 0xc0, !PT ;  /* 0xffff0000251c7812 */ /* 0x000fe200078ec0ff */
[----:B------:R-:W-:Y:S01]  /*0e10*/  FFMA.FTZ R42, R25, R22, R42 ;  /* 0x00000016192a7223 */ /* 0x000fe2000001002a */
[----:B------:R-:W-:Y:S02]  /*0e20*/  SHF.L.U32 R9, R26, 0x10, RZ ;  /* 0x000000101a097819 */ /* 0x000fe400000006ff */
[----:B------:R-:W-:Y:S01]  /*0e30*/  SHF.L.U32 R20, R30, 0x10, RZ ;  /* 0x000000101e147819 */ /* 0x000fe200000006ff */
[----:B------:R-:W-:Y:S01]  /*0e40*/  IMAD.U32 R22, R38, 0x10000, RZ ;  /* 0x0001000026167824 */ /* 0x000fe200078e00ff */
[----:B------:R-:W-:Y:S01]  /*0e50*/  SHF.L.U32 R15, R34, 0x10, RZ ;  /* 0x00000010220f7819 */ /* 0x000fe200000006ff */
[----:B------:R-:W-:Y:S01]  /*0e60*/  FFMA.FTZ R24, R33, R28, R24 ;  /* 0x0000001c21187223 */ /* 0x000fe20000010018 */
[----:B------:R-:W-:Y:S01]  /*0e70*/  LOP3.LUT R26, R26, 0xffff0000, RZ, 0xc0, !PT ;  /* 0xffff00001a1a7812 */ /* 0x000fe200078ec0ff */
[----:B------:R-:W-:Y:S01]  /*0e80*/  FFMA.FTZ R9, R9, R20, R42 ;  /* 0x0000001409097223 */ /* 0x000fe2000001002a */
[----:B------:R-:W-:Y:S01]  /*0e90*/  LOP3.LUT R13, R30, 0xffff0000, RZ, 0xc0, !PT ;  /* 0xffff00001e0d7812 */ /* 0x000fe200078ec0ff */
[----:B------:R-:W-:Y:S01]  /*0ea0*/  FFMA.FTZ R15, R15, R22, R24 ;  /* 0x000000160f0f7223 */ /* 0x000fe20000010018 */
[----:B------:R-:W-:-:S02]  /*0eb0*/  LOP3.LUT R34, R34, 0xffff0000, RZ, 0xc0, !PT ;  /* 0xffff000022227812 */ /* 0x000fc400078ec0ff */
[----:B------:R-:W-:Y:S01]  /*0ec0*/  LOP3.LUT R17, R38, 0xffff0000, RZ, 0xc0, !PT ;  /* 0xffff000026117812 */ /* 0x000fe200078ec0ff */
[----:B------:R-:W-:Y:S02]  /*0ed0*/  IMAD.U32 R7, R27, 0x10000, RZ ;  /* 0x000100001b077824 */ /* 0x000fe400078e00ff */
[----:B------:R-:W-:Y:S01]  /*0ee0*/  FFMA.FTZ R26, R26, R13, R9 ;  /* 0x0000000d1a1a7223 */ /* 0x000fe20000010009 */
[----:B------:R-:W-:Y:S01]  /*0ef0*/  IMAD.U32 R18, R31, 0x10000, RZ ;  /* 0x000100001f127824 */ /* 0x000fe200078e00ff */
[----:B------:R-:W-:Y:S01]  /*0f00*/  SHF.L.U32 R9, R35, 0x10, RZ ;  /* 0x0000001023097819 */ /* 0x000fe200000006ff */
[----:B------:R-:W-:Y:S02]  /*0f10*/  IMAD.U32 R10, R11, 0x10000, RZ ;  /* 0x000100000b0a7824 */ /* 0x000fe400078e00ff */
[----:B------:R-:W-:Y:S01]  /*0f20*/  FFMA.FTZ R34, R34, R17, R15 ;  /* 0x0000001122227223 */ /* 0x000fe2000001000f */
[----:B------:R-:W-:Y:S02]  /*0f30*/  IMAD.U32 R20, R39, 0x10000, RZ ;  /* 0x0001000027147824 */ /* 0x000fe400078e00ff */
[----:B------:R-:W-:Y:S01]  /*0f40*/  FFMA.FTZ R26, R7, R18, R26 ;  /* 0x00000012071a7223 */ /* 0x000fe2000001001a */
[----:B------:R-:W-:Y:S01]  /*0f50*/  LOP3.LUT R11, R11, 0xffff0000, RZ, 0xc0, !PT ;  /* 0xffff00000b0b7812 */ /* 0x000fe200078ec0ff */
[----:B------:R-:W-:Y:S01]  /*0f60*/  FFMA.FTZ R10, R10, R47, R43 ;  /* 0x0000002f0a0a7223 */ /* 0x000fe2000001002b */
[----:B------:R-:W-:Y:S01]  /*0f70*/  LOP3.LUT R19, R19, 0xffff0000, RZ, 0xc0, !PT ;  /* 0xffff000013137812 */ /* 0x000fe200078ec0ff */
[----:B------:R-:W-:Y:S01]  /*0f80*/  FFMA.FTZ R20, R9, R20, R34 ;  /* 0x0000001409147223 */ /* 0x000fe20000010022 */
[----:B------:R-:W-:-:S02]  /*0f90*/  LOP3.LUT R27, R27, 0xffff0000, RZ, 0xc0, !PT ;  /* 0xffff00001b1b7812 */ /* 0x000fc400078ec0ff */
[----:B------:R-:W-:Y:S02]  /*0fa0*/  LOP3.LUT R16, R31, 0xffff0000, RZ, 0xc0, !PT ;  /* 0xffff00001f107812 */ /* 0x000fe400078ec0ff */
[----:B------:R-:W-:Y:S02]  /*0fb0*/  LOP3.LUT R35, R35, 0xffff0000, RZ, 0xc0, !PT ;  /* 0xffff000023237812 */ /* 0x000fe400078ec0ff */
[----:B------:R-:W-:Y:S01]  /*0fc0*/  LOP3.LUT R18, R39, 0xffff0000, RZ, 0xc0, !PT ;  /* 0xffff000027127812 */ /* 0x000fe200078ec0ff */
[----:B------:R-:W-:Y:S01]  /*0fd0*/  FFMA.FTZ R10, R11, R14, R10 ;  /* 0x0000000e0b0a7223 */ /* 0x000fe2000001000a */
[----:B------:R-:W-:Y:S01]  /*0fe0*/  FFMA.FTZ R12, R19, R8, R12 ;  /* 0x00000008130c7223 */ /* 0x000fe2000001000c */
[----:B------:R-:W-:Y:S02]  /*0ff0*/  FFMA.FTZ R16, R27, R16, R26 ;  /* 0x000000101b107223 */ /* 0x000fe4000001001a */
[----:B------:R-:W-:Y:S01]  /*1000*/  FFMA.FTZ R20, R35, R18, R20 ;  /* 0x0000001223147223 */ /* 0x000fe20000010014 */
[----:B------:R-:W0:Y:S04]  /*1010*/  SHFL.BFLY PT, R7, R10, 0x8, 0x1f ;  /* 0x0d001f000a077f89 */ /* 0x000e2800000e0000 */
[----:B------:R-:W1:Y:S04]  /*1020*/  SHFL.BFLY PT, R9, R12, 0x8, 0x1f ;  /* 0x0d001f000c097f89 */ /* 0x000e6800000e0000 */
[----:B------:R-:W2:Y:S04]  /*1030*/  SHFL.BFLY PT, R13, R16, 0x8, 0x1f ;  /* 0x0d001f00100d7f89 */ /* 0x000ea800000e0000 */
[----:B------:R-:W3:Y:S01]  /*1040*/  SHFL.BFLY PT, R17, R20, 0x8, 0x1f ;  /* 0x0d001f0014117f89 */ /* 0x000ee200000e0000 */
[----:B0-----:R-:W-:Y:S01]  /*1050*/  FADD.FTZ R7, R10, R7 ;  /* 0x000000070a077221 */ /* 0x001fe20000010000 */
[----:B-1----:R-:W-:Y:S01]  /*1060*/  FADD.FTZ R11, R12, R9 ;  /* 0x000000090c0b7221 */ /* 0x002fe20000010000 */
[----:B--2---:R-:W-:Y:S01]  /*1070*/  FADD.FTZ R15, R16, R13 ;  /* 0x0000000d100f7221 */ /* 0x004fe20000010000 */
[----:B---3--:R-:W-:-:S02]  /*1080*/  FADD.FTZ R19, R20, R17 ;  /* 0x0000001114137221 */ /* 0x008fc40000010000 */
        /* <DEDUP_REMOVED lines=23> */
[----:B---3--:R-:W-:Y:S01]  /*1200*/  FADD.FTZ R15, R7, R8 ;  /* 0x00000008070f7221 */ /* 0x008fe20000010000 */
[----:B------:R-:W-:Y:S06]  /*1210*/  @P0 BRA `(.L_x_60) ;  /* 0x0000000000640947 */ /* 0x000fec0003800000 */
[----:B------:R-:W0:Y:S01]  /*1220*/  LDCU.64 UR8, c[0x0][0x3e8] ;  /* 0x00007d00ff0877ac */ /* 0x000e220008000a00 */
[----:B------:R-:W1:Y:S01]  /*1230*/  LDC.64 R10, c[0x0][0x3f0] ;  /* 0x0000fc00ff0a7b82 */ /* 0x000e620000000a00 */
[----:B------:R-:W-:Y:S01]  /*1240*/  ISETP.GE.AND P0, PT, R6, UR10, PT ;  /* 0x0000000a06007c0c */ /* 0x000fe2000bf06270 */
[----:B------:R-:W-:Y:S01]  /*1250*/  UMOV UR4, UR6 ;  /* 0x0000000600047c82 */ /* 0x000fe20008000000 */
[----:B------:R-:W-:Y:S01]  /*1260*/  UMOV UR5, URZ ;  /* 0x000000ff00057c82 */ /* 0x000fe20008000000 */
[----:B------:R-:W2:Y:S01]  /*1270*/  LDCU.64 UR16, c[0x0][0x3d0] ;  /* 0x00007a00ff1077ac */ /* 0x000ea20008000a00 */
[----:B------:R-:W-:Y:S02]  /*1280*/  ISETP.GE.AND P3, PT, R2, UR10, PT ;  /* 0x0000000a02007c0c */ /* 0x000fe4000bf66270 */
[----:B------:R-:W-:Y:S02]  /*1290*/  ISETP.GE.AND P2, PT, R3, UR10, PT ;  /* 0x0000000a03007c0c */ /* 0x000fe4000bf46270 */
[----:B------:R-:W-:Y:S01]  /*12a0*/  FSEL R3, R14, RZ, !P3 ;  /* 0x000000ff0e037208 */ /* 0x000fe20005800000 */
[----:B0-----:R-:W-:-:S04]  /*12b0*/  UIMAD.WIDE.U32 UR4, UR14, UR8, UR4 ;  /* 0x000000080e0472a5 */ /* 0x001fc8000f8e0004 */
[----:B------:R-:W-:-:S06]  /*12c0*/  UIMAD UR5, UR14, UR9, UR5 ;  /* 0x000000090e0572a4 */ /* 0x000fcc000f8e0205 */
[----:B-1----:R-:W-:-:S04]  /*12d0*/  IMAD.WIDE.U32 R8, R4, R10, UR4 ;  /* 0x0000000404087e25 */ /* 0x002fc8000f8e000a */
[----:B------:R-:W-:Y:S01]  /*12e0*/  IMAD R7, R4, R11, R9 ;  /* 0x0000000b04077224 */ /* 0x000fe200078e0209 */
[----:B------:R-:W-:Y:S02]  /*12f0*/  IADD3 R8, P1, PT, R2, R8, RZ ;  /* 0x0000000802087210 */ /* 0x000fe40007f3e0ff */
[----:B------:R-:W-:Y:S02]  /*1300*/  FSEL R11, R15, RZ, !P0 ;  /* 0x000000ff0f0b7208 */ /* 0x000fe40004000000 */
[----:B------:R-:W-:Y:S02]  /*1310*/  IADD3.X R7, PT, PT, RZ, R7, RZ, P1, !PT ;  /* 0x00000007ff077210 */ /* 0x000fe40000ffe4ff */
[C---:B--2---:R-:W-:Y:S02]  /*1320*/  LEA R6, P4, R8.reuse, UR16, 0x2 ;  /* 0x0000001008067c11 */ /* 0x044fe4000f8810ff */
[----:B------:R-:W-:Y:S02]  /*1330*/  ISETP.GE.AND P1, PT, R5, UR10, PT ;  /* 0x0000000a05007c0c */ /* 0x000fe4000bf26270 */
[----:B------:R-:W-:-:S02]  /*1340*/  LEA.HI.X R7, R8, UR17, R7, 0x2, P4 ;  /* 0x0000001108077c11 */ /* 0x000fc4000a0f1407 */
[----:B------:R-:W-:Y:S02]  /*1350*/  FSEL R5, R12, RZ, !P2 ;  /* 0x000000ff0c057208 */ /* 0x000fe40005000000 */
[----:B------:R-:W-:Y:S01]  /*1360*/  FSEL R9, R16, RZ, !P1 ;  /* 0x000000ff10097208 */ /* 0x000fe20004800000 */
[----:B------:R0:W-:Y:S04]  /*1370*/  STG.E desc[UR12][R6.64], R3 ;  /* 0x0000000306007986 */ /* 0x0001e8000c10190c */
[----:B------:R0:W-:Y:S04]  /*1380*/  STG.E desc[UR12][R6.64+0x40], R5 ;  /* 0x0000400506007986 */ /* 0x0001e8000c10190c */
[----:B------:R0:W-:Y:S04]  /*1390*/  STG.E desc[UR12][R6.64+0x80], R9 ;  /* 0x0000800906007986 */ /* 0x0001e8000c10190c */
[----:B------:R0:W-:Y:S02]  /*13a0*/  STG.E desc[UR12][R6.64+0xc0], R11 ;  /* 0x0000c00b06007986 */ /* 0x0001e4000c10190c */
.L_x_60:
[----:B------:R-:W-:Y:S05]  /*13b0*/  BSYNC.RECONVERGENT B0 ;  /* 0x0000000000007941 */ /* 0x000fea0003800200 */
.L_x_59:
[----:B------:R-:W-:Y:S01]  /*13c0*/  UIADD3 UR4, UPT, UPT, UR7, 0x3f, URZ ;  /* 0x0000003f07047890 */ /* 0x000fe2000fffe0ff */
[----:B0-----:R-:W0:Y:S01]  /*13d0*/  LDC.64 R10, c[0x0][0x440] ;  /* 0x00011000ff0a7b82 */ /* 0x001e220000000a00 */
[----:B------:R-:W-:Y:S02]  /*13e0*/  BSSY.RECONVERGENT B0, `(.L_x_61) ;  /* 0x0000019000007945 */ /* 0x000fe40003800200 */
[----:B------:R-:W-:-:S04]  /*13f0*/  USHF.R.S32.HI UR5, URZ, 0x1f, UR4 ;  /* 0x0000001fff057899 */ /* 0x000fc80008011404 */
[----:B------:R-:W-:Y:S01]  /*1400*/  ULEA.HI UR5, UR5, UR4, URZ, 0x6 ;  /* 0x0000000405057291 */ /* 0x000fe2000f8f30ff */
[----:B------:R-:W1:Y:S03]  /*1410*/  LDC.64 R12, c[0x0][0x448] ;  /* 0x00011200ff0c7b82 */ /* 0x000e660000000a00 */
[----:B------:R-:W-:-:S04]  /*1420*/  ULOP3.LUT UR5, UR5, 0xffffffc0, URZ, 0xc0, !UPT ;  /* 0xffffffc005057892 */ /* 0x000fc8000f8ec0ff */
[----:B------:R-:W-:-:S04]  /*1430*/  UIADD3 UR5, UPT, UPT, UR6, UR4, -UR5 ;  /* 0x0000000406057290 */ /* 0x000fc8000fffe805 */
[----:B------:R-:W-:-:S06]  /*1440*/  UIADD3 UR5, UPT, UPT, UR4, -UR5, URZ ;  /* 0x8000000504057290 */ /* 0x000fcc000fffe0ff */
[----:B------:R-:W-:-:S04]  /*1450*/  ISETP.GE.AND P0, PT, R0, UR5, PT ;  /* 0x0000000500007c0c */ /* 0x000fc8000bf06270 */
[----:B------:R-:W-:-:S13]  /*1460*/  ISETP.GT.U32.OR P0, PT, R0, 0x3f, P0 ;  /* 0x0000003f0000780c */ /* 0x000fda0000704470 */
[----:B------:R-:W-:Y:S05]  /*1470*/  @P0 BRA `(.L_x_62) ;  /* 0x00000000003c0947 */ /* 0x000fea0003800000 */
[----:B------:R-:W2:Y:S01]  /*1480*/  LDC.64 R6, c[0x0][0x418] ;  /* 0x00010600ff067b82 */ /* 0x000ea20000000a00 */
[----:B------:R-:W3:Y:S01]  /*1490*/  LDCU.64 UR4, c[0x0][0x420] ;  /* 0x00008400ff0477ac */ /* 0x000ee20008000a00 */
[----:B------:R-:W-:Y:S02]  /*14a0*/  HFMA2 R3, -RZ, RZ, 0, 0 ;  /* 0x00000000ff037431 */ /* 0x000fe400000001ff */
[----:B------:R-:W-:Y:S02]  /*14b0*/  VIADD R2, R0, UR6 ;  /* 0x0000000600027c36 */ /* 0x000fe40008000000 */
[C---:B-----5:R-:W-:Y:S01]  /*14c0*/  FMUL.FTZ R5, R48.reuse, 1.4426950216293334961 ;  /* 0x3fb8aa3b30057820 */ /* 0x060fe20000410000 */
[----:B------:R-:W-:Y:S01]  /*14d0*/  FSETP.NEU.FTZ.AND P0, PT, R48, -INF , PT ;  /* 0xff8000003000780b */ /* 0x000fe20003f1d000 */
[----:B------:R-:W4:Y:S03]  /*14e0*/  LDC.64 R8, c[0x0][0x410] ;  /* 0x00010400ff087b82 */ /* 0x000f260000000a00 */
[----:B------:R-:W-:Y:S01]  /*14f0*/  FSEL R5, R5, RZ, P0 ;  /* 0x000000ff05057208 */ /* 0x000fe20000000000 */
[----:B--2---:R-:W-:-:S04]  /*1500*/  IMAD.WIDE.U32 R2, R6, UR14, R2 ;  /* 0x0000000e06027c25 */ /* 0x004fc8000f8e0002 */
[----:B------:R-:W-:Y:S02]  /*1510*/  IMAD R3, R7, UR14, R3 ;  /* 0x0000000e07037c24 */ /* 0x000fe4000f8e0203 */
[----:B---3--:R-:W-:-:S04]  /*1520*/  IMAD.WIDE.U32 R2, R4, UR4, R2 ;  /* 0x0000000404027c25 */ /* 0x008fc8000f8e0002 */
[----:B------:R-:W-:Y:S01]  /*1530*/  IMAD R3, R4, UR5, R3 ;  /* 0x0000000504037c24 */ /* 0x000fe2000f8e0203 */
[----:B----4-:R-:W-:-:S04]  /*1540*/  LEA R6, P1, R2, R8, 0x2 ;  /* 0x0000000802067211 */ /* 0x010fc800078210ff */
[----:B------:R-:W-:-:S05]  /*1550*/  LEA.HI.X R7, R2, R9, R3, 0x2, P1 ;  /* 0x0000000902077211 */ /* 0x000fca00008f1403 */
[----:B------:R2:W-:Y:S04]  /*1560*/  STG.E desc[UR12][R6.64], R5 ;  /* 0x0000000506007986 */ /* 0x0005e8000c10190c */
.L_x_62:
[----:B------:R-:W-:Y:S05]  /*1570*/  BSYNC.RECONVERGENT B0 ;  /* 0x0000000000007941 */ /* 0x000fea0003800200 */
.L_x_61:
[----:B------:R-:W-:Y:S01]  /*1580*/  USHF.L.U32 UR4, UR11, 0xd, URZ ;  /* 0x0000000d0b047899 */ /* 0x000fe200080006ff */
[----:B------:R-:W-:Y:S01]  /*1590*/  IMAD.SHL.U32 R2, R0, 0x4, RZ ;  /* 0x0000000400027824 */ /* 0x000fe200078e00ff */
[----:B------:R-:W3:Y:S01]  /*15a0*/  LDCU.64 UR8, c[0x0][0x458] ;  /* 0x00008b00ff0877ac */ /* 0x000ee20008000a00 */
[----:B------:R-:W-:-:S03]  /*15b0*/  MOV R3, RZ ;  /* 0x000000ff00037202 */ /* 0x000fc60000000f00 */
[----:B------:R-:W-:-:S05]  /*15c0*/  LOP3.LUT R2, R2, UR4, RZ, 0xfc, !PT ;  /* 0x0000000402027c12 */ /* 0x000fca000f8efcff */
[----:B------:R-:W2:Y:S01]  /*15d0*/  LDCU.64 UR4, c[0x0][0x428] ;  /* 0x00008500ff0477ac */ /* 0x000ea20008000a00 */
[----:B0-----:R-:W-:-:S04]  /*15e0*/  IMAD.WIDE.U32 R2, R10, UR14, R2 ;  /* 0x0000000e0a027c25 */ /* 0x001fc8000f8e0002 */
[----:B------:R-:W-:Y:S01]  /*15f0*/  IMAD R3, R11, UR14, R3 ;  /* 0x0000000e0b037c24 */ /* 0x000fe2000f8e0203 */
[----:B---3--:R-:W-:Y:S01]  /*1600*/  ISETP.NE.U32.AND P0, PT, RZ, UR8, PT ;  /* 0x00000008ff007c0c */ /* 0x008fe2000bf05070 */
[----:B-1----:R-:W-:-:S03]  /*1610*/  IMAD.WIDE.U32 R2, R4, R12, R2 ;  /* 0x0000000c04027225 */ /* 0x002fc600078e0002 */
[----:B------:R-:W-:Y:S01]  /*1620*/  ISETP.NE.AND.EX P0, PT, RZ, UR9, PT, P0 ;  /* 0x00000009ff007c0c */ /* 0x000fe2000bf05300 */
[----:B------:R-:W-:-:S03]  /*1630*/  IMAD R3, R4, R13, R3 ;  /* 0x0000000d04037224 */ /* 0x000fc600078e0203 */
[----:B------:R-:W-:Y:S02]  /*1640*/  ISETP.NE.OR P0, PT, R0, RZ, !P0 ;  /* 0x000000ff0000720c */ /* 0x000fe40004705670 */
[----:B--2---:R-:W-:-:S04]  /*1650*/  LEA R6, P1, R2, UR4, 0x2 ;  /* 0x0000000402067c11 */ /* 0x004fc8000f8210ff */
[----:B------:R-:W-:-:S05]  /*1660*/  LEA.HI.X R7, R2, UR5, R3, 0x2, P1 ;  /* 0x0000000502077c11 */ /* 0x000fca00088f1403 */
[----:B------:R0:W-:Y:S04]  /*1670*/  STG.E.128 desc[UR12][R6.64], RZ ;  /* 0x000000ff06007986 */ /* 0x0001e8000c101d0c */
[----:B------:R0:W-:Y:S04]  /*1680*/  STG.E.128 desc[UR12][R6.64+0x1000], RZ ;  /* 0x001000ff06007986 */ /* 0x0001e8000c101d0c */
[----:B------:R0:W-:Y:S04]  /*1690*/  STG.E.128 desc[UR12][R6.64+0x2000], RZ ;  /* 0x002000ff06007986 */ /* 0x0001e8000c101d0c */
[----:B------:R0:W-:Y:S04]  /*16a0*/  STG.E.128 desc[UR12][R6.64+0x3000], RZ ;  /* 0x003000ff06007986 */ /* 0x0001e8000c101d0c */
[----:B------:R0:W-:Y:S04]  /*16b0*/  STG.E.128 desc[UR12][R6.64+0x4000], RZ ;  /* 0x004000ff06007986 */ /* 0x0001e8000c101d0c */
[----:B------:R0:W-:Y:S04]  /*16c0*/  STG.E.128 desc[UR12][R6.64+0x5000], RZ ;  /* 0x005000ff06007986 */ /* 0x0001e8000c101d0c */
[----:B------:R0:W-:Y:S04]  /*16d0*/  STG.E.128 desc[UR12][R6.64+0x6000], RZ ;  /* 0x006000ff06007986 */ /* 0x0001e8000c101d0c */
[----:B------:R0:W-:Y:S01]  /*16e0*/  STG.E.128 desc[UR12][R6.64+0x7000], RZ ;  /* 0x007000ff06007986 */ /* 0x0001e2000c101d0c */
[----:B------:R-:W-:Y:S05]  /*16f0*/  @P0 EXIT ;  /* 0x000000000000094d */ /* 0x000fea0003800000 */
[----:B------:R-:W1:Y:S08]  /*1700*/  LDC R5, c[0x0][0x450] ;  /* 0x00011400ff057b82 */ /* 0x000e700000000800 */
[----:B0-----:R-:W0:Y:S08]  /*1710*/  LDC R7, c[0x0][0x390] ;  /* 0x0000e400ff077b82 */ /* 0x001e300000000800 */
[----:B------:R-:W2:Y:S01]  /*1720*/  LDC.64 R2, c[0x0][0x458] ;  /* 0x00011600ff027b82 */ /* 0x000ea20000000a00 */
[----:B-1----:R-:W-:-:S04]  /*1730*/  IMAD R4, R5, UR11, R4 ;  /* 0x0000000b05047c24 */ /* 0x002fc8000f8e0204 */
[----:B0-----:R-:W-:-:S04]  /*1740*/  IMAD R5, R4, R7, UR14 ;  /* 0x0000000e04057e24 */ /* 0x001fc8000f8e0207 */
[----:B--2---:R-:W-:-:S05]  /*1750*/  IMAD.WIDE R2, R5, 0x4, R2 ;  /* 0x0000000405027825 */ /* 0x004fca00078e0202 */
[----:B------:R-:W-:Y:S01]  /*1760*/  STG.E desc[UR12][R2.64], RZ ;  /* 0x000000ff02007986 */ /* 0x000fe2000c10190c */
[----:B------:R-:W-:Y:S05]  /*1770*/  EXIT ;  /* 0x000000000000794d */ /* 0x000fea0003800000 */
.L_x_63:
        /* <DEDUP_REMOVED lines=16> */
.L_x_152:


//--------------------- .text._ZN7cutlass13device_kernelIN5flash19enable_sm80_to_sm89INS1_16FlashAttnBwdSm80INS1_25CollectiveMainloopBwdSm80ILi2ELi2EN4cute5tupleIJNS5_1CILi64EEENS7_ILi128EEES9_EEENS_10bfloat16_tEfNS_4arch4Sm80ELb1ELb0ELb0ELb1ELb0ELb0ELb0ELb0ELi2ELi2ELi2ELi2ELb0EEENS1_21CollectiveEpilogueBwdISA_SB_SD_Li256ELb1ELb0ELi4EEENS1_25SingleTileBwdLPTSchedulerILb1ELi128ELb0EEEEEEEEEvNT_6ParamsE --------------------------
	.section	.text._ZN7cutlass13device_kernelIN5flash19enable_sm80_to_sm89INS1_16FlashAttnBwdSm80INS1_25CollectiveMainloopBwdSm80ILi2ELi2EN4cute5tupleIJNS5_1CILi64EEENS7_ILi128EEES9_EEENS_10bfloat16_tEfNS_4arch4Sm80ELb1ELb0ELb0ELb1ELb0ELb0ELb0ELb0ELi2ELi2ELi2ELi2ELb0EEENS1_21CollectiveEpilogueBwdISA_SB_SD_Li256ELb1ELb0ELi4EEENS1_25SingleTileBwdLPTSchedulerILb1ELi128ELb0EEEEEEEEEvNT_6ParamsE,"ax",@progbits
	.align	128
.text._ZN7cutlass13device_kernelIN5flash19enable_sm80_to_sm89INS1_16FlashAttnBwdSm80INS1_25CollectiveMainloopBwdSm80ILi2ELi2EN4cute5tupleIJNS5_1CILi64EEENS7_ILi128EEES9_EEENS_10bfloat16_tEfNS_4arch4Sm80ELb1ELb0ELb0ELb1ELb0ELb0ELb0ELb0ELi2ELi2ELi2ELi2ELb0EEENS1_21CollectiveEpilogueBwdISA_SB_SD_Li256ELb1ELb0ELi4EEENS1_25SingleTileBwdLPTSchedulerILb1ELi128ELb0EEEEEEEEEvNT_6ParamsE:
        .type           _ZN7cutlass13device_kernelIN5flash19enable_sm80_to_sm89INS1_16FlashAttnBwdSm80INS1_25CollectiveMainloopBwdSm80ILi2ELi2EN4cute5tupleIJNS5_1CILi64EEENS7_ILi128EEES9_EEENS_10bfloat16_tEfNS_4arch4Sm80ELb1ELb0ELb0ELb1ELb0ELb0ELb0ELb0ELi2ELi2ELi2ELi2ELb0EEENS1_21CollectiveEpilogueBwdISA_SB_SD_Li256ELb1ELb0ELi4EEENS1_25SingleTileBwdLPTSchedulerILb1ELi128ELb0EEEEEEEEEvNT_6ParamsE,@function
        .size           _ZN7cutlass13device_kernelIN5flash19enable_sm80_to_sm89INS1_16FlashAttnBwdSm80INS1_25CollectiveMainloopBwdSm80ILi2ELi2EN4cute5tupleIJNS5_1CILi64EEENS7_ILi128EEES9_EEENS_10bfloat16_tEfNS_4arch4Sm80ELb1ELb0ELb0ELb1ELb0ELb0ELb0ELb0ELi2ELi2ELi2ELi2ELb0EEENS1_21CollectiveEpilogueBwdISA_SB_SD_Li256ELb1ELb0ELi4EEENS1_25SingleTileBwdLPTSchedulerILb1ELi128ELb0EEEEEEEEEvNT_6ParamsE,(.L_x_153 - _ZN7cutlass13device_kernelIN5flash19enable_sm80_to_sm89INS1_16FlashAttnBwdSm80INS1_25CollectiveMainloopBwdSm80ILi2ELi2EN4cute5tupleIJNS5_1CILi64EEENS7_ILi128EEES9_EEENS_10bfloat16_tEfNS_4arch4Sm80ELb1ELb0ELb0ELb1ELb0ELb0ELb0ELb0ELi2ELi2ELi2ELi2ELb0EEENS1_21CollectiveEpilogueBwdISA_SB_SD_Li256ELb1ELb0ELi4EEENS1_25SingleTileBwdLPTSchedulerILb1ELi128ELb0EEEEEEEEEvNT_6ParamsE)
        .other          _ZN7cutlass13device_kernelIN5flash19enable_sm80_to_sm89INS1_16FlashAttnBwdSm80INS1_25CollectiveMainloopBwdSm80ILi2ELi2EN4cute5tupleIJNS5_1CILi64EEENS7_ILi128EEES9_EEENS_10bfloat16_tEfNS_4arch4Sm80ELb1ELb0ELb0ELb1ELb0ELb0ELb0ELb0ELi2ELi2ELi2ELi2ELb0EEENS1_21CollectiveEpilogueBwdISA_SB_SD_Li256ELb1ELb0ELi4EEENS1_25SingleTileBwdLPTSchedulerILb1ELi128ELb0EEEEEEEEEvNT_6ParamsE,@"STO_CUDA_ENTRY STV_DEFAULT"
_ZN7cutlass13device_kernelIN5flash19enable_sm80_to_sm89INS1_16FlashAttnBwdSm80INS1_25CollectiveMainloopBwdSm80ILi2ELi2EN4cute5tupleIJNS5_1CILi64EEENS7_ILi128EEES9_EEENS_10bfloat16_tEfNS_4arch4Sm80ELb1ELb0ELb0ELb1ELb0ELb0ELb0ELb0ELi2ELi2ELi2ELi2ELb0EEENS1_21CollectiveEpilogueBwdISA_SB_SD_Li256ELb1ELb0ELi4EEENS1_25SingleTileBwdLPTSchedulerILb1ELi128ELb0EEEEEEEEEvNT_6ParamsE:
[----:B------:R-:W-:Y:S01]  /*0000*/  LDC R1, c[0x0][0x37c] ;  /* 0x0000df00ff017b82 */ /* 0x000fe20000000800 */
[----:B------:R-:W-:Y:S05]  /*0010*/  EXIT ;  /* 0x000000000000794d */ /* 0x000fea0003800000 */
.L_x_64:
        /* <DEDUP_REMOVED lines=14> */
.L_x_153:


//--------------------- .text._ZN7cutlass13device_kernelIN5flash19enable_sm80_to_sm89INS1_16FlashAttnBwdSm80INS1_25CollectiveMainloopBwdSm80ILi2ELi2EN4cute5tupleIJNS5_1CILi64EEENS7_ILi128EEES9_EEENS_10bfloat16_tEfNS_4arch4Sm80ELb1ELb0ELb0ELb1ELb1ELb0ELb0ELb0ELi2ELi2ELi2ELi2ELb0EEENS1_21CollectiveEpilogueBwdISA_SB_SD_Li256ELb1ELb0ELi4EEENS1_25SingleTileBwdLPTSchedulerILb1ELi128ELb1EEEEEEEEEvNT_6ParamsE --------------------------
	.section	.text._ZN7cutlass13device_kernelIN5flash19enable_sm80_to_sm89INS1_16FlashAttnBwdSm80INS1_25CollectiveMainloopBwdSm80ILi2ELi2EN4cute5tupleIJNS5_1CILi64EEENS7_ILi128EEES9_EEENS_10bfloat16_tEfNS_4arch4Sm80ELb1ELb0ELb0ELb1ELb1ELb0ELb0ELb0ELi2ELi2ELi2ELi2ELb0EEENS1_21CollectiveEpilogueBwdISA_SB_SD_Li256ELb1ELb0ELi4EEENS1_25SingleTileBwdLPTSchedulerILb1ELi128ELb1EEEEEEEEEvNT_6ParamsE,"ax",@progbits
	.align	128
.text._ZN7cutlass13device_kernelIN5flash19enable_sm80_to_sm89INS1_16FlashAttnBwdSm80INS1_25CollectiveMainloopBwdSm80ILi2ELi2EN4cute5tupleIJNS5_1CILi64EEENS7_ILi128EEES9_EEENS_10bfloat16_tEfNS_4arch4Sm80ELb1ELb0ELb0ELb1ELb1ELb0ELb0ELb0ELi2ELi2ELi2ELi2ELb0EEENS1_21CollectiveEpilogueBwdISA_SB_SD_Li256ELb1ELb0ELi4EEENS1_25SingleTileBwdLPTSchedulerILb1ELi128ELb1EEEEEEEEEvNT_6ParamsE:
        .type           _ZN7cutlass13device_kernelIN5flash19enable_sm80_to_sm89INS1_16FlashAttnBwdSm80INS1_25CollectiveMainloopBwdSm80ILi2ELi2EN4cute5tupleIJNS5_1CILi64EEENS7_ILi128EEES9_EEENS_10bfloat16_tEfNS_4arch4Sm80ELb1ELb0ELb0ELb1ELb1ELb0ELb0ELb0ELi2ELi2ELi2ELi2ELb0EEENS1_21CollectiveEpilogueBwdISA_SB_SD_Li256ELb1ELb0ELi4EEENS1_25SingleTileBwdLPTSchedulerILb1ELi128ELb1EEEEEEEEEvNT_6ParamsE,@function
        .size           _ZN7cutlass13device_kernelIN5flash19enable_sm80_to_sm89INS1_16FlashAttnBwdSm80INS1_25CollectiveMainloopBwdSm80ILi2ELi2EN4cute5tupleIJNS5_1CILi64EEENS7_ILi128EEES9_EEENS_10bfloat16_tEfNS_4arch4Sm80ELb1ELb0ELb0ELb1ELb1ELb0ELb0ELb0ELi2ELi2ELi2ELi2ELb0EEENS1_21CollectiveEpilogueBwdISA_SB_SD_Li256ELb1ELb0ELi4EEENS1_25SingleTileBwdLPTSchedulerILb1ELi128ELb1EEEEEEEEEvNT_6ParamsE,(.L_x_154 - _ZN7cutlass13device_kernelIN5flash19enable_sm80_to_sm89INS1_16FlashAttnBwdSm80INS1_25CollectiveMainloopBwdSm80ILi2ELi2EN4cute5tupleIJNS5_1CILi64EEENS7_ILi128EEES9_EEENS_10bfloat16_tEfNS_4arch4Sm80ELb1ELb0ELb0ELb1ELb1ELb0ELb0ELb0ELi2ELi2ELi2ELi2ELb0EEENS1_21CollectiveEpilogueBwdISA_SB_SD_Li256ELb1ELb0ELi4EEENS1_25SingleTileBwdLPTSchedulerILb1ELi128ELb1EEEEEEEEEvNT_6ParamsE)
        .other          _ZN7cutlass13device_kernelIN5flash19enable_sm80_to_sm89INS1_16FlashAttnBwdSm80INS1_25CollectiveMainloopBwdSm80ILi2ELi2EN4cute5tupleIJNS5_1CILi64EEENS7_ILi128EEES9_EEENS_10bfloat16_tEfNS_4arch4Sm80ELb1ELb0ELb0ELb1ELb1ELb0ELb0ELb0ELi2ELi2ELi2ELi2ELb0EEENS1_21CollectiveEpilogueBwdISA_SB_SD_Li256ELb1ELb0ELi4EEENS1_25SingleTileBwdLPTSchedulerILb1ELi128ELb1EEEEEEEEEvNT_6ParamsE,@"STO_CUDA_ENTRY STV_DEFAULT"
_ZN7cutlass13device_kernelIN5flash19enable_sm80_to_sm89INS1_16FlashAttnBwdSm80INS1_25CollectiveMainloopBwdSm80ILi2ELi2EN4cute5tupleIJNS5_1CILi64EEENS7_ILi128EEES9_EEENS_10bfloat16_tEfNS_4arch4Sm80ELb1ELb0ELb0ELb1ELb1ELb0ELb0ELb0ELi2ELi2ELi2ELi2ELb0EEENS1_21CollectiveEpilogueBwdISA_SB_SD_Li256ELb1ELb0ELi4EEENS1_25SingleTileBwdLPTSchedulerILb1ELi128ELb1EEEEEEEEEvNT_6ParamsE:
[----:B------:R-:W-:Y:S01]  /*0000*/  LDC R1, c[0x0][0x37c] ;  /* 0x0000df00ff017b82 */ /* 0x000fe20000000800 */
[----:B------:R-:W-:Y:S05]  /*0010*/  EXIT ;  /* 0x000000000000794d */ /* 0x000fea0003800000 */
.L_x_65:
        /* <DEDUP_REMOVED lines=14> */
.L_x_154:


//--------------------- .text._ZN7cutlass13device_kernelIN5flash19enable_sm80_to_sm89INS1_16FlashAttnBwdSm80INS1_25CollectiveMainloopBwdSm80ILi2ELi2EN4cute5tupleIJNS5_1CILi64EEENS7_ILi128EEES9_EEENS_10bfloat16_tEfNS_4arch4Sm80ELb1ELb0ELb0ELb1ELb0ELb0ELb0ELb0ELi2ELi2ELi2ELi2ELb0EEENS1_24CollectiveEpilogueBwdGQAISA_fSD_Li256ELb1ELb0EEENS1_25SingleTileBwdLPTSchedulerILb1ELi128ELb0EEEEEEEEEvNT_6ParamsE --------------------------
	.section	.text._ZN7cutlass13device_kernelIN5flash19enable_sm80_to_sm89INS1_16FlashAttnBwdSm80INS1_25CollectiveMainloopBwdSm80ILi2ELi2EN4cute5tupleIJNS5_1CILi64EEENS7_ILi128EEES9_EEENS_10bfloat16_tEfNS_4arch4Sm80ELb1ELb0ELb0ELb1ELb0ELb0ELb0ELb0ELi2ELi2ELi2ELi2ELb0EEENS1_24CollectiveEpilogueBwdGQAISA_fSD_Li256ELb1ELb0EEENS1_25SingleTileBwdLPTSchedulerILb1ELi128ELb0EEEEEEEEEvNT_6ParamsE,"ax",@progbits
	.align	128
.text._ZN7cutlass13device_kernelIN5flash19enable_sm80_to_sm89INS1_16FlashAttnBwdSm80INS1_25CollectiveMainloopBwdSm80ILi2ELi2EN4cute5tupleIJNS5_1CILi64EEENS7_ILi128EEES9_EEENS_10bfloat16_tEfNS_4arch4Sm80ELb1ELb0ELb0ELb1ELb0ELb0ELb0ELb0ELi2ELi2ELi2ELi2ELb0EEENS1_24CollectiveEpilogueBwdGQAISA_fSD_Li256ELb1ELb0EEENS1_25SingleTileBwdLPTSchedulerILb1ELi128ELb0EEEEEEEEEvNT_6ParamsE:
        .type           _ZN7cutlass13device_kernelIN5flash19enable_sm80_to_sm89INS1_16FlashAttnBwdSm80INS1_25CollectiveMainloopBwdSm80ILi2ELi2EN4cute5tupleIJNS5_1CILi64EEENS7_ILi128EEES9_EEENS_10bfloat16_tEfNS_4arch4Sm80ELb1ELb0ELb0ELb1ELb0ELb0ELb0ELb0ELi2ELi2ELi2ELi2ELb0EEENS1_24CollectiveEpilogueBwdGQAISA_fSD_Li256ELb1ELb0EEENS1_25SingleTileBwdLPTSchedulerILb1ELi128ELb0EEEEEEEEEvNT_6ParamsE,@function
        .size           _ZN7cutlass13device_kernelIN5flash19enable_sm80_to_sm89INS1_16FlashAttnBwdSm80INS1_25CollectiveMainloopBwdSm80ILi2ELi2EN4cute5tupleIJNS5_1CILi64EEENS7_ILi128EEES9_EEENS_10bfloat16_tEfNS_4arch4Sm80ELb1ELb0ELb0ELb1ELb0ELb0ELb0ELb0ELi2ELi2ELi2ELi2ELb0EEENS1_24CollectiveEpilogueBwdGQAISA_fSD_Li256ELb1ELb0EEENS1_25SingleTileBwdLPTSchedulerILb1ELi128ELb0EEEEEEEEEvNT_6ParamsE,(.L_x_155 - _ZN7cutlass13device_kernelIN5flash19enable_sm80_to_sm89INS1_16FlashAttnBwdSm80INS1_25CollectiveMainloopBwdSm80ILi2ELi2EN4cute5tupleIJNS5_1CILi64EEENS7_ILi128EEES9_EEENS_10bfloat16_tEfNS_4arch4Sm80ELb1ELb0ELb0ELb1ELb0ELb0ELb0ELb0ELi2ELi2ELi2ELi2ELb0EEENS1_24CollectiveEpilogueBwdGQAISA_fSD_Li256ELb1ELb0EEENS1_25SingleTileBwdLPTSchedulerILb1ELi128ELb0EEEEEEEEEvNT_6ParamsE)
        .other          _ZN7cutlass13device_kernelIN5flash19enable_sm80_to_sm89INS1_16FlashAttnBwdSm80INS1_25CollectiveMainloopBwdSm80ILi2ELi2EN4cute5tupleIJNS5_1CILi64EEENS7_ILi128EEES9_EEENS_10bfloat16_tEfNS_4arch4Sm80ELb1ELb0ELb0ELb1ELb0ELb0ELb0ELb0ELi2ELi2ELi2ELi2ELb0EEENS1_24CollectiveEpilogueBwdGQAISA_fSD_Li256ELb1ELb0EEENS1_25SingleTileBwdLPTSchedulerILb1ELi128ELb0EEEEEEEEEvNT_6ParamsE,@"STO_CUDA_ENTRY STV_DEFAULT"
_ZN7cutlass13device_kernelIN5flash19enable_sm80_to_sm89INS1_16FlashAttnBwdSm80INS1_25CollectiveMainloopBwdSm80ILi2ELi2EN4cute5tupleIJNS5_1CILi64EEENS7_ILi128EEES9_EEENS_10bfloat16_tEfNS_4arch4Sm80ELb1ELb0ELb0ELb1ELb0ELb0ELb0ELb0ELi2ELi2ELi2ELi2ELb0EEENS1_24CollectiveEpilogueBwdGQAISA_fSD_Li256ELb1ELb0EEENS1_25SingleTileBwdLPTSchedulerILb1ELi128ELb0EEEEEEEEEvNT_6ParamsE:
[----:B------:R-:W-:Y:S01]  /*0000*/  LDC R1, c[0x0][0x37c] ;  /* 0x0000df00ff017b82 */ /* 0x000fe20000000800 */
[----:B------:R-:W-:Y:S05]  /*0010*/  EXIT ;  /* 0x000000000000794d */ /* 0x000fea0003800000 */
.L_x_66:
        /* <DEDUP_REMOVED lines=14> */
.L_x_155:


//--------------------- .text._ZN7cutlass13device_kernelIN5flash32FlashAttnBwdPostprocessConvertdQIN4cute5tupleIJNS3_1CILi128EEES6_EEENS_10bfloat16_tEfNS_4arch4Sm80ELi256ENS3_8TiledMMAINS3_8MMA_AtomIJNS3_30SM80_16x8x16_F32BF16BF16F32_TNEEEENS3_6LayoutINS4_IJNS5_ILi2EEENS5_ILi4EEENS5_ILi1EEEEEENS4_IJSI_SG_NS5_ILi0EEEEEEEENS4_IJNS5_ILi32EEENS5_ILi64EEENS5_ILi16EEEEEEEELb0EEEEEvNT_6ParamsE --------------------------
	.section	.text._ZN7cutlass13device_kernelIN5flash32FlashAttnBwdPostprocessConvertdQIN4cute5tupleIJNS3_1CILi128EEES6_EEENS_10bfloat16_tEfNS_4arch4Sm80ELi256ENS3_8TiledMMAINS3_8MMA_AtomIJNS3_30SM80_16x8x16_F32BF16BF16F32_TNEEEENS3_6LayoutINS4_IJNS5_ILi2EEENS5_ILi4EEENS5_ILi1EEEEEENS4_IJSI_SG_NS5_ILi0EEEEEEEENS4_IJNS5_ILi32EEENS5_ILi64EEENS5_ILi16EEEEEEEELb0EEEEEvNT_6ParamsE,"ax",@progbits
	.align	128
.text._ZN7cutlass13device_kernelIN5flash32FlashAttnBwdPostprocessConvertdQIN4cute5tupleIJNS3_1CILi128EEES6_EEENS_10bfloat16_tEfNS_4arch4Sm80ELi256ENS3_8TiledMMAINS3_8MMA_AtomIJNS3_30SM80_16x8x16_F32BF16BF16F32_TNEEEENS3_6LayoutINS4_IJNS5_ILi2EEENS5_ILi4EEENS5_ILi1EEEEEENS4_IJSI_SG_NS5_ILi0EEEEEEEENS4_IJNS5_ILi32EEENS5_ILi64EEENS5_ILi16EEEEEEEELb0EEEEEvNT_6ParamsE:
        .type           _ZN7cutlass13device_kernelIN5flash32FlashAttnBwdPostprocessConvertdQIN4cute5tupleIJNS3_1CILi128EEES6_EEENS_10bfloat16_tEfNS_4arch4Sm80ELi256ENS3_8TiledMMAINS3_8MMA_AtomIJNS3_30SM80_16x8x16_F32BF16BF16F32_TNEEEENS3_6LayoutINS4_IJNS5_ILi2EEENS5_ILi4EEENS5_ILi1EEEEEENS4_IJSI_SG_NS5_ILi0EEEEEEEENS4_IJNS5_ILi32EEENS5_ILi64EEENS5_ILi16EEEEEEEELb0EEEEEvNT_6ParamsE,@function
        .size           _ZN7cutlass13device_kernelIN5flash32FlashAttnBwdPostprocessConvertdQIN4cute5tupleIJNS3_1CILi128EEES6_EEENS_10bfloat16_tEfNS_4arch4Sm80ELi256ENS3_8TiledMMAINS3_8MMA_AtomIJNS3_30SM80_16x8x16_F32BF16BF16F32_TNEEEENS3_6LayoutINS4_IJNS5_ILi2EEENS5_ILi4EEENS5_ILi1EEEEEENS4_IJSI_SG_NS5_ILi0EEEEEEEENS4_IJNS5_ILi32EEENS5_ILi64EEENS5_ILi16EEEEEEEELb0EEEEEvNT_6ParamsE,(.L_x_156 - _ZN7cutlass13device_kernelIN5flash32FlashAttnBwdPostprocessConvertdQIN4cute5tupleIJNS3_1CILi128EEES6_EEENS_10bfloat16_tEfNS_4arch4Sm80ELi256ENS3_8TiledMMAINS3_8MMA_AtomIJNS3_30SM80_16x8x16_F32BF16BF16F32_TNEEEENS3_6LayoutINS4_IJNS5_ILi2EEENS5_ILi4EEENS5_ILi1EEEEEENS4_IJSI_SG_NS5_ILi0EEEEEEEENS4_IJNS5_ILi32EEENS5_ILi64EEENS5_ILi16EEEEEEEELb0EEEEEvNT_6ParamsE)
        .other          _ZN7cutlass13device_kernelIN5flash32FlashAttnBwdPostprocessConvertdQIN4cute5tupleIJNS3_1CILi128EEES6_EEENS_10bfloat16_tEfNS_4arch4Sm80ELi256ENS3_8TiledMMAINS3_8MMA_AtomIJNS3_30SM80_16x8x16_F32BF16BF16F32_TNEEEENS3_6LayoutINS4_IJNS5_ILi2EEENS5_ILi4EEENS5_ILi1EEEEEENS4_IJSI_SG_NS5_ILi0EEEEEEEENS4_IJNS5_ILi32EEENS5_ILi64EEENS5_ILi16EEEEEEEELb0EEEEEvNT_6ParamsE,@"STO_CUDA_ENTRY STV_DEFAULT"
_ZN7cutlass13device_kernelIN5flash32FlashAttnBwdPostprocessConvertdQIN4cute5tupleIJNS3_1CILi128EEES6_EEENS_10bfloat16_tEfNS_4arch4Sm80ELi256ENS3_8TiledMMAINS3_8MMA_AtomIJNS3_30SM80_16x8x16_F32BF16BF16F32_TNEEEENS3_6LayoutINS4_IJNS5_ILi2EEENS5_ILi4EEENS5_ILi1EEEEEENS4_IJSI_SG_NS5_ILi0EEEEEEEENS4_IJNS5_ILi32EEENS5_ILi64EEENS5_ILi16EEEEEEEELb0EEEEEvNT_6ParamsE:
        /* <DEDUP_REMOVED lines=9> */
[----:B------:R-:W-:Y:S02]  /*0090*/  CS2R R4, SRZ ;  /* 0x0000000000047805 */ /* 0x000fe4000001ff00 */
[----:B------:R-:W-:Y:S01]  /*00a0*/  CS2R R2, SRZ ;  /* 0x0000000000027805 */ /* 0x000fe2000001ff00 */
[----:B------:R-:W1:Y:S01]  /*00b0*/  LDCU UR8, c[0x0][0x3b0] ;  /* 0x00007600ff0877ac */ /* 0x000e620008000800 */
[----:B0-----:R-:W-:-:S04]  /*00c0*/  UISETP.NE.U32.AND UP0, UPT, UR4, URZ, UPT ;  /* 0x000000ff0400728c */ /* 0x001fc8000bf05070 */
[----:B------:R-:W-:Y:S01]  /*00d0*/  UISETP.NE.AND.EX UP0, UPT, UR5, URZ, UPT, UP0 ;  /* 0x000000ff0500728c */ /* 0x000fe2000bf05300 */
[----:B-1----:R-:W-:-:S08]  /*00e0*/  IMAD.U32 R0, RZ, RZ, UR8 ;  /* 0x00000008ff007e24 */ /* 0x002fd0000f8e00ff */
[----:B------:R-:W-:Y:S05]  /*00f0*/  BRA.U !UP0, `(.L_x_68) ;  /* 0x0000000108547547 */ /* 0x000fea000b800000 */
[----:B------:R-:W-:Y:S05]  /*0100*/  BRA `(.L_x_69) ;  /* 0x0000000000387947 */ /* 0x000fea0003800000 */
.L_x_67:
[----:B------:R-:W0:Y:S01]  /*0110*/  LDC.64 R6, c[0x0][0x3e0] ;  /* 0x0000f800ff067b82 */ /* 0x000e220000000a00 */
[----:B------:R-:W1:Y:S01]  /*0120*/  LDCU.64 UR4, c[0x0][0x3e8] ;  /* 0x00007d00ff0477ac */ /* 0x000e620008000a00 */
[----:B0-----:R-:W-:-:S05]  /*0130*/  IMAD.WIDE.U32 R6, R9, 0x4, R6 ;  /* 0x0000000409067825 */ /* 0x001fca00078e0006 */
[----:B------:R-:W2:Y:S01]  /*0140*/  LDG.E R2, desc[UR6][R6.64] ;  /* 0x0000000606027981 */ /* 0x000ea2000c1e1900 */
[----:B-1----:R-:W-:-:S04]  /*0150*/  UISETP.NE.U32.AND UP0, UPT, UR4, URZ, UPT ;  /* 0x000000ff0400728c */ /* 0x002fc8000bf05070 */
[----:B------:R-:W-:Y:S01]  /*0160*/  UISETP.NE.AND.EX UP0, UPT, UR5, URZ, UPT, UP0 ;  /* 0x000000ff0500728c */ /* 0x000fe2000bf05300 */
[----:B--2---:R-:W-:-:S05]  /*0170*/  IMAD R0, R9, 0x80, R2 ;  /* 0x0000008009007824 */ /* 0x004fca00078e0202 */
[----:B------:R-:W-:-:S04]  /*0180*/  SHF.R.S32.HI R3, RZ, 0x1f, R0 ;  /* 0x0000001fff037819 */ /* 0x000fc80000011400 */
[----:B------:R-:W-:-:S04]  /*0190*/  LEA.HI R3, R3, R0, RZ, 0x7 ;  /* 0x0000000003037211 */ /* 0x000fc800078f38ff */
[----:B------:R-:W-:-:S04]  /*01a0*/  SHF.L.U32 R3, R3, 0x7, RZ ;  /* 0x0000000703037819 */ /* 0x000fc800000006ff */
[----:B------:R-:W-:Y:S02]  /*01b0*/  LOP3.LUT R4, R3, 0xffffc000, RZ, 0xc0, !PT ;  /* 0xffffc00003047812 */ /* 0x000fe400078ec0ff */
[----:B------:R-:W-:Y:S02]  /*01c0*/  SHF.R.S32.HI R3, RZ, 0x1f, R2 ;  /* 0x0000001fff037819 */ /* 0x000fe40000011402 */
[----:B------:R-:W-:Y:S01]  /*01d0*/  SHF.R.S32.HI R5, RZ, 0x1f, R4 ;  /* 0x0000001fff057819 */ /* 0x000fe20000011404 */
[----:B------:R-:W-:Y:S06]  /*01e0*/  BRA.U !UP0, `(.L_x_70) ;  /* 0x0000000108107547 */ /* 0x000fec000b800000 */
.L_x_69:
[----:B------:R-:W0:Y:S02]  /*01f0*/  LDC.64 R6, c[0x0][0x3e8] ;  /* 0x0000fa00ff067b82 */ /* 0x000e240000000a00 */
[----:B0-----:R-:W-:-:S05]  /*0200*/  IMAD.WIDE.U32 R6, R9, 0x4, R6 ;  /* 0x0000000409067825 */ /* 0x001fca00078e0006 */
[----:B------:R0:W5:Y:S01]  /*0210*/  LDG.E R0, desc[UR6][R6.64] ;  /* 0x0000000606007981 */ /* 0x000162000c1e1900 */
[----:B------:R-:W-:Y:S05]  /*0220*/  BRA `(.L_x_68) ;  /* 0x0000000000087947 */ /* 0x000fea0003800000 */
.L_x_70:
[----:B------:R-:W2:Y:S02]  /*0230*/  LDG.E R7, desc[UR6][R6.64+0x4] ;  /* 0x0000040606077981 */ /* 0x000ea4000c1e1900 */
[----:B--2---:R-:W-:-:S07]  /*0240*/  IMAD.IADD R0, R7, 0x1, -R2 ;  /* 0x0000000107007824 */ /* 0x004fce00078e0a02 */
.L_x_68:
[----:B------:R-:W-:Y:S02]  /*0250*/  SHF.L.U32 R77, R72, 0x7, RZ ;  /* 0x00000007484d7819 */ /* 0x000fe400000006ff */
[----:B------:R-:W-:Y:S02]  /*0260*/  ISETP.NE.AND.EX P0, PT, R11, RZ, PT, P0 ;  /* 0x000000ff0b00720c */ /* 0x000fe40003f05300 */
[----:B-----5:R-:W-:-:S13]  /*0270*/  ISETP.GT.AND P2, PT, R0, R77, PT ;  /* 0x0000004d0000720c */ /* 0x020fda0003f44270 */
[----:B------:R-:W-:Y:S05]  /*0280*/  @!P2 EXIT P0 ;  /* 0x000000000000a94d */ /* 0x000fea0000000000 */
[----:B------:R-:W1:Y:S01]  /*0290*/  S2R R70, SR_TID.X ;  /* 0x0000000000467919 */ /* 0x000e620000002100 */
[----:B------:R-:W2:Y:S01]  /*02a0*/  S2UR UR8, SR_CTAID.Y ;  /* 0x00000000000879c3 */ /* 0x000ea20000002600 */
[----:B------:R-:W3:Y:S01]  /*02b0*/  LDCU.64 UR4, c[0x0][0x3a0] ;  /* 0x00007400ff0477ac */ /* 0x000ee20008000a00 */
[----:B------:R-:W-:Y:S01]  /*02c0*/  SEL R68, R9, RZ, !P1 ;  /* 0x000000ff09447207 */ /* 0x000fe20004800000 */
[----:B------:R-:W4:Y:S05]  /*02d0*/  LDCU.64 UR10, c[0x0][0x380] ;  /* 0x00007000ff0a77ac */ /* 0x000f2a0008000a00 */
[----:B------:R-:W2:Y:S01]  /*02e0*/  LDC.64 R10, c[0x0][0x398] ;  /* 0x0000e600ff0a7b82 */ /* 0x000ea20000000a00 */
[----:B-1----:R-:W-:-:S05]  /*02f0*/  IMAD.SHL.U32 R71, R70, 0x4, RZ ;  /* 0x0000000446477824 */ /* 0x002fca00078e00ff */
[----:B0-----:R-:W-:-:S04]  /*0300*/  LEA R7, R72, R71, 0xe ;  /* 0x0000004748077211 */ /* 0x001fc800078e70ff */
[----:B------:R-:W-:-:S05]  /*0310*/  IADD3 R4, P0, PT, R7, R4, RZ ;  /* 0x0000000407047210 */ /* 0x000fca0007f1e0ff */
[----:B------:R-:W-:Y:S02]  /*0320*/  IMAD.X R5, RZ, RZ, R5, P0 ;  /* 0x000000ffff057224 */ /* 0x000fe400000e0605 */
[----:B--2---:R-:W-:-:S04]  /*0330*/  IMAD.WIDE.U32 R4, R10, UR8, R4 ;  /* 0x000000080a047c25 */ /* 0x004fc8000f8e0004 */
[----:B------:R-:W-:Y:S02]  /*0340*/  IMAD R5, R11, UR8, R5 ;  /* 0x000000080b057c24 */ /* 0x000fe4000f8e0205 */
[----:B---3--:R-:W-:-:S04]  /*0350*/  IMAD.WIDE.U32 R4, R68, UR4, R4 ;  /* 0x0000000444047c25 */ /* 0x008fc8000f8e0004 */
[----:B------:R-:W-:Y:S01]  /*0360*/  IMAD R5, R68, UR5, R5 ;  /* 0x0000000544057c24 */ /* 0x000fe2000f8e0205 */
[----:B----4-:R-:W-:-:S04]  /*0370*/  LEA R74, P0, R4, UR10, 0x2 ;  /* 0x0000000a044a7c11 */ /* 0x010fc8000f8010ff */
[----:B------:R-:W-:Y:S01]  /*0380*/  LEA.HI.X R75, R4, UR11, R5, 0x2, P0 ;  /* 0x0000000b044b7c11 */ /* 0x000fe200080f1405 */
[----:B------:R-:W0:Y:S01]  /*0390*/  S2UR UR5, SR_CgaCtaId ;  /* 0x00000000000579c3 */ /* 0x000e220000008800 */
[----:B------:R-:W-:Y:S01]  /*03a0*/  UMOV UR4, 0x400 ;  /* 0x0000040000047882 */ /* 0x000fe20000000000 */
[C---:B------:R-:W-:Y:S01]  /*03b0*/  SHF.L.U32 R69, R70.reuse, 0x4, RZ ;  /* 0x0000000446457819 */ /* 0x040fe200000006ff */
[----:B------:R-:W1:Y:S01]  /*03c0*/  LDCU.64 UR10, c[0x0][0x3d0] ;  /* 0x00007a00ff0a77ac */ /* 0x000e620008000a00 */
[----:B------:R-:W2:Y:S04]  /*03d0*/  LDG.E.128 R64, desc[UR6][R74.64] ;  /* 0x000000064a407981 */ /* 0x000ea8000c1e1d00 */
[----:B------:R-:W3:Y:S04]  /*03e0*/  LDG.E.128 R60, desc[UR6][R74.64+0x1000] ;  /* 0x001000064a3c7981 */ /* 0x000ee8000c1e1d00 */
        /* <DEDUP_REMOVED lines=14> */
[----:B0-----:R-:W-:Y:S01]  /*04d0*/  ULEA UR4, UR5, UR4, 0x18 ;  /* 0x0000000405047291 */ /* 0x001fe2000f8ec0ff */
[----:B------:R-:W-:Y:S01]  /*04e0*/  LOP3.LUT R76, R70, 0x3b0, RZ, 0xc0, !PT ;  /* 0x000003b0464c7812 */ /* 0x000fe200078ec0ff */
[----:B------:R-:W0:Y:S01]  /*04f0*/  LDCU UR5, c[0x0][0x3b4] ;  /* 0x00007680ff0577ac */ /* 0x000e220008000800 */
[----:B------:R-:W-:Y:S01]  /*0500*/  SHF.R.U32.HI R73, RZ, 0x1, R70 ;  /* 0x00000001ff497819 */ /* 0x000fe20000011646 */
[----:B------:R-:W-:Y:S01]  /*0510*/  BSSY.RECONVERGENT B0, `(.L_x_71) ;  /* 0x0000110000007945 */ /* 0x000fe20003800200 */
[----:B------:R-:W-:Y:S01]  /*0520*/  VIADDMNMX R0, R0, -R77, 0x80, PT ;  /* 0x0000008000007446 */ /* 0x000fe2000380094d */
[----:B-1----:R-:W-:Y:S01]  /*0530*/  IMAD.SHL.U32 R75, R70, 0x400, RZ ;  /* 0x00000400464b7824 */ /* 0x002fe200078e00ff */
[----:B------:R-:W-:-:S04]  /*0540*/  LOP3.LUT R74, R71, 0x40, RZ, 0xc0, !PT ;  /* 0x00000040474a7812 */ /* 0x000fc800078ec0ff */
[----:B------:R-:W-:Y:S02]  /*0550*/  LOP3.LUT R75, R76, 0x3800, R75, 0xf8, !PT ;  /* 0x000038004c4b7812 */ /* 0x000fe400078ef84b */
[----:B------:R-:W-:Y:S01]  /*0560*/  LOP3.LUT R73, R74, 0x8, R73, 0xf8, !PT ;  /* 0x000000084a497812 */ /* 0x000fe200078ef849 */
[----:B--2---:R-:W-:Y:S04]  /*0570*/  STS.128 [R69+UR4], R64 ;  /* 0x0000004045007988 */ /* 0x004fe80008000c04 */
[----:B---3--:R-:W-:Y:S04]  /*0580*/  STS.128 [R69+UR4+0x1000], R60 ;  /* 0x0010003c45007988 */ /* 0x008fe80008000c04 */
[----:B----4-:R-:W-:Y:S04]  /*0590*/  STS.128 [R69+UR4+0x2000], R56 ;  /* 0x0020003845007988 */ /* 0x010fe80008000c04 */
[----:B-----5:R-:W-:Y:S04]  /*05a0*/  STS.128 [R69+UR4+0x3000], R52 ;  /* 0x0030003445007988 */ /* 0x020fe80008000c04 */
[----:B------:R1:W-:Y:S04]  /*05b0*/  STS.128 [R69+UR4+0x4000], R48 ;  /* 0x0040003045007988 */ /* 0x0003e80008000c04 */
[----:B------:R2:W-:Y:S04]  /*05c0*/  STS.128 [R69+UR4+0x5000], R44 ;  /* 0x0050002c45007988 */ /* 0x0005e80008000c04 */
[----:B------:R3:W-:Y:S04]  /*05d0*/  STS.128 [R69+UR4+0x6000], R40 ;  /* 0x0060002845007988 */ /* 0x0007e80008000c04 */
[----:B------:R-:W-:Y:S04]  /*05e0*/  STS.128 [R69+UR4+0x7000], R36 ;  /* 0x0070002445007988 */ /* 0x000fe80008000c04 */
[----:B------:R4:W-:Y:S01]  /*05f0*/  STS.128 [R69+UR4+0x8000], R32 ;  /* 0x0080002045007988 */ /* 0x0009e20008000c04 */
[----:B-1----:R-:W-:-:S03]  /*0600*/  SHF.L.U32 R48, R70, 0x3, RZ ;  /* 0x0000000346307819 */ /* 0x002fc600000006ff */
[----:B------:R1:W-:Y:S01]  /*0610*/  STS.128 [R69+UR4+0x9000], R28 ;  /* 0x0090001c45007988 */ /* 0x0003e20008000c04 */
[----:B--2---:R-:W-:-:S03]  /*0620*/  IMAD.SHL.U32 R44, R70, 0x2, RZ ;  /* 0x00000002462c7824 */ /* 0x004fc600078e00ff */
[----:B------:R-:W-:Y:S01]  /*0630*/  STS.128 [R69+UR4+0xa000], R24 ;  /* 0x00a0001845007988 */ /* 0x000fe20008000c04 */
[----:B---3--:R-:W-:Y:S02]  /*0640*/  IADD3 R41, PT, PT, R69, UR4, RZ ;  /* 0x0000000445297c10 */ /* 0x008fe4000fffe0ff */
[----:B------:R-:W-:Y:S01]  /*0650*/  LOP3.LUT R44, R44, 0x6, RZ, 0xc0, !PT ;  /* 0x000000062c2c7812 */ /* 0x000fe200078ec0ff */
[----:B------:R2:W-:Y:S04]  /*0660*/  STS.128 [R69+UR4+0xb000], R20 ;  /* 0x00b0001445007988 */ /* 0x0005e80008000c04 */
[----:B------:R3:W-:Y:S01]  /*0670*/  STS.128 [R69+UR4+0xc000], R16 ;  /* 0x00c0001045007988 */ /* 0x0007e20008000c04 */
[----:B----4-:R-:W-:-:S03]  /*0680*/  LOP3.LUT R33, R48, 0x8, RZ, 0xc0, !PT ;  /* 0x0000000830217812 */ /* 0x010fc600078ec0ff */
[----:B------:R4:W-:Y:S01]  /*0690*/  STS.128 [R69+UR4+0xd000], R12 ;  /* 0x00d0000c45007988 */ /* 0x0009e20008000c04 */
[--C-:B-1----:R-:W-:Y:S02]  /*06a0*/  SHF.R.U32.HI R28, RZ, 0x3, R70.reuse ;  /* 0x00000003ff1c7819 */ /* 0x102fe40000011646 */
[----:B------:R-:W-:Y:S01]  /*06b0*/  LOP3.LUT R33, R33, 0x40, R70, 0xf8, !PT ;  /* 0x0000004021217812 */ /* 0x000fe200078ef846 */
[----:B------:R1:W-:Y:S04]  /*06c0*/  STS.128 [R69+UR4+0xe000], R8 ;  /* 0x00e0000845007988 */ /* 0x0003e80008000c04 */
[----:B------:R5:W-:Y:S01]  /*06d0*/  STS.128 [R69+UR4+0xf000], R4 ;  /* 0x00f0000445007988 */ /* 0x000be20008000c04 */
[----:B--2---:R-:W-:Y:S01]  /*06e0*/  IMAD R20, R70, -0xc, R41 ;  /* 0xfffffff446147824 */ /* 0x004fe200078e0229 */
[----:B------:R-:W-:Y:S01]  /*06f0*/  BAR.SYNC.DEFER_BLOCKING 0x0 ;  /* 0x0000000000007b1d */ /* 0x000fe20000010000 */
[----:B---3--:R-:W-:-:S02]  /*0700*/  LOP3.LUT R16, R28, 0x8, RZ, 0xc0, !PT ;  /* 0x000000081c107812 */ /* 0x008fc400078ec0ff */
[----:B----4-:R-:W-:Y:S02]  /*0710*/  SHF.R.U32.HI R13, RZ, 0x4, R70 ;  /* 0x00000004ff0d7819 */ /* 0x010fe40000011646 */
[----:B------:R-:W-:Y:S02]  /*0720*/  LOP3.LUT R15, R44, 0x3800, R69, 0xf8, !PT ;  /* 0x000038002c0f7812 */ /* 0x000fe400078ef845 */
[----:B-1----:R-:W-:Y:S01]  /*0730*/  LOP3.LUT R8, R48, 0x78, RZ, 0xc0, !PT ;  /* 0x0000007830087812 */ /* 0x002fe200078ec0ff */
[----:B------:R-:W-:Y:S01]  /*0740*/  VIADD R17, R13, 0x10 ;  /* 0x000000100d117836 */ /* 0x000fe20000000000 */
[----:B------:R-:W-:Y:S02]  /*0750*/  LOP3.LUT R48, R15, 0x100, R48, 0xf8, !PT ;  /* 0x000001000f307812 */ /* 0x000fe400078ef830 */
[----:B0-----:R-:W-:Y:S01]  /*0760*/  ISETP.GE.AND P0, PT, R8, UR5, PT ;  /* 0x0000000508007c0c */ /* 0x001fe2000bf06270 */
[----:B------:R-:W0:Y:S01]  /*0770*/  LDCU UR5, c[0x0][0x3d8] ;  /* 0x00007b00ff0577ac */ /* 0x000e220008000800 */
[----:B-----5:R-:W-:Y:S01]  /*0780*/  VIADD R5, R13, 0x20 ;  /* 0x000000200d057836 */ /* 0x020fe20000000000 */
[----:B------:R-:W-:-:S02]  /*0790*/  LOP3.LUT R75, R75, R33, R16, 0xf6, !PT ;  /* 0x000000214b4b7212 */ /* 0x000fc400078ef610 */
[-C--:B------:R-:W-:Y:S01]  /*07a0*/  ISETP.GE.OR P6, PT, R17, R0.reuse, P0 ;  /* 0x000000001100720c */ /* 0x080fe200007c6670 */
[C---:B------:R-:W-:Y:S01]  /*07b0*/  VIADD R17, R13.reuse, 0x40 ;  /* 0x000000400d117836 */ /* 0x040fe20000000000 */
[----:B------:R-:W-:Y:S02]  /*07c0*/  IADD3 R15, PT, PT, R13, 0x30, RZ ;  /* 0x000000300d0f7810 */ /* 0x000fe40007ffe0ff */
[-C--:B------:R-:W-:Y:S02]  /*07d0*/  ISETP.GE.OR P5, PT, R5, R0.reuse, P0 ;  /* 0x000000000500720c */ /* 0x080fe400007a6670 */
[----:B------:R-:W-:Y:S01]  /*07e0*/  LOP3.LUT R48, R48, 0x30, R71, 0xf8, !PT ;  /* 0x0000003030307812 */ /* 0x000fe200078ef847 */
[----:B------:R-:W0:Y:S01]  /*07f0*/  LDS R9, [R20] ;  /* 0x0000000014097984 */ /* 0x000e220000000800 */
[----:B------:R-:W-:Y:S02]  /*0800*/  IADD3 R19, PT, PT, R13, 0x50, RZ ;  /* 0x000000500d137810 */ /* 0x000fe40007ffe0ff */
[----:B------:R-:W-:Y:S01]  /*0810*/  LOP3.LUT R73, R48, R73, R16, 0xf6, !PT ;  /* 0x0000004930497212 */ /* 0x000fe200078ef610 */
[----:B------:R-:W1:Y:S01]  /*0820*/  LDS R10, [R20+0x400] ;  /* 0x00040000140a7984 */ /* 0x000e620000000800 */
[----:B------:R-:W-:-:S02]  /*0830*/  ISETP.GE.OR P4, PT, R15, R0, P0 ;  /* 0x000000000f00720c */ /* 0x000fc40000786670 */
[-C--:B------:R-:W-:Y:S01]  /*0840*/  ISETP.GE.OR P3, PT, R17, R0.reuse, P0 ;  /* 0x000000001100720c */ /* 0x080fe20000766670 */
[----:B------:R-:W2:Y:S01]  /*0850*/  LDS R11, [R20+0x800] ;  /* 0x00080000140b7984 */ /* 0x000ea20000000800 */
[----:B------:R-:W-:Y:S02]  /*0860*/  ISETP.GE.OR P2, PT, R19, R0, P0 ;  /* 0x000000001300720c */ /* 0x000fe40000746670 */
[----:B------:R-:W-:Y:S01]  /*0870*/  LEA R73, R73, UR4, 0x1 ;  /* 0x0000000449497c11 */ /* 0x000fe2000f8e08ff */
[----:B------:R-:W3:Y:S01]  /*0880*/  LDS R14, [R20+0xc00] ;  /* 0x000c0000140e7984 */ /* 0x000ee20000000800 */
[----:B------:R-:W-:-:S03]  /*0890*/  IADD3 R2, P1, PT, R13, R2, RZ ;  /* 0x000000020d027210 */ /* 0x000fc60007f3e0ff */
[----:B------:R-:W4:Y:S01]  /*08a0*/  LDS R26, [R20+0x2c00] ;  /* 0x002c0000141a7984 */ /* 0x000f220000000800 */
[----:B------:R-:W-:Y:S02]  /*08b0*/  IADD3.X R3, PT, PT, RZ, R3, RZ, P1, !PT ;  /* 0x00000003ff037210 */ /* 0x000fe40000ffe4ff */
[----:B------:R-:W-:Y:S01]  /*08c0*/  ISETP.GE.OR P1, PT, R13, R0, P0 ;  /* 0x000000000d00720c */ /* 0x000fe20000726670 */
[----:B------:R-:W5:Y:S01]  /*08d0*/  LDS R6, [R20+0x1000] ;  /* 0x0010000014067984 */ /* 0x000f620000000800 */
[----:B------:R-:W-:-:S03]  /*08e0*/  IMAD.WIDE.U32 R2, R72, 0x80, R2 ;  /* 0x0000008048027825 */ /* 0x000fc600078e0002 */
        /* <DEDUP_REMOVED lines=39> */
[----:B---3--:R-:W-:-:S03]  /*0b60*/  FMUL.FTZ R28, R28, UR5 ;  /* 0x000000051c1c7c20 */ /* 0x008fc60008410000 */
[----:B------:R-:W3:Y:S01]  /*0b70*/  LDS R15, [R20+0x6c00] ;  /* 0x006c0000140f7984 */ /* 0x000ee20000000800 */
[----:B----4-:R-:W-:Y:S01]  /*0b80*/  FMUL.FTZ R35, R35, UR5 ;  /* 0x0000000523237c20 */ /* 0x010fe20008410000 */
[----:B------:R-:W-:Y:S02]  /*0b90*/  F2FP.BF16.F32.PACK_AB R11, R28, R27 ;  /* 0x0000001b1c0b723e */ /* 0x000fe400000010ff */
        /* <DEDUP_REMOVED lines=33> */
[----:B------:R-:W-:Y:S01]  /*0db0*/  FMUL.FTZ R24, R37, UR5 ;  /* 0x0000000525187c20 */ /* 0x000fe20008410000 */
[----:B------:R-:W-:Y:S02]  /*0dc0*/  F2FP.BF16.F32.PACK_AB R14, R35, R14 ;  /* 0x0000000e230e723e */ /* 0x000fe400000010ff */
[----:B------:R-:W5:Y:S01]  /*0dd0*/  LDS R28, [R20+0xa800] ;  /* 0x00a80000141c7984 */ /* 0x000f620000000800 */
[----:B------:R-:W-:Y:S01]  /*0de0*/  FMUL.FTZ R40, R26, UR5 ;  /* 0x000000051a287c20 */ /* 0x000fe20008410000 */
[----:B------:R-:W-:-:S02]  /*0df0*/  F2FP.BF16.F32.PACK_AB R24, R27, R24 ;  /* 0x000000181b18723e */ /* 0x000fc400000010ff */
[----:B------:R-:W5:Y:S01]  /*0e00*/  LDS R31, [R20+0xac00] ;  /* 0x00ac0000141f7984 */ /* 0x000f620000000800 */
[----:B------:R-:W-:-:S03]  /*0e10*/  FMUL.FTZ R43, R25, UR5 ;  /* 0x00000005192b7c20 */ /* 0x000fc60008410000 */
[----:B------:R-:W5:Y:S01]  /*0e20*/  LDS R33, [R20+0x9c00] ;  /* 0x009c000014217984 */ /* 0x000f620000000800 */
[----:B------:R-:W-:Y:S01]  /*0e30*/  FMUL.FTZ R52, R48, UR5 ;  /* 0x0000000530347c20 */ /* 0x000fe20008410000 */
[----:B------:R-:W-:Y:S02]  /*0e40*/  F2FP.BF16.F32.PACK_AB R40, R43, R40 ;  /* 0x000000282b28723e */ /* 0x000fe400000010ff */
        /* <DEDUP_REMOVED lines=13> */
[----:B-----5:R-:W-:-:S03]  /*0f20*/  FMUL.FTZ R30, R30, UR5 ;  /* 0x000000051e1e7c20 */ /* 0x020fc60008410000 */
        /* <DEDUP_REMOVED lines=10> */
[----:B------:R-:W-:Y:S01]  /*0fd0*/  FMUL.FTZ R54, R18, UR5 ;  /* 0x0000000512367c20 */ /* 0x000fe20008410000 */
[----:B------:R-:W-:Y:S02]  /*0fe0*/  F2FP.BF16.F32.PACK_AB R18, R32, R29 ;  /* 0x0000001d2012723e */ /* 0x000fe400000010ff */
[----:B------:R-:W5:Y:S01]  /*0ff0*/  LDS R25, [R20+0xd800] ;  /* 0x00d8000014197984 */ /* 0x000f620000000800 */
[----:B0-----:R-:W-:Y:S01]  /*1000*/  FMUL.FTZ R33, R17, UR5 ;  /* 0x0000000511217c20 */ /* 0x001fe20008410000 */
[----:B------:R-:W-:-:S02]  /*1010*/  F2FP.BF16.F32.PACK_AB R17, R53, R30 ;  /* 0x0000001e3511723e */ /* 0x000fc400000010ff */
[----:B------:R-:W0:Y:S01]  /*1020*/  LDS R41, [R20+0xdc00] ;  /* 0x00dc000014297984 */ /* 0x000e220000000800 */
[----:B-1----:R-:W-:-:S03]  /*1030*/  FMUL.FTZ R19, R19, UR5 ;  /* 0x0000000513137c20 */ /* 0x002fc60008410000 */
[----:B------:R-:W1:Y:S01]  /*1040*/  LDS R44, [R20+0xe000] ;  /* 0x00e00000142c7984 */ /* 0x000e620000000800 */
[----:B--2---:R-:W-:-:S03]  /*1050*/  FMUL.FTZ R32, R37, UR5 ;  /* 0x0000000525207c20 */ /* 0x004fc60008410000 */
        /* <DEDUP_REMOVED lines=15> */
[----:B------:R-:W-:Y:S02]  /*1150*/  FMUL.FTZ R36, R36, UR5 ;  /* 0x0000000524247c20 */ /* 0x000fe40008410000 */
[----:B------:R0:W5:Y:S01]  /*1160*/  LDS R51, [R20+0xfc00] ;  /* 0x00fc000014337984 */ /* 0x0001620000000800 */
[----:B------:R-:W-:-:S03]  /*1170*/  FMUL.FTZ R29, R38, UR5 ;  /* 0x00000005261d7c20 */ /* 0x000fc60008410000 */
[----:B------:R1:W-:Y:S01]  /*1180*/  STS [R73+0x10800], R9 ;  /* 0x0108000949007388 */ /* 0x0003e20000000800 */
[----:B------:R-:W-:Y:S01]  /*1190*/  FMUL.FTZ R25, R25, UR5 ;  /* 0x0000000519197c20 */ /* 0x000fe20008410000 */
[----:B------:R-:W-:Y:S02]  /*11a0*/  F2FP.BF16.F32.PACK_AB R29, R29, R36 ;  /* 0x000000241d1d723e */ /* 0x000fe400000010ff */
[----:B0-----:R-:W-:Y:S01]  /*11b0*/  F2FP.BF16.F32.PACK_AB R20, R34, R27 ;  /* 0x0000001b2214723e */ /* 0x001fe200000010ff */
[----:B------:R-:W-:Y:S01]  /*11c0*/  FMUL.FTZ R34, R41, UR5 ;  /* 0x0000000529227c20 */ /* 0x000fe20008410000 */
[----:B------:R-:W-:Y:S01]  /*11d0*/  F2FP.BF16.F32.PACK_AB R27, R54, R33 ;  /* 0x00000021361b723e */ /* 0x000fe200000010ff */
[----:B------:R-:W-:Y:S01]  /*11e0*/  STS [R73+0x10000], R4 ;  /* 0x0100000449007388 */ /* 0x000fe20000000800 */
[----:B-1----:R-:W-:Y:S01]  /*11f0*/  FMUL.FTZ R44, R44, UR5 ;  /* 0x000000052c2c7c20 */ /* 0x002fe20008410000 */
[----:B------:R-:W-:Y:S01]  /*1200*/  IMAD.MOV.U32 R9, RZ, RZ, RZ ;  /* 0x000000ffff097224 */ /* 0x000fe200078e00ff */
[----:B------:R-:W-:Y:S01]  /*1210*/  F2FP.BF16.F32.PACK_AB R25, R34, R25 ;  /* 0x000000192219723e */ /* 0x000fe200000010ff */
[----:B--2---:R-:W-:Y:S01]  /*1220*/  FMUL.FTZ R47, R47, UR5 ;  /* 0x000000052f2f7c20 */ /* 0x004fe20008410000 */
[----:B------:R0:W-:Y:S01]  /*1230*/  STS [R73+0x10100], R5 ;  /* 0x0101000549007388 */ /* 0x0001e20000000800 */
[----:B---3--:R-:W-:Y:S01]  /*1240*/  FMUL.FTZ R43, R43, UR5 ;  /* 0x000000052b2b7c20 */ /* 0x008fe20008410000 */
[----:B----4-:R-:W-:-:S02]  /*1250*/  IMAD.WIDE.U32 R8, R30, UR8, R8 ;  /* 0x000000081e087c25 */ /* 0x010fc4000f8e0008 */
[----:B------:R-:W-:Y:S01]  /*1260*/  F2FP.BF16.F32.PACK_AB R44, R47, R44 ;  /* 0x0000002c2f2c723e */ /* 0x000fe200000010ff */
[----:B------:R-:W-:Y:S01]  /*1270*/  STS [R73+0x12000], R21 ;  /* 0x0120001549007388 */ /* 0x000fe20000000800 */
[----:B------:R-:W-:Y:S01]  /*1280*/  FMUL.FTZ R46, R46, UR5 ;  /* 0x000000052e2e7c20 */ /* 0x000fe20008410000 */
[----:B------:R-:W-:Y:S02]  /*1290*/  IMAD R9, R31, UR8, R9 ;  /* 0x000000081f097c24 */ /* 0x000fe4000f8e0209 */
[----:B------:R-:W-:Y:S01]  /*12a0*/  STS [R73+0x12100], R22 ;  /* 0x0121001649007388 */ /* 0x000fe20000000800 */
[----:B-----5:R-:W-:Y:S01]  /*12b0*/  FMUL.FTZ R45, R45, UR5 ;  /* 0x000000052d2d7c20 */ /* 0x020fe20008410000 */
[----:B------:R-:W-:Y:S01]  /*12c0*/  F2FP.BF16.F32.PACK_AB R43, R46, R43 ;  /* 0x0000002b2e2b723e */ /* 0x000fe200000010ff */
[C---:B0-----:R-:W-:Y:S01]  /*12d0*/  IMAD.WIDE.U32 R4, R68.reuse, UR10, R8 ;  /* 0x0000000a44047c25 */ /* 0x041fe2000f8e0008 */
[----:B------:R-:W-:Y:S03]  /*12e0*/  STS [R73+0x10400], R6 ;  /* 0x0104000649007388 */ /* 0x000fe60000000800 */
[----:B------:R-:W-:Y:S01]  /*12f0*/  FMUL.FTZ R26, R49, UR5 ;  /* 0x00000005311a7c20 */ /* 0x000fe20008410000 */
[----:B------:R-:W-:Y:S01]  /*1300*/  IMAD R69, R68, UR11, R5 ;  /* 0x0000000b44457c24 */ /* 0x000fe2000f8e0205 */
[----:B------:R-:W-:Y:S01]  /*1310*/  STS [R73+0x10500], R7 ;  /* 0x0105000749007388 */ /* 0x000fe20000000800 */
[----:B------:R-:W-:-:S02]  /*1320*/  FMUL.FTZ R48, R48, UR5 ;  /* 0x0000000530307c20 */ /* 0x000fc40008410000 */
[----:B------:R-:W-:Y:S01]  /*1330*/  F2FP.BF16.F32.PACK_AB R26, R26, R45 ;  /* 0x0000002d1a1a723e */ /* 0x000fe200000010ff */
[----:B------:R-:W-:Y:S01]  /*1340*/  STS [R73+0x12400], R23 ;  /* 0x0124001749007388 */ /* 0x000fe20000000800 */
[----:B------:R-:W-:Y:S01]  /*1350*/  FMUL.FTZ R51, R51, UR5 ;  /* 0x0000000533337c20 */ /* 0x000fe20008410000 */
[----:B------:R-:W-:Y:S02]  /*1360*/  UIADD3 UR5, UPT, UPT, UR4, 0x10000, URZ ;  /* 0x0001000004057890 */ /* 0x000fe4000fffe0ff */
[----:B------:R-:W-:Y:S02]  /*1370*/  STS [R73+0x12500], R24 ;  /* 0x0125001849007388 */ /* 0x000fe40000000800 */
[----:B------:R-:W-:Y:S02]  /*1380*/  F2FP.BF16.F32.PACK_AB R48, R51, R48 ;  /* 0x000000303330723e */ /* 0x000fe400000010ff */
[----:B------:R-:W-:Y:S01]  /*1390*/  STS [R73+0x10900], R10 ;  /* 0x0109000a49007388 */ /* 0x000fe20000000800 */
[----:B------:R-:W-:-:S02]  /*13a0*/  LEA R8, R75, UR5, 0x1 ;  /* 0x000000054b087c11 */ /* 0x000fc4000f8e08ff */
[----:B------:R-:W-:Y:S01]  /*13b0*/  LEA R75, R75, UR4, 0x1 ;  /* 0x000000044b4b7c11 */ /* 0x000fe2000f8e08ff */
[----:B------:R-:W-:Y:S04]  /*13c0*/  STS [R73+0x12800], R14 ;  /* 0x0128000e49007388 */ /* 0x000fe80000000800 */
[----:B------:R0:W-:Y:S04]  /*13d0*/  STS [R73+0x12900], R15 ;  /* 0x0129000f49007388 */ /* 0x0001e80000000800 */
[----:B------:R-:W-:Y:S04]  /*13e0*/  STS [R73+0x10c00], R11 ;  /* 0x010c000b49007388 */ /* 0x000fe80000000800 */
[----:B------:R-:W-:Y:S01]  /*13f0*/  STS [R73+0x10d00], R12 ;  /* 0x010d000c49007388 */ /* 0x000fe20000000800 */
[----:B0-----:R-:W-:-:S03]  /*1400*/  IADD3 R15, PT, PT, R13, 0x60, RZ ;  /* 0x000000600d0f7810 */ /* 0x001fc60007ffe0ff */
[----:B------:R-:W-:Y:S04]  /*1410*/  STS [R73+0x12c00], R16 ;  /* 0x012c001049007388 */ /* 0x000fe80000000800 */
[----:B------:R-:W-:Y:S04]  /*1420*/  STS [R73+0x12d00], R40 ;  /* 0x012d002849007388 */ /* 0x000fe80000000800 */
[----:B------:R-:W-:Y:S04]  /*1430*/  STS [R73+0x14000], R50 ;  /* 0x0140003249007388 */ /* 0x000fe80000000800 */
[----:B------:R-:W-:Y:S04]  /*1440*/  STS [R73+0x14100], R52 ;  /* 0x0141003449007388 */ /* 0x000fe80000000800 */
[----:B------:R-:W-:Y:S04]  /*1450*/  STS [R73+0x16000], R29 ;  /* 0x0160001d49007388 */ /* 0x000fe80000000800 */
[----:B------:R-:W-:Y:S04]  /*1460*/  STS [R73+0x16100], R19 ;  /* 0x0161001349007388 */ /* 0x000fe80000000800 */
[----:B------:R0:W-:Y:S04]  /*1470*/  STS [R73+0x14400], R17 ;  /* 0x0144001149007388 */ /* 0x0001e80000000800 */
[----:B------:R1:W-:Y:S04]  /*1480*/  STS [R73+0x14500], R20 ;  /* 0x0145001449007388 */ /* 0x0003e80000000800 */
[----:B------:R1:W-:Y:S01]  /*1490*/  STS [R73+0x16400], R32 ;  /* 0x0164002049007388 */ /* 0x0003e20000000800 */
[----:B0-----:R-:W-:-:S03]  /*14a0*/  VIADD R17, R13, 0x70 ;  /* 0x000000700d117836 */ /* 0x001fc60000000000 */
        /* <DEDUP_REMOVED lines=11> */
[----:B------:R-:W0:Y:S01]  /*1560*/  LDS.128 R8, [R8] ;  /* 0x0000000008087984 */ /* 0x000e220000000c00 */
[----:B------:R-:W2:Y:S01]  /*1570*/  LDCU.64 UR4, c[0x0][0x3c0] ;  /* 0x00007800ff0477ac */ /* 0x000ea20008000a00 */
[----:B------:R-:W-:Y:S01]  /*1580*/  MOV R68, R4 ;  /* 0x0000000400447202 */ /* 0x000fe20000000f00 */
[----:B------:R-:W3:Y:S01]  /*1590*/  LDCU.64 UR8, c[0x0][0x3a8] ;  /* 0x00007500ff0877ac */ /* 0x000ee20008000a00 */
[----:B--2---:R-:W-:-:S03]  /*15a0*/  IMAD R13, R3, UR4, RZ ;  /* 0x00000004030d7c24 */ /* 0x004fc6000f8e02ff */
[----:B------:R-:W-:-:S04]  /*15b0*/  IMAD.WIDE.U32 R6, R2, UR4, R68 ;  /* 0x0000000402067c25 */ /* 0x000fc8000f8e0044 */
[----:B------:R-:W-:Y:S01]  /*15c0*/  IMAD R13, R2, UR5, R13 ;  /* 0x00000005020d7c24 */ /* 0x000fe2000f8e020d */
[----:B---3--:R-:W-:-:S03]  /*15d0*/  LEA R12, P1, R6, UR8, 0x1 ;  /* 0x00000008060c7c11 */ /* 0x008fc6000f8208ff */
[----:B------:R-:W-:-:S05]  /*15e0*/  IMAD.IADD R7, R7, 0x1, R13 ;  /* 0x0000000107077824 */ /* 0x000fca00078e020d */
[----:B------:R-:W-:-:S05]  /*15f0*/  LEA.HI.X R13, R6, UR9, R7, 0x1, P1 ;  /* 0x00000009060d7c11 */ /* 0x000fca00088f0c07 */
[----:B0-----:R0:W-:Y:S02]  /*1600*/  STG.E.128 desc[UR6][R12.64], R8 ;  /* 0x000000080c007986 */ /* 0x0011e4000c101d06 */
.L_x_72:
[----:B------:R-:W-:Y:S05]  /*1610*/  BSYNC.RECONVERGENT B0 ;  /* 0x0000000000007941 */ /* 0x000fea0003800200 */
.L_x_71:
[----:B0-----:R0:W2:Y:S01]  /*1620*/  LDS.128 R8, [R75+0x10200] ;  /* 0x010200004b087984 */ /* 0x0010a20000000c00 */
[----:B------:R-:W-:Y:S01]  /*1630*/  BSSY.RECONVERGENT B0, `(.L_x_73) ;  /* 0x0000011000007945 */ /* 0x000fe20003800200 */
[-C--:B------:R-:W-:Y:S02]  /*1640*/  ISETP.GE.OR P1, PT, R15, R0.reuse, P0 ;  /* 0x000000000f00720c */ /* 0x080fe40000726670 */
[----:B------:R-:W-:Y:S01]  /*1650*/  ISETP.GE.OR P0, PT, R17, R0, P0 ;  /* 0x000000001100720c */ /* 0x000fe20000706670 */
[----:B------:R-:W-:-:S12]  /*1660*/  @P6 BRA `(.L_x_74) ;  /* 0x0000000000346947 */ /* 0x000fd80003800000 */
        /* <DEDUP_REMOVED lines=13> */
.L_x_74:
[----:B------:R-:W-:Y:S05]  /*1740*/  BSYNC.RECONVERGENT B0 ;  /* 0x0000000000007941 */ /* 0x000fea0003800200 */
.L_x_73:
        /* <DEDUP_REMOVED lines=16> */
.L_x_76:
[----:B------:R-:W-:Y:S05]  /*1850*/  BSYNC.RECONVERGENT B0 ;  /* 0x0000000000007941 */ /* 0x000fea0003800200 */
.L_x_75:
        /* <DEDUP_REMOVED lines=16> */
.L_x_78:
[----:B------:R-:W-:Y:S05]  /*1960*/  BSYNC.RECONVERGENT B0 ;  /* 0x0000000000007941 */ /* 0x000fea0003800200 */
.L_x_77:
[----:B0---4-:R0:W4:Y:S01]  /*1970*/  LDS.128 R8, [R75+0x10800] ;  /* 0x010800004b087984 */ /* 0x0111220000000c00 */
[----:B------:R-:W-:Y:S04]  /*1980*/  BSSY.RECONVERGENT B0, `(.L_x_79) ;  /* 0x000000f000007945 */ /* 0x000fe80003800200 */
[----:B------:R-:W-:Y:S05]  /*1990*/  @P3 BRA `(.L_x_80) ;  /* 0x0000000000343947 */ /* 0x000fea0003800000 */
[----:B------:R-:W5:Y:S01]  /*19a0*/  LDCU.64 UR4, c[0x0][0x3c0] ;  /* 0x00007800ff0477ac */ /* 0x000f620008000a00 */
[----:B------:R-:W-:Y:S01]  /*19b0*/  IADD3 R13, P3, PT, R2, 0x40, RZ ;  /* 0x00000040020d7810 */ /* 0x000fe20007f7e0ff */
[----:B------:R-:W-:Y:S01]  /*19c0*/  IMAD.MOV.U32 R6, RZ, RZ, R4 ;  /* 0x000000ffff067224 */ /* 0x000fe200078e0004 */
[----:B------:R-:W-:Y:S01]  /*19d0*/  MOV R7, R69 ;  /* 0x0000004500077202 */ /* 0x000fe20000000f00 */
[----:B------:R-:W1:Y:S01]  /*19e0*/  LDCU.64 UR8, c[0x0][0x3a8] ;  /* 0x00007500ff0877ac */ /* 0x000e620008000a00 */
[----:B------:R-:W-:-:S05]  /*19f0*/  IADD3.X R0, PT, PT, RZ, R3, RZ, P3, !PT ;  /* 0x00000003ff007210 */ /* 0x000fca0001ffe4ff */
[----:B-----5:R-:W-:Y:S02]  /*1a00*/  IMAD R0, R0, UR4, RZ ;  /* 0x0000000400007c24 */ /* 0x020fe4000f8e02ff */
[----:B------:R-:W-:-:S04]  /*1a10*/  IMAD.WIDE.U32 R6, R13, UR4, R6 ;  /* 0x000000040d067c25 */ /* 0x000fc8000f8e0006 */
[----:B------:R-:W-:Y:S01]  /*1a20*/  IMAD R13, R13, UR5, R0 ;  /* 0x000000050d0d7c24 */ /* 0x000fe2000f8e0200 */
[----:B-1----:R-:W-:-:S03]  /*1a30*/  LEA R12, P3, R6, UR8, 0x1 ;  /* 0x00000008060c7c11 */ /* 0x002fc6000f8608ff */
[----:B------:R-:W-:-:S05]  /*1a40*/  IMAD.IADD R7, R7, 0x1, R13 ;  /* 0x0000000107077824 */ /* 0x000fca00078e020d */
[----:B------:R-:W-:-:S05]  /*1a50*/  LEA.HI.X R13, R6, UR9, R7, 0x1, P3 ;  /* 0x00000009060d7c11 */ /* 0x000fca00098f0c07 */
[----:B----4-:R1:W-:Y:S02]  /*1a60*/  STG.E.128 desc[UR6][R12.64], R8 ;  /* 0x000000080c007986 */ /* 0x0103e4000c101d06 */
.L_x_80:
[----:B------:R-:W-:Y:S05]  /*1a70*/  BSYNC.RECONVERGENT B0 ;  /* 0x0000000000007941 */ /* 0x000fea0003800200 */
.L_x_79:
[----:B-1--4-:R1:W4:Y:S01]  /*1a80*/  LDS.128 R8, [R75+0x10a00] ;  /* 0x010a00004b087984 */ /* 0x0123220000000c00 */
        /* <DEDUP_REMOVED lines=15> */
.L_x_82:
[----:B------:R-:W-:Y:S05]  /*1b80*/  BSYNC.RECONVERGENT B0 ;  /* 0x0000000000007941 */ /* 0x000fea0003800200 */
.L_x_81:
        /* <DEDUP_REMOVED lines=16> */
.L_x_84:
[----:B------:R-:W-:Y:S05]  /*1c90*/  BSYNC.RECONVERGENT B0 ;  /* 0x0000000000007941 */ /* 0x000fea0003800200 */
.L_x_83:
[----:B-1--4-:R1:W4:Y:S01]  /*1ca0*/  LDS.128 R8, [R75+0x10e00] ;  /* 0x010e00004b087984 */ /* 0x0123220000000c00 */
        /* <DEDUP_REMOVED lines=15> */
.L_x_85:
        /* <DEDUP_REMOVED lines=14> */
.L_x_156:


//--------------------- .text._ZN7cutlass13device_kernelIN5flash32FlashAttnBwdPostprocessConvertdQIN4cute5tupleIJNS3_1CILi64EEENS5_ILi128EEEEEENS_10bfloat16_tEfNS_4arch4Sm80ELi256ENS3_8TiledMMAINS3_8MMA_AtomIJNS3_30SM80_16x8x16_F32BF16BF16F32_TNEEEENS3_6LayoutINS4_IJNS5_ILi2EEENS5_ILi4EEENS5_ILi1EEEEEENS4_IJSJ_SH_NS5_ILi0EEEEEEEENS4_IJNS5_ILi32EEES6_NS5_ILi16EEEEEEEELb0EEEEEvNT_6ParamsE --------------------------
	.section	.text._ZN7cutlass13device_kernelIN5flash32FlashAttnBwdPostprocessConvertdQIN4cute5tupleIJNS3_1CILi64EEENS5_ILi128EEEEEENS_10bfloat16_tEfNS_4arch4Sm80ELi256ENS3_8TiledMMAINS3_8MMA_AtomIJNS3_30SM80_16x8x16_F32BF16BF16F32_TNEEEENS3_6LayoutINS4_IJNS5_ILi2EEENS5_ILi4EEENS5_ILi1EEEEEENS4_IJSJ_SH_NS5_ILi0EEEEEEEENS4_IJNS5_ILi32EEES6_NS5_ILi16EEEEEEEELb0EEEEEvNT_6ParamsE,"ax",@progbits
	.align	128
.text._ZN7cutlass13device_kernelIN5flash32FlashAttnBwdPostprocessConvertdQIN4cute5tupleIJNS3_1CILi64EEENS5_ILi128EEEEEENS_10bfloat16_tEfNS_4arch4Sm80ELi256ENS3_8TiledMMAINS3_8MMA_AtomIJNS3_30SM80_16x8x16_F32BF16BF16F32_TNEEEENS3_6LayoutINS4_IJNS5_ILi2EEENS5_ILi4EEENS5_ILi1EEEEEENS4_IJSJ_SH_NS5_ILi0EEEEEEEENS4_IJNS5_ILi32EEES6_NS5_ILi16EEEEEEEELb0EEEEEvNT_6ParamsE:
        .type           _ZN7cutlass13device_kernelIN5flash32FlashAttnBwdPostprocessConvertdQIN4cute5tupleIJNS3_1CILi64EEENS5_ILi128EEEEEENS_10bfloat16_tEfNS_4arch4Sm80ELi256ENS3_8TiledMMAINS3_8MMA_AtomIJNS3_30SM80_16x8x16_F32BF16BF16F32_TNEEEENS3_6LayoutINS4_IJNS5_ILi2EEENS5_ILi4EEENS5_ILi1EEEEEENS4_IJSJ_SH_NS5_ILi0EEEEEEEENS4_IJNS5_ILi32EEES6_NS5_ILi16EEEEEEEELb0EEEEEvNT_6ParamsE,@function
        .size           _ZN7cutlass13device_kernelIN5flash32FlashAttnBwdPostprocessConvertdQIN4cute5tupleIJNS3_1CILi64EEENS5_ILi128EEEEEENS_10bfloat16_tEfNS_4arch4Sm80ELi256ENS3_8TiledMMAINS3_8MMA_AtomIJNS3_30SM80_16x8x16_F32BF16BF16F32_TNEEEENS3_6LayoutINS4_IJNS5_ILi2EEENS5_ILi4EEENS5_ILi1EEEEEENS4_IJSJ_SH_NS5_ILi0EEEEEEEENS4_IJNS5_ILi32EEES6_NS5_ILi16EEEEEEEELb0EEEEEvNT_6ParamsE,(.L_x_157 - _ZN7cutlass13device_kernelIN5flash32FlashAttnBwdPostprocessConvertdQIN4cute5tupleIJNS3_1CILi64EEENS5_ILi128EEEEEENS_10bfloat16_tEfNS_4arch4Sm80ELi256ENS3_8TiledMMAINS3_8MMA_AtomIJNS3_30SM80_16x8x16_F32BF16BF16F32_TNEEEENS3_6LayoutINS4_IJNS5_ILi2EEENS5_ILi4EEENS5_ILi1EEEEEENS4_IJSJ_SH_NS5_ILi0EEEEEEEENS4_IJNS5_ILi32EEES6_NS5_ILi16EEEEEEEELb0EEEEEvNT_6ParamsE)
        .other          _ZN7cutlass13device_kernelIN5flash32FlashAttnBwdPostprocessConvertdQIN4cute5tupleIJNS3_1CILi64EEENS5_ILi128EEEEEENS_10bfloat16_tEfNS_4arch4Sm80ELi256ENS3_8TiledMMAINS3_8MMA_AtomIJNS3_30SM80_16x8x16_F32BF16BF16F32_TNEEEENS3_6LayoutINS4_IJNS5_ILi2EEENS5_ILi4EEENS5_ILi1EEEEEENS4_IJSJ_SH_NS5_ILi0EEEEEEEENS4_IJNS5_ILi32EEES6_NS5_ILi16EEEEEEEELb0EEEEEvNT_6ParamsE,@"STO_CUDA_ENTRY STV_DEFAULT"
_ZN7cutlass13device_kernelIN5flash32FlashAttnBwdPostprocessConvertdQIN4cute5tupleIJNS3_1CILi64EEENS5_ILi128EEEEEENS_10bfloat16_tEfNS_4arch4Sm80ELi256ENS3_8TiledMMAINS3_8MMA_AtomIJNS3_30SM80_16x8x16_F32BF16BF16F32_TNEEEENS3_6LayoutINS4_IJNS5_ILi2EEENS5_ILi4EEENS5_ILi1EEEEEENS4_IJSJ_SH_NS5_ILi0EEEEEEEENS4_IJNS5_ILi32EEES6_NS5_ILi16EEEEEEEELb0EEEEEvNT_6ParamsE:
        /* <DEDUP_REMOVED lines=17> */
.L_x_86:
[----:B------:R-:W0:Y:S01]  /*0110*/  LDC.64 R2, c[0x0][0x3e0] ;  /* 0x0000f800ff027b82 */ /* 0x000e220000000a00 */
[----:B------:R-:W1:Y:S01]  /*0120*/  LDCU.64 UR4, c[0x0][0x3e8] ;  /* 0x00007d00ff0477ac */ /* 0x000e620008000a00 */
[----:B0-----:R-:W-:-:S05]  /*0130*/  IMAD.WIDE.U32 R2, R9, 0x4, R2 ;  /* 0x0000000409027825 */ /* 0x001fca00078e0002 */
[----:B------:R-:W2:Y:S01]  /*0140*/  LDG.E R36, desc[UR6][R2.64] ;  /* 0x0000000602247981 */ /* 0x000ea2000c1e1900 */
[----:B-1----:R-:W-:-:S04]  /*0150*/  UISETP.NE.U32.AND UP0, UPT, UR4, URZ, UPT ;  /* 0x000000ff0400728c */ /* 0x002fc8000bf05070 */
[----:B------:R-:W-:Y:S01]  /*0160*/  UISETP.NE.AND.EX UP0, UPT, UR5, URZ, UPT, UP0 ;  /* 0x000000ff0500728c */ /* 0x000fe2000bf05300 */
[--C-:B--2---:R-:W-:Y:S01]  /*0170*/  IMAD R0, R9, 0x40, R36.reuse ;  /* 0x0000004009007824 */ /* 0x104fe200078e0224 */
[----:B------:R-:W-:-:S04]  /*0180*/  SHF.R.S32.HI R37, RZ, 0x1f, R36 ;  /* 0x0000001fff257819 */ /* 0x000fc80000011424 */
[----:B------:R-:W-:-:S04]  /*0190*/  SHF.R.S32.HI R5, RZ, 0x1f, R0 ;  /* 0x0000001fff057819 */ /* 0x000fc80000011400 */
[----:B------:R-:W-:-:S05]  /*01a0*/  LEA.HI R5, R5, R0, RZ, 0x6 ;  /* 0x0000000005057211 */ /* 0x000fca00078f30ff */
[----:B------:R-:W-:-:S05]  /*01b0*/  IMAD.SHL.U32 R5, R5, 0x80, RZ ;  /* 0x0000008005057824 */ /* 0x000fca00078e00ff */
[----:B------:R-:W-:-:S04]  /*01c0*/  LOP3.LUT R4, R5, 0xffffe000, RZ, 0xc0, !PT ;  /* 0xffffe00005047812 */ /* 0x000fc800078ec0ff */
[----:B------:R-:W-:Y:S01]  /*01d0*/  SHF.R.S32.HI R5, RZ, 0x1f, R4 ;  /* 0x0000001fff057819 */ /* 0x000fe20000011404 */
[----:B------:R-:W-:Y:S06]  /*01e0*/  BRA.U !UP0, `(.L_x_89) ;  /* 0x0000000108107547 */ /* 0x000fec000b800000 */
.L_x_88:
[----:B------:R-:W0:Y:S02]  /*01f0*/  LDC.64 R40, c[0x0][0x3e8] ;  /* 0x0000fa00ff287b82 */ /* 0x000e240000000a00 */
[----:B0-----:R-:W-:-:S06]  /*0200*/  IMAD.WIDE.U32 R40, R9, 0x4, R40 ;  /* 0x0000000409287825 */ /* 0x001fcc00078e0028 */
[----:B------:R0:W5:Y:S01]  /*0210*/  LDG.E R40, desc[UR6][R40.64] ;  /* 0x0000000628287981 */ /* 0x000162000c1e1900 */
[----:B------:R-:W-:Y:S05]  /*0220*/  BRA `(.L_x_87) ;  /* 0x0000000000087947 */ /* 0x000fea0003800000 */
.L_x_89:
[----:B------:R-:W2:Y:S02]  /*0230*/  LDG.E R3, desc[UR6][R2.64+0x4] ;  /* 0x0000040602037981 */ /* 0x000ea4000c1e1900 */
[----:B--2---:R-:W-:-:S07]  /*0240*/  IADD3 R40, PT, PT, -R36, R3, RZ ;  /* 0x0000000324287210 */ /* 0x004fce0007ffe1ff */
.L_x_87:
[----:B------:R-:W-:Y:S01]  /*0250*/  IMAD.SHL.U32 R3, R39, 0x40, RZ ;  /* 0x0000004027037824 */ /* 0x000fe200078e00ff */
[----:B------:R-:W-:-:S04]  /*0260*/  ISETP.NE.AND.EX P0, PT, R7, RZ, PT, P0 ;  /* 0x000000ff0700720c */ /* 0x000fc80003f05300 */
        /* <DEDUP_REMOVED lines=8> */
[----:B------:R-:W5:Y:S01]  /*02f0*/  LDCU UR9, c[0x0][0x3b4] ;  /* 0x00007680ff0977ac */ /* 0x000f620008000800 */
[----:B-1----:R-:W-:-:S05]  /*0300*/  IMAD.SHL.U32 R38, R43, 0x4, RZ ;  /* 0x000000042b267824 */ /* 0x002fca00078e00ff */
[----:B------:R-:W-:-:S04]  /*0310*/  LEA R7, R39, R38, 0xd ;  /* 0x0000002627077211 */ /* 0x000fc800078e68ff */
        /* <DEDUP_REMOVED lines=10> */
[----:B------:R-:W-:Y:S01]  /*03c0*/  VIADDMNMX R40, R40, -R3, 0x40, PT ;  /* 0x0000004028287446 */ /* 0x000fe20003800903 */
[----:B0-----:R-:W-:Y:S01]  /*03d0*/  IMAD.SHL.U32 R41, R43, 0x8, RZ ;  /* 0x000000082b297824 */ /* 0x001fe200078e00ff */
[----:B------:R-:W2:Y:S01]  /*03e0*/  LDG.E.128 R4, desc[UR6][R46.64] ;  /* 0x000000062e047981 */ /* 0x000ea2000c1e1d00 */
[----:B------:R-:W-:Y:S01]  /*03f0*/  SHF.R.U32.HI R44, RZ, 0x1, R43 ;  /* 0x00000001ff2c7819 */ /* 0x000fe2000001162b */
[----:B------:R-:W0:Y:S02]  /*0400*/  LDCU.64 UR10, c[0x0][0x3d0] ;  /* 0x00007a00ff0a77ac */ /* 0x000e240008000a00 */
[----:B------:R-:W3:Y:S04]  /*0410*/  LDG.E.128 R8, desc[UR6][R46.64+0x1000] ;  /* 0x001000062e087981 */ /* 0x000ee8000c1e1d00 */
[----:B------:R-:W4:Y:S04]  /*0420*/  LDG.E.128 R12, desc[UR6][R46.64+0x2000] ;  /* 0x002000062e0c7981 */ /* 0x000f28000c1e1d00 */
[----:B------:R-:W4:Y:S04]  /*0430*/  LDG.E.128 R16, desc[UR6][R46.64+0x3000] ;  /* 0x003000062e107981 */ /* 0x000f28000c1e1d00 */
[----:B------:R-:W4:Y:S04]  /*0440*/  LDG.E.128 R20, desc[UR6][R46.64+0x4000] ;  /* 0x004000062e147981 */ /* 0x000f28000c1e1d00 */
[----:B------:R-:W4:Y:S04]  /*0450*/  LDG.E.128 R24, desc[UR6][R46.64+0x5000] ;  /* 0x005000062e187981 */ /* 0x000f28000c1e1d00 */
[----:B------:R-:W4:Y:S04]  /*0460*/  LDG.E.128 R28, desc[UR6][R46.64+0x6000] ;  /* 0x006000062e1c7981 */ /* 0x000f28000c1e1d00 */
[----:B------:R5:W4:Y:S01]  /*0470*/  LDG.E.128 R32, desc[UR6][R46.64+0x7000] ;  /* 0x007000062e207981 */ /* 0x000b22000c1e1d00 */
[----:B-1----:R-:W-:Y:S01]  /*0480*/  ULEA UR4, UR5, UR4, 0x18 ;  /* 0x0000000405047291 */ /* 0x002fe2000f8ec0ff */
[----:B------:R-:W-:Y:S01]  /*0490*/  LOP3.LUT R3, R38, 0x40, RZ, 0xc0, !PT ;  /* 0x0000004026037812 */ /* 0x000fe200078ec0ff */
[----:B------:R-:W1:Y:S01]  /*04a0*/  LDCU UR5, c[0x0][0x3d8] ;  /* 0x00007b00ff0577ac */ /* 0x000e620008000800 */
[----:B------:R-:W-:Y:S01]  /*04b0*/  LOP3.LUT R2, R41, 0x78, RZ, 0xc0, !PT ;  /* 0x0000007829027812 */ /* 0x000fe200078ec0ff */
[----:B------:R-:W-:Y:S01]  /*04c0*/  BSSY.RECONVERGENT B0, `(.L_x_90) ;  /* 0x000009e000007945 */ /* 0x000fe20003800200 */
[----:B------:R-:W-:-:S02]  /*04d0*/  LOP3.LUT R3, R3, 0x8, R44, 0xf8, !PT ;  /* 0x0000000803037812 */ /* 0x000fc400078ef82c */
[----:B------:R-:W-:Y:S02]  /*04e0*/  SHF.R.U32.HI R45, RZ, 0x4, R43 ;  /* 0x00000004ff2d7819 */ /* 0x000fe4000001162b */
[----:B-----5:R-:W-:Y:S02]  /*04f0*/  LEA R47, R43, UR4, 0x4 ;  /* 0x000000042b2f7c11 */ /* 0x020fe4000f8e20ff */
[----:B------:R-:W-:Y:S01]  /*0500*/  ISETP.GE.AND P0, PT, R2, UR9, PT ;  /* 0x0000000902007c0c */ /* 0x000fe2000bf06270 */
[----:B------:R-:W-:Y:S01]  /*0510*/  VIADD R51, R45, 0x10 ;  /* 0x000000102d337836 */ /* 0x000fe20000000000 */
[C---:B------:R-:W-:Y:S01]  /*0520*/  SHF.L.U32 R46, R43.reuse, 0x1, RZ ;  /* 0x000000012b2e7819 */ /* 0x040fe200000006ff */
[----:B------:R-:W-:Y:S01]  /*0530*/  IMAD R44, R43, -0xc, R47 ;  /* 0xfffffff42b2c7824 */ /* 0x000fe200078e022f */
[----:B------:R-:W-:Y:S02]  /*0540*/  LOP3.LUT R48, R41, 0x8, RZ, 0xc0, !PT ;  /* 0x0000000829307812 */ /* 0x000fe400078ec0ff */
[----:B------:R-:W-:-:S02]  /*0550*/  SHF.L.U32 R42, R43, 0x9, RZ ;  /* 0x000000092b2a7819 */ /* 0x000fc400000006ff */
[----:B------:R-:W-:Y:S02]  /*0560*/  LOP3.LUT R49, R43, 0x3b0, RZ, 0xc0, !PT ;  /* 0x000003b02b317812 */ /* 0x000fe400078ec0ff */
[C---:B------:R-:W-:Y:S02]  /*0570*/  IADD3 R36, P1, PT, R45.reuse, R36, RZ ;  /* 0x000000242d247210 */ /* 0x040fe40007f3e0ff */
[-C--:B------:R-:W-:Y:S02]  /*0580*/  ISETP.GE.OR P3, PT, R45, R40.reuse, P0 ;  /* 0x000000282d00720c */ /* 0x080fe40000766670 */
[----:B------:R-:W-:Y:S01]  /*0590*/  LOP3.LUT R46, R46, 0x6, RZ, 0xc0, !PT ;  /* 0x000000062e2e7812 */ /* 0x000fe200078ec0ff */
[----:B------:R-:W-:Y:S01]  /*05a0*/  IMAD.X R37, RZ, RZ, R37, P1 ;  /* 0x000000ffff257224 */ /* 0x000fe200008e0625 */
[----:B------:R-:W-:Y:S02]  /*05b0*/  LOP3.LUT R42, R49, 0x1c00, R42, 0xf8, !PT ;  /* 0x00001c00312a7812 */ /* 0x000fe400078ef82a */
[----:B------:R-:W-:Y:S01]  /*05c0*/  ISETP.GE.OR P2, PT, R51, R40, P0 ;  /* 0x000000283300720c */ /* 0x000fe20000746670 */
[----:B------:R-:W-:Y:S01]  /*05d0*/  IMAD.WIDE.U32 R36, R39, 0x40, R36 ;  /* 0x0000004027247825 */ /* 0x000fe200078e0024 */
[----:B------:R-:W-:-:S04]  /*05e0*/  LOP3.LUT R46, R46, 0x1c00, R41, 0xf8, !PT ;  /* 0x00001c002e2e7812 */ /* 0x000fc800078ef829 */
[----:B------:R-:W-:-:S04]  /*05f0*/  LOP3.LUT R41, R46, 0x100, R41, 0xf8, !PT ;  /* 0x000001002e297812 */ /* 0x000fc800078ef829 */
[----:B------:R-:W-:Y:S01]  /*0600*/  LOP3.LUT R41, R41, 0x30, R38, 0xf8, !PT ;  /* 0x0000003029297812 */ /* 0x000fe200078ef826 */
[----:B--2---:R2:W-:Y:S04]  /*0610*/  STS.128 [R47], R4 ;  /* 0x000000042f007388 */ /* 0x0045e80000000c00 */
[----:B---3--:R-:W-:Y:S04]  /*0620*/  STS.128 [R47+0x1000], R8 ;  /* 0x001000082f007388 */ /* 0x008fe80000000c00 */
[----:B----4-:R-:W-:Y:S04]  /*0630*/  STS.128 [R47+0x2000], R12 ;  /* 0x0020000c2f007388 */ /* 0x010fe80000000c00 */
[----:B------:R-:W-:Y:S04]  /*0640*/  STS.128 [R47+0x3000], R16 ;  /* 0x003000102f007388 */ /* 0x000fe80000000c00 */
[----:B------:R-:W-:Y:S01]  /*0650*/  STS.128 [R47+0x4000], R20 ;  /* 0x004000142f007388 */ /* 0x000fe20000000c00 */
[--C-:B--2---:R-:W-:Y:S01]  /*0660*/  SHF.R.U32.HI R4, RZ, 0x3, R43.reuse ;  /* 0x00000003ff047819 */ /* 0x104fe2000001162b */
[C---:B------:R-:W-:Y:S01]  /*0670*/  VIADD R7, R45.reuse, 0x20 ;  /* 0x000000202d077836 */ /* 0x040fe20000000000 */
[----:B------:R-:W-:Y:S01]  /*0680*/  LOP3.LUT R5, R48, 0x40, R43, 0xf8, !PT ;  /* 0x0000004030057812 */ /* 0x000fe200078ef82b */
[----:B------:R-:W-:Y:S01]  /*0690*/  STS.128 [R47+0x5000], R24 ;  /* 0x005000182f007388 */ /* 0x000fe20000000c00 */
[----:B------:R-:W-:-:S02]  /*06a0*/  VIADD R45, R45, 0x30 ;  /* 0x000000302d2d7836 */ /* 0x000fc40000000000 */
[-C--:B------:R-:W-:Y:S01]  /*06b0*/  ISETP.GE.OR P1, PT, R7, R40.reuse, P0 ;  /* 0x000000280700720c */ /* 0x080fe20000726670 */
[----:B------:R2:W-:Y:S02]  /*06c0*/  STS.128 [R47+0x6000], R28 ;  /* 0x0060001c2f007388 */ /* 0x0005e40000000c00 */
[----:B------:R-:W-:Y:S02]  /*06d0*/  ISETP.GE.OR P0, PT, R45, R40, P0 ;  /* 0x000000282d00720c */ /* 0x000fe40000706670 */
[----:B------:R-:W-:Y:S01]  /*06e0*/  STS.128 [R47+0x7000], R32 ;  /* 0x007000202f007388 */ /* 0x000fe20000000c00 */
[----:B------:R-:W-:Y:S01]  /*06f0*/  BAR.SYNC.DEFER_BLOCKING 0x0 ;  /* 0x0000000000007b1d */ /* 0x000fe20000010000 */
[----:B--2---:R-:W-:-:S04]  /*0700*/  LOP3.LUT R30, R4, 0x8, RZ, 0xc0, !PT ;  /* 0x00000008041e7812 */ /* 0x004fc800078ec0ff */
[--C-:B------:R-:W-:Y:S02]  /*0710*/  LOP3.LUT R4, R42, R5, R30.reuse, 0xf6, !PT ;  /* 0x000000052a047212 */ /* 0x100fe400078ef61e */
[----:B------:R-:W-:Y:S01]  /*0720*/  LOP3.LUT R3, R41, R3, R30, 0xf6, !PT ;  /* 0x0000000329037212 */ /* 0x000fe200078ef61e */
[----:B------:R-:W1:Y:S04]  /*0730*/  LDS R31, [R44+0x1400] ;  /* 0x001400002c1f7984 */ /* 0x000e680000000800 */
[----:B------:R-:W2:Y:S04]  /*0740*/  LDS R34, [R44+0x800] ;  /* 0x000800002c227984 */ /* 0x000ea80000000800 */
[----:B------:R-:W3:Y:S04]  /*0750*/  LDS R33, [R44+0xc00] ;  /* 0x000c00002c217984 */ /* 0x000ee80000000800 */
[----:B------:R-:W4:Y:S04]  /*0760*/  LDS R22, [R44+0x1800] ;  /* 0x001800002c167984 */ /* 0x000f280000000800 */
[----:B------:R-:W5:Y:S04]  /*0770*/  LDS R29, [R44+0x1c00] ;  /* 0x001c00002c1d7984 */ /* 0x000f680000000800 */
[----:B------:R-:W0:Y:S04]  /*0780*/  LDS R35, [R44+0x400] ;  /* 0x000400002c237984 */ /* 0x000e280000000800 */
[----:B------:R-:W0:Y:S04]  /*0790*/  LDS R24, [R44+0x3000] ;  /* 0x003000002c187984 */ /* 0x000e280000000800 */
[----:B------:R-:W0:Y:S04]  /*07a0*/  LDS R26, [R44+0x3400] ;  /* 0x003400002c1a7984 */ /* 0x000e280000000800 */
[----:B------:R-:W0:Y:S04]  /*07b0*/  LDS R32, [R44+0x1000] ;  /* 0x001000002c207984 */ /* 0x000e280000000800 */
[----:B------:R-:W0:Y:S04]  /*07c0*/  LDS R23, [R44+0x3800] ;  /* 0x003800002c177984 */ /* 0x000e280000000800 */
        /* <DEDUP_REMOVED lines=11> */
[----:B0-----:R-:W-:-:S03]  /*0880*/  FMUL.FTZ R38, R35, UR5 ;  /* 0x0000000523267c20 */ /* 0x001fc60008410000 */
[----:B------:R-:W0:Y:S01]  /*0890*/  LDS R19, [R44+0x4400] ;  /* 0x004400002c137984 */ /* 0x000e220000000800 */
[----:B------:R-:W-:-:S03]  /*08a0*/  FMUL.FTZ R24, R24, UR5 ;  /* 0x0000000518187c20 */ /* 0x000fc60008410000 */
[----:B------:R-:W0:Y:S01]  /*08b0*/  LDS R15, [R44+0x5000] ;  /* 0x005000002c0f7984 */ /* 0x000e220000000800 */
[----:B------:R-:W-:-:S03]  /*08c0*/  FMUL.FTZ R39, R26, UR5 ;  /* 0x000000051a277c20 */ /* 0x000fc60008410000 */
[----:B------:R-:W0:Y:S01]  /*08d0*/  LDS R14, [R44+0x5400] ;  /* 0x005400002c0e7984 */ /* 0x000e220000000800 */
[----:B------:R-:W-:Y:S01]  /*08e0*/  FMUL.FTZ R35, R32, UR5 ;  /* 0x0000000520237c20 */ /* 0x000fe20008410000 */
[----:B------:R-:W-:Y:S02]  /*08f0*/  F2FP.BF16.F32.PACK_AB R32, R33, R34 ;  /* 0x000000222120723e */ /* 0x000fe400000010ff */
[----:B------:R-:W0:Y:S01]  /*0900*/  LDS R11, [R44+0x6400] ;  /* 0x006400002c0b7984 */ /* 0x000e220000000800 */
[----:B------:R-:W-:Y:S01]  /*0910*/  FMUL.FTZ R26, R23, UR5 ;  /* 0x00000005171a7c20 */ /* 0x000fe20008410000 */
[----:B------:R-:W-:Y:S02]  /*0920*/  F2FP.BF16.F32.PACK_AB R33, R40, R35 ;  /* 0x000000232821723e */ /* 0x000fe400000010ff */
[----:B------:R-:W0:Y:S01]  /*0930*/  LDS R28, [R44+0x2400] ;  /* 0x002400002c1c7984 */ /* 0x000e220000000800 */
[----:B------:R-:W-:-:S03]  /*0940*/  FMUL.FTZ R25, R25, UR5 ;  /* 0x0000000519197c20 */ /* 0x000fc60008410000 */
[----:B------:R-:W0:Y:S01]  /*0950*/  LDS R10, [R44+0x6c00] ;  /* 0x006c00002c0a7984 */ /* 0x000e220000000800 */
[----:B-1----:R-:W-:-:S03]  /*0960*/  FMUL.FTZ R13, R13, UR5 ;  /* 0x000000050d0d7c20 */ /* 0x002fc60008410000 */
[----:B------:R-:W1:Y:S01]  /*0970*/  LDS R43, [R44] ;  /* 0x000000002c2b7984 */ /* 0x000e620000000800 */
[----:B--2---:R-:W-:-:S03]  /*0980*/  FMUL.FTZ R18, R18, UR5 ;  /* 0x0000000512127c20 */ /* 0x004fc60008410000 */
[----:B------:R-:W2:Y:S01]  /*0990*/  LDS R21, [R44+0x2800] ;  /* 0x002800002c157984 */ /* 0x000ea20000000800 */
[----:B---3--:R-:W-:Y:S01]  /*09a0*/  FMUL.FTZ R34, R20, UR5 ;  /* 0x0000000514227c20 */ /* 0x008fe20008410000 */
[----:B------:R-:W-:Y:S02]  /*09b0*/  F2FP.BF16.F32.PACK_AB R20, R29, R22 ;  /* 0x000000161d14723e */ /* 0x000fe400000010ff */
[----:B------:R-:W3:Y:S01]  /*09c0*/  LDS R27, [R44+0x2c00] ;  /* 0x002c00002c1b7984 */ /* 0x000ee20000000800 */
[----:B------:R-:W-:Y:S02]  /*09d0*/  F2FP.BF16.F32.PACK_AB R22, R39, R24 ;  /* 0x000000182716723e */ /* 0x000fe400000010ff */
[----:B------:R-:W-:Y:S01]  /*09e0*/  F2FP.BF16.F32.PACK_AB R24, R25, R26 ;  /* 0x0000001a1918723e */ /* 0x000fe200000010ff */
[----:B------:R-:W3:Y:S01]  /*09f0*/  LDS R17, [R44+0x5800] ;  /* 0x005800002c117984 */ /* 0x000ee20000000800 */
[----:B----4-:R-:W-:Y:S01]  /*0a00*/  FMUL.FTZ R26, R12, UR5 ;  /* 0x000000050c1a7c20 */ /* 0x010fe20008410000 */
[----:B------:R-:W-:Y:S01]  /*0a10*/  F2FP.BF16.F32.PACK_AB R18, R18, R13 ;  /* 0x0000000d1212723e */ /* 0x000fe200000010ff */
[----:B-----5:R-:W-:Y:S01]  /*0a20*/  FMUL.FTZ R16, R16, UR5 ;  /* 0x0000000510107c20 */ /* 0x020fe20008410000 */
[----:B------:R-:W4:Y:S01]  /*0a30*/  LDS R5, [R44+0x6000] ;  /* 0x006000002c057984 */ /* 0x000f220000000800 */
[----:B------:R-:W5:Y:S01]  /*0a40*/  LDC.64 R12, c[0x0][0x3c8] ;  /* 0x0000f200ff0c7b82 */ /* 0x000f620000000a00 */
[----:B0-----:R-:W-:-:S02]  /*0a50*/  FMUL.FTZ R19, R19, UR5 ;  /* 0x0000000513137c20 */ /* 0x001fc40008410000 */
[----:B------:R-:W0:Y:S01]  /*0a60*/  LDS R6, [R44+0x6800] ;  /* 0x006800002c067984 */ /* 0x000e220000000800 */
[----:B------:R-:W-:Y:S02]  /*0a70*/  FMUL.FTZ R15, R15, UR5 ;  /* 0x000000050f0f7c20 */ /* 0x000fe40008410000 */
[----:B------:R-:W-:Y:S01]  /*0a80*/  F2FP.BF16.F32.PACK_AB R16, R19, R16 ;  /* 0x000000101310723e */ /* 0x000fe200000010ff */
[----:B------:R-:W0:Y:S01]  /*0a90*/  LDS R8, [R44+0x7000] ;  /* 0x007000002c087984 */ /* 0x000e220000000800 */
[----:B------:R-:W-:Y:S01]  /*0aa0*/  FMUL.FTZ R14, R14, UR5 ;  /* 0x000000050e0e7c20 */ /* 0x000fe20008410000 */
[----:B------:R-:W-:Y:S01]  /*0ab0*/  LEA R19, R3, UR4, 0x1 ;  /* 0x0000000403137c11 */ /* 0x000fe2000f8e08ff */
[----:B------:R-:W-:Y:S01]  /*0ac0*/  HFMA2 R3, -RZ, RZ, 0, 0 ;  /* 0x00000000ff037431 */ /* 0x000fe200000001ff */
[----:B------:R-:W0:Y:S02]  /*0ad0*/  LDS R9, [R44+0x7400] ;  /* 0x007400002c097984 */ /* 0x000e240000000800 */
[----:B------:R-:W-:Y:S01]  /*0ae0*/  F2FP.BF16.F32.PACK_AB R15, R14, R15 ;  /* 0x0000000f0e0f723e */ /* 0x000fe200000010ff */
[----:B------:R-:W-:Y:S01]  /*0af0*/  FMUL.FTZ R14, R11, UR5 ;  /* 0x000000050b0e7c20 */ /* 0x000fe20008410000 */
[----:B------:R-:W0:Y:S01]  /*0b00*/  LDS R7, [R44+0x7800] ;  /* 0x007800002c077984 */ /* 0x000e220000000800 */
[----:B------:R-:W-:-:S03]  /*0b10*/  FMUL.FTZ R35, R28, UR5 ;  /* 0x000000051c237c20 */ /* 0x000fc60008410000 */
[----:B------:R-:W0:Y:S01]  /*0b20*/  LDS R31, [R44+0x7c00] ;  /* 0x007c00002c1f7984 */ /* 0x000e220000000800 */
[----:B------:R-:W-:Y:S01]  /*0b30*/  FMUL.FTZ R11, R10, UR5 ;  /* 0x000000050a0b7c20 */ /* 0x000fe20008410000 */
[----:B-1----:R-:W-:Y:S01]  /*0b40*/  FMUL.FTZ R43, R43, UR5 ;  /* 0x000000052b2b7c20 */ /* 0x002fe20008410000 */
[----:B-----5:R-:W-:Y:S01]  /*0b50*/  IMAD.WIDE.U32 R2, R12, UR8, R2 ;  /* 0x000000080c027c25 */ /* 0x020fe2000f8e0002 */
[----:B------:R1:W-:Y:S03]  /*0b60*/  STS [R19+0x8100], R32 ;  /* 0x0081002013007388 */ /* 0x0003e60000000800 */
[----:B--2---:R-:W-:Y:S01]  /*0b70*/  FMUL.FTZ R28, R21, UR5 ;  /* 0x00000005151c7c20 */ /* 0x004fe20008410000 */
[----:B------:R-:W-:Y:S01]  /*0b80*/  IMAD R3, R13, UR8, R3 ;  /* 0x000000080d037c24 */ /* 0x000fe2000f8e0203 */
[----:B------:R-:W-:Y:S01]  /*0b90*/  F2FP.BF16.F32.PACK_AB R30, R38, R43 ;  /* 0x0000002b261e723e */ /* 0x000fe200000010ff */
[----:B------:R1:W-:Y:S01]  /*0ba0*/  STS [R19+0x8400], R33 ;  /* 0x0084002113007388 */ /* 0x0003e20000000800 */
[----:B---3--:R-:W-:Y:S01]  /*0bb0*/  FMUL.FTZ R27, R27, UR5 ;  /* 0x000000051b1b7c20 */ /* 0x008fe20008410000 */
[----:B------:R-:W-:Y:S01]  /*0bc0*/  F2FP.BF16.F32.PACK_AB R21, R35, R34 ;  /* 0x000000222315723e */ /* 0x000fe200000010ff */
[----:B------:R-:W-:Y:S01]  /*0bd0*/  IMAD.WIDE.U32 R2, R0, UR10, R2 ;  /* 0x0000000a00027c25 */ /* 0x000fe2000f8e0002 */
[----:B------:R1:W-:Y:S03]  /*0be0*/  STS [R19+0x8000], R30 ;  /* 0x0080001e13007388 */ /* 0x0003e60000000800 */
[----:B------:R-:W-:Y:S01]  /*0bf0*/  FMUL.FTZ R17, R17, UR5 ;  /* 0x0000000511117c20 */ /* 0x000fe20008410000 */
[----:B------:R-:W-:Y:S01]  /*0c00*/  F2FP.BF16.F32.PACK_AB R23, R27, R28 ;  /* 0x0000001c1b17723e */ /* 0x000fe200000010ff */
[----:B------:R1:W-:Y:S01]  /*0c10*/  STS [R19+0x9000], R21 ;  /* 0x0090001513007388 */ /* 0x0003e20000000800 */
[----:B----4-:R-:W-:-:S02]  /*0c20*/  FMUL.FTZ R5, R5, UR5 ;  /* 0x0000000505057c20 */ /* 0x010fc40008410000 */
[----:B------:R-:W-:Y:S01]  /*0c30*/  F2FP.BF16.F32.PACK_AB R17, R26, R17 ;  /* 0x000000111a11723e */ /* 0x000fe200000010ff */
[----:B------:R1:W-:Y:S01]  /*0c40*/  STS [R19+0x9100], R23 ;  /* 0x0091001713007388 */ /* 0x0003e20000000800 */
[----:B0-----:R-:W-:Y:S01]  /*0c50*/  FMUL.FTZ R6, R6, UR5 ;  /* 0x0000000506067c20 */ /* 0x001fe20008410000 */
[----:B------:R-:W-:Y:S01]  /*0c60*/  F2FP.BF16.F32.PACK_AB R14, R14, R5 ;  /* 0x000000050e0e723e */ /* 0x000fe200000010ff */
[----:B------:R-:W-:Y:S01]  /*0c70*/  IMAD R5, R0, UR11, R3 ;  /* 0x0000000b00057c24 */ /* 0x000fe2000f8e0203 */
[----:B------:R1:W-:Y:S01]  /*0c80*/  STS [R19+0x8500], R20 ;  /* 0x0085001413007388 */ /* 0x0003e20000000800 */
[----:B------:R-:W-:Y:S01]  /*0c90*/  FMUL.FTZ R8, R8, UR5 ;  /* 0x0000000508087c20 */ /* 0x000fe20008410000 */
[----:B------:R-:W-:Y:S02]  /*0ca0*/  F2FP.BF16.F32.PACK_AB R6, R11, R6 ;  /* 0x000000060b06723e */ /* 0x000fe400000010ff */
[----:B------:R1:W-:Y:S01]  /*0cb0*/  STS [R19+0x9400], R22 ;  /* 0x0094001613007388 */ /* 0x0003e20000000800 */
[----:B------:R-:W-:Y:S01]  /*0cc0*/  FMUL.FTZ R9, R9, UR5 ;  /* 0x0000000509097c20 */ /* 0x000fe20008410000 */
[----:B------:R-:W-:-:S02]  /*0cd0*/  LEA R0, R4, UR4, 0x1 ;  /* 0x0000000404007c11 */ /* 0x000fc4000f8e08ff */
[----:B------:R1:W-:Y:S01]  /*0ce0*/  STS [R19+0x9500], R24 ;  /* 0x0095001813007388 */ /* 0x0003e20000000800 */
[----:B------:R-:W-:Y:S01]  /*0cf0*/  FMUL.FTZ R7, R7, UR5 ;  /* 0x0000000507077c20 */ /* 0x000fe20008410000 */
[----:B------:R-:W-:Y:S02]  /*0d00*/  F2FP.BF16.F32.PACK_AB R8, R9, R8 ;  /* 0x000000080908723e */ /* 0x000fe400000010ff */
[----:B------:R1:W-:Y:S01]  /*0d10*/  STS [R19+0xa000], R16 ;  /* 0x00a0001013007388 */ /* 0x0003e20000000800 */
[----:B------:R-:W-:Y:S01]  /*0d20*/  FMUL.FTZ R10, R31, UR5 ;  /* 0x000000051f0a7c20 */ /* 0x000fe20008410000 */
[----:B------:R-:W-:Y:S02]  /*0d30*/  UIADD3 UR5, UPT, UPT, UR4, 0x8000, URZ ;  /* 0x0000800004057890 */ /* 0x000fe4000fffe0ff */
[----:B------:R1:W-:Y:S02]  /*0d40*/  STS [R19+0xa100], R18 ;  /* 0x00a1001213007388 */ /* 0x0003e40000000800 */
[----:B------:R-:W-:-:S02]  /*0d50*/  F2FP.BF16.F32.PACK_AB R7, R10, R7 ;  /* 0x000000070a07723e */ /* 0x000fc400000010ff */
[----:B------:R1:W-:Y:S01]  /*0d60*/  STS [R19+0xb000], R14 ;  /* 0x00b0000e13007388 */ /* 0x0003e20000000800 */
[----:B------:R-:W-:-:S03]  /*0d70*/  LEA R9, R4, UR5, 0x1 ;  /* 0x0000000504097c11 */ /* 0x000fc6000f8e08ff */
[----:B------:R1:W-:Y:S04]  /*0d80*/  STS [R19+0xb100], R6 ;  /* 0x00b1000613007388 */ /* 0x0003e80000000800 */
[----:B------:R1:W-:Y:S04]  /*0d90*/  STS [R19+0xa400], R15 ;  /* 0x00a4000f13007388 */ /* 0x0003e80000000800 */
[----:B------:R1:W-:Y:S04]  /*0da0*/  STS [R19+0xa500], R17 ;  /* 0x00a5001113007388 */ /* 0x0003e80000000800 */
[----:B------:R1:W-:Y:S04]  /*0db0*/  STS [R19+0xb400], R8 ;  /* 0x00b4000813007388 */ /* 0x0003e80000000800 */
[----:B------:R1:W-:Y:S01]  /*0dc0*/  STS [R19+0xb500], R7 ;  /* 0x00b5000713007388 */ /* 0x0003e20000000800 */
[----:B------:R-:W-:Y:S06]  /*0dd0*/  BAR.SYNC.DEFER_BLOCKING 0x0 ;  /* 0x0000000000007b1d */ /* 0x000fec0000010000 */
[----:B------:R-:W-:Y:S05]  /*0de0*/  @P3 BRA `(.L_x_91) ;  /* 0x00000000002c3947 */ /* 0x000fea0003800000 */
[----:B-1----:R-:W0:Y:S01]  /*0df0*/  LDS.128 R8, [R9] ;  /* 0x0000000009087984 */ /* 0x002e220000000c00 */
[----:B------:R-:W1:Y:S01]  /*0e00*/  LDCU.64 UR4, c[0x0][0x3c0] ;  /* 0x00007800ff0477ac */ /* 0x000e620008000a00 */
[----:B------:R-:W-:Y:S01]  /*0e10*/  IMAD.MOV.U32 R4, RZ, RZ, R2 ;  /* 0x000000ffff047224 */ /* 0x000fe200078e0002 */
[----:B------:R-:W2:Y:S01]  /*0e20*/  LDCU.64 UR8, c[0x0][0x3a8] ;  /* 0x00007500ff0877ac */ /* 0x000ea20008000a00 */
[----:B-1----:R-:W-:Y:S02]  /*0e30*/  IMAD R13, R37, UR4, RZ ;  /* 0x00000004250d7c24 */ /* 0x002fe4000f8e02ff */
[----:B------:R-:W-:-:S04]  /*0e40*/  IMAD.WIDE.U32 R6, R36, UR4, R4 ;  /* 0x0000000424067c25 */ /* 0x000fc8000f8e0004 */
[----:B------:R-:W-:Y:S01]  /*0e50*/  IMAD R13, R36, UR5, R13 ;  /* 0x00000005240d7c24 */ /* 0x000fe2000f8e020d */
[----:B--2---:R-:W-:-:S03]  /*0e60*/  LEA R12, P3, R6, UR8, 0x1 ;  /* 0x00000008060c7c11 */ /* 0x004fc6000f8608ff */
[----:B------:R-:W-:-:S05]  /*0e70*/  IMAD.IADD R7, R7, 0x1, R13 ;  /* 0x0000000107077824 */ /* 0x000fca00078e020d */
[----:B------:R-:W-:-:S05]  /*0e80*/  LEA.HI.X R13, R6, UR9, R7, 0x1, P3 ;  /* 0x00000009060d7c11 */ /* 0x000fca00098f0c07 */
[----:B0-----:R0:W-:Y:S02]  /*0e90*/  STG.E.128 desc[UR6][R12.64], R8 ;  /* 0x000000080c007986 */ /* 0x0011e4000c101d06 */
.L_x_91:
[----:B------:R-:W-:Y:S05]  /*0ea0*/  BSYNC.RECONVERGENT B0 ;  /* 0x0000000000007941 */ /* 0x000fea0003800200 */
.L_x_90:
[----:B01----:R0:W1:Y:S01]  /*0eb0*/  LDS.128 R8, [R0+0x8200] ;  /* 0x0082000000087984 */ /* 0x0030620000000c00 */
[----:B------:R-:W-:Y:S04]  /*0ec0*/  BSSY.RECONVERGENT B0, `(.L_x_92) ;  /* 0x000000f000007945 */ /* 0x000fe80003800200 */
[----:B------:R-:W-:Y:S05]  /*0ed0*/  @P2 BRA `(.L_x_93) ;  /* 0x0000000000342947 */ /* 0x000fea0003800000 */
[----:B------:R-:W2:Y:S01]  /*0ee0*/  LDCU.64 UR4, c[0x0][0x3c0] ;  /* 0x00007800ff0477ac */ /* 0x000ea20008000a00 */
[----:B------:R-:W-:Y:S01]  /*0ef0*/  IADD3 R13, P2, PT, R36, 0x10, RZ ;  /* 0x00000010240d7810 */ /* 0x000fe20007f5e0ff */
[----:B------:R-:W-:Y:S01]  /*0f00*/  IMAD.MOV.U32 R7, RZ, RZ, R5 ;  /* 0x000000ffff077224 */ /* 0x000fe200078e0005 */
[----:B------:R-:W3:Y:S02]  /*0f10*/  LDCU.64 UR8, c[0x0][0x3a8] ;  /* 0x00007500ff0877ac */ /* 0x000ee40008000a00 */
[----:B------:R-:W-:-:S05]  /*0f20*/  IADD3.X R6, PT, PT, RZ, R37, RZ, P2, !PT ;  /* 0x00000025ff067210 */ /* 0x000fca00017fe4ff */
[----:B--2---:R-:W-:Y:S02]  /*0f30*/  IMAD R12, R6, UR4, RZ ;  /* 0x00000004060c7c24 */ /* 0x004fe4000f8e02ff */
[----:B------:R-:W-:-:S04]  /*0f40*/  IMAD.MOV.U32 R6, RZ, RZ, R2 ;  /* 0x000000ffff067224 */ /* 0x000fc800078e0002 */
[----:B------:R-:W-:-:S04]  /*0f50*/  IMAD.WIDE.U32 R6, R13, UR4, R6 ;  /* 0x000000040d067c25 */ /* 0x000fc8000f8e0006 */
[----:B------:R-:W-:Y:S01]  /*0f60*/  IMAD R13, R13, UR5, R12 ;  /* 0x000000050d0d7c24 */ /* 0x000fe2000f8e020c */
[----:B---3--:R-:W-:-:S04]  /*0f70*/  LEA R12, P2, R6, UR8, 0x1 ;  /* 0x00000008060c7c11 */ /* 0x008fc8000f8408ff */
[----:B------:R-:W-:-:S04]  /*0f80*/  IADD3 R7, PT, PT, R7, R13, RZ ;  /* 0x0000000d07077210 */ /* 0x000fc80007ffe0ff */
[----:B------:R-:W-:-:S05]  /*0f90*/  LEA.HI.X R13, R6, UR9, R7, 0x1, P2 ;  /* 0x00000009060d7c11 */ /* 0x000fca00090f0c07 */
[----:B-1----:R2:W-:Y:S02]  /*0fa0*/  STG.E.128 desc[UR6][R12.64], R8 ;  /* 0x000000080c007986 */ /* 0x0025e4000c101d06 */
.L_x_93:
[----:B------:R-:W-:Y:S05]  /*0fb0*/  BSYNC.RECONVERGENT B0 ;  /* 0x0000000000007941 */ /* 0x000fea0003800200 */
.L_x_92:
[----:B-12---:R1:W2:Y:S01]  /*0fc0*/  LDS.128 R8, [R0+0x8400] ;  /* 0x0084000000087984 */ /* 0x0062a20000000c00 */
[----:B------:R-:W-:Y:S04]  /*0fd0*/  BSSY.RECONVERGENT B0, `(.L_x_94) ;  /* 0x000000f000007945 */ /* 0x000fe80003800200 */
[----:B------:R-:W-:Y:S05]  /*0fe0*/  @P1 BRA `(.L_x_95) ;  /* 0x0000000000341947 */ /* 0x000fea0003800000 */
[----:B------:R-:W3:Y:S01]  /*0ff0*/  LDCU.64 UR4, c[0x0][0x3c0] ;  /* 0x00007800ff0477ac */ /* 0x000ee20008000a00 */
[----:B------:R-:W-:Y:S02]  /*1000*/  IADD3 R13, P1, PT, R36, 0x20, RZ ;  /* 0x00000020240d7810 */ /* 0x000fe40007f3e0ff */
[----:B------:R-:W-:Y:S01]  /*1010*/  MOV R7, R5 ;  /* 0x0000000500077202 */ /* 0x000fe20000000f00 */
[----:B------:R-:W4:Y:S02]  /*1020*/  LDCU.64 UR8, c[0x0][0x3a8] ;  /* 0x00007500ff0877ac */ /* 0x000f240008000a00 */
[----:B------:R-:W-:-:S04]  /*1030*/  IMAD.X R6, RZ, RZ, R37, P1 ;  /* 0x000000ffff067224 */ /* 0x000fc800008e0625 */
[----:B---3--:R-:W-:Y:S02]  /*1040*/  IMAD R12, R6, UR4, RZ ;  /* 0x00000004060c7c24 */ /* 0x008fe4000f8e02ff */
[----:B------:R-:W-:-:S04]  /*1050*/  IMAD.MOV.U32 R6, RZ, RZ, R2 ;  /* 0x000000ffff067224 */ /* 0x000fc800078e0002 */
[----:B------:R-:W-:-:S04]  /*1060*/  IMAD.WIDE.U32 R6, R13, UR4, R6 ;  /* 0x000000040d067c25 */ /* 0x000fc8000f8e0006 */
[----:B------:R-:W-:Y:S01]  /*1070*/  IMAD R13, R13, UR5, R12 ;  /* 0x000000050d0d7c24 */ /* 0x000fe2000f8e020c */
[----:B----4-:R-:W-:-:S03]  /*1080*/  LEA R12, P1, R6, UR8, 0x1 ;  /* 0x00000008060c7c11 */ /* 0x010fc6000f8208ff */
[----:B------:R-:W-:-:S05]  /*1090*/  IMAD.IADD R7, R7, 0x1, R13 ;  /* 0x0000000107077824 */ /* 0x000fca00078e020d */
[----:B------:R-:W-:-:S05]  /*10a0*/  LEA.HI.X R13, R6, UR9, R7, 0x1, P1 ;  /* 0x00000009060d7c11 */ /* 0x000fca00088f0c07 */
[----:B--2---:R3:W-:Y:S02]  /*10b0*/  STG.E.128 desc[UR6][R12.64], R8 ;  /* 0x000000080c007986 */ /* 0x0047e4000c101d06 */
.L_x_95:
[----:B------:R-:W-:Y:S05]  /*10c0*/  BSYNC.RECONVERGENT B0 ;  /* 0x0000000000007941 */ /* 0x000fea0003800200 */
.L_x_94:
[----:B--23--:R2:W3:Y:S01]  /*10d0*/  LDS.128 R8, [R0+0x8600] ;  /* 0x0086000000087984 */ /* 0x00c4e20000000c00 */
[----:B------:R-:W-:Y:S05]  /*10e0*/  @P0 EXIT ;  /* 0x000000000000094d */ /* 0x000fea0003800000 */
[----:B------:R-:W4:Y:S01]  /*10f0*/  LDCU.64 UR4, c[0x0][0x3c0] ;  /* 0x00007800ff0477ac */ /* 0x000f220008000a00 */
[----:B------:R-:W-:Y:S02]  /*1100*/  IADD3 R7, P0, PT, R36, 0x30, RZ ;  /* 0x0000003024077810 */ /* 0x000fe40007f1e0ff */
[----:B------:R-:W-:Y:S01]  /*1110*/  MOV R3, R5 ;  /* 0x0000000500037202 */ /* 0x000fe20000000f00 */
[----:B------:R-:W5:Y:S02]  /*1120*/  LDCU.64 UR8, c[0x0][0x3a8] ;  /* 0x00007500ff0877ac */ /* 0x000f640008000a00 */
[----:B------:R-:W-:-:S04]  /*1130*/  IMAD.X R36, RZ, RZ, R37, P0 ;  /* 0x000000ffff247224 */ /* 0x000fc800000e0625 */
[----:B----4-:R-:W-:Y:S02]  /*1140*/  IMAD R36, R36, UR4, RZ ;  /* 0x0000000424247c24 */ /* 0x010fe4000f8e02ff */
[----:B------:R-:W-:-:S04]  /*1150*/  IMAD.WIDE.U32 R2, R7, UR4, R2 ;  /* 0x0000000407027c25 */ /* 0x000fc8000f8e0002 */
[----:B------:R-:W-:Y:S01]  /*1160*/  IMAD R7, R7, UR5, R36 ;  /* 0x0000000507077c24 */ /* 0x000fe2000f8e0224 */
[----:B-----5:R-:W-:-:S03]  /*1170*/  LEA R4, P0, R2, UR8, 0x1 ;  /* 0x0000000802047c11 */ /* 0x020fc6000f8008ff */
[----:B------:R-:W-:-:S05]  /*1180*/  IMAD.IADD R3, R3, 0x1, R7 ;  /* 0x0000000103037824 */ /* 0x000fca00078e0207 */
[----:B------:R-:W-:-:S05]  /*1190*/  LEA.HI.X R5, R2, UR9, R3, 0x1, P0 ;  /* 0x0000000902057c11 */ /* 0x000fca00080f0c03 */
[----:B---3--:R-:W-:Y:S01]  /*11a0*/  STG.E.128 desc[UR6][R4.64], R8 ;  /* 0x0000000804007986 */ /* 0x008fe2000c101d06 */
[----:B------:R-:W-:Y:S05]  /*11b0*/  EXIT ;  /* 0x000000000000794d */ /* 0x000fea0003800000 */
.L_x_96:
        /* <DEDUP_REMOVED lines=12> */
.L_x_157:


//--------------------- .text._ZN7cutlass13device_kernelIN5flash19enable_sm80_to_sm89INS1_16FlashAttnBwdSm80INS1_25CollectiveMainloopBwdSm80ILi2ELi2EN4cute5tupleIJNS5_1CILi64EEENS7_ILi128EEES9_EEENS_10bfloat16_tEfNS_4arch4Sm80ELb1ELb0ELb0ELb1ELb1ELb0ELb0ELb0ELi2ELi2ELi2ELi2ELb0EEENS1_24CollectiveEpilogueBwdGQAISA_fSD_Li256ELb1ELb1EEENS1_25SingleTileBwdLPTSchedulerILb1ELi128ELb1EEEEEEEEEvNT_6ParamsE --------------------------
	.section	.text._ZN7cutlass13device_kernelIN5flash19enable_sm80_to_sm89INS1_16FlashAttnBwdSm80INS1_25CollectiveMainloopBwdSm80ILi2ELi2EN4cute5tupleIJNS5_1CILi64EEENS7_ILi128EEES9_EEENS_10bfloat16_tEfNS_4arch4Sm80ELb1ELb0ELb0ELb1ELb1ELb0ELb0ELb0ELi2ELi2ELi2ELi2ELb0EEENS1_24CollectiveEpilogueBwdGQAISA_fSD_Li256ELb1ELb1EEENS1_25SingleTileBwdLPTSchedulerILb1ELi128ELb1EEEEEEEEEvNT_6ParamsE,"ax",@progbits
	.align	128
.text._ZN7cutlass13device_kernelIN5flash19enable_sm80_to_sm89INS1_16FlashAttnBwdSm80INS1_25CollectiveMainloopBwdSm80ILi2ELi2EN4cute5tupleIJNS5_1CILi64EEENS7_ILi128EEES9_EEENS_10bfloat16_tEfNS_4arch4Sm80ELb1ELb0ELb0ELb1ELb1ELb0ELb0ELb0ELi2ELi2ELi2ELi2ELb0EEENS1_24CollectiveEpilogueBwdGQAISA_fSD_Li256ELb1ELb1EEENS1_25SingleTileBwdLPTSchedulerILb1ELi128ELb1EEEEEEEEEvNT_6ParamsE:
        .type           _ZN7cutlass13device_kernelIN5flash19enable_sm80_to_sm89INS1_16FlashAttnBwdSm80INS1_25CollectiveMainloopBwdSm80ILi2ELi2EN4cute5tupleIJNS5_1CILi64EEENS7_ILi128EEES9_EEENS_10bfloat16_tEfNS_4arch4Sm80ELb1ELb0ELb0ELb1ELb1ELb0ELb0ELb0ELi2ELi2ELi2ELi2ELb0EEENS1_24CollectiveEpilogueBwdGQAISA_fSD_Li256ELb1ELb1EEENS1_25SingleTileBwdLPTSchedulerILb1ELi128ELb1EEEEEEEEEvNT_6ParamsE,@function
        .size           _ZN7cutlass13device_kernelIN5flash19enable_sm80_to_sm89INS1_16FlashAttnBwdSm80INS1_25CollectiveMainloopBwdSm80ILi2ELi2EN4cute5tupleIJNS5_1CILi64EEENS7_ILi128EEES9_EEENS_10bfloat16_tEfNS_4arch4Sm80ELb1ELb0ELb0ELb1ELb1ELb0ELb0ELb0ELi2ELi2ELi2ELi2ELb0EEENS1_24CollectiveEpilogueBwdGQAISA_fSD_Li256ELb1ELb1EEENS1_25SingleTileBwdLPTSchedulerILb1ELi128ELb1EEEEEEEEEvNT_6ParamsE,(.L_x_158 - _ZN7cutlass13device_kernelIN5flash19enable_sm80_to_sm89INS1_16FlashAttnBwdSm80INS1_25CollectiveMainloopBwdSm80ILi2ELi2EN4cute5tupleIJNS5_1CILi64EEENS7_ILi128EEES9_EEENS_10bfloat16_tEfNS_4arch4Sm80ELb1ELb0ELb0ELb1ELb1ELb0ELb0ELb0ELi2ELi2ELi2ELi2ELb0EEENS1_24CollectiveEpilogueBwdGQAISA_fSD_Li256ELb1ELb1EEENS1_25SingleTileBwdLPTSchedulerILb1ELi128ELb1EEEEEEEEEvNT_6ParamsE)
        .other          _ZN7cutlass13device_kernelIN5flash19enable_sm80_to_sm89INS1_16FlashAttnBwdSm80INS1_25CollectiveMainloopBwdSm80ILi2ELi2EN4cute5tupleIJNS5_1CILi64EEENS7_ILi128EEES9_EEENS_10bfloat16_tEfNS_4arch4Sm80ELb1ELb0ELb0ELb1ELb1ELb0ELb0ELb0ELi2ELi2ELi2ELi2ELb0EEENS1_24CollectiveEpilogueBwdGQAISA_fSD_Li256ELb1ELb1EEENS1_25SingleTileBwdLPTSchedulerILb1ELi128ELb1EEEEEEEEEvNT_6ParamsE,@"STO_CUDA_ENTRY STV_DEFAULT"
_ZN7cutlass13device_kernelIN5flash19enable_sm80_to_sm89INS1_16FlashAttnBwdSm80INS1_25CollectiveMainloopBwdSm80ILi2ELi2EN4cute5tupleIJNS5_1CILi64EEENS7_ILi128EEES9_EEENS_10bfloat16_tEfNS_4arch4Sm80ELb1ELb0ELb0ELb1ELb1ELb0ELb0ELb0ELi2ELi2ELi2ELi2ELb0EEENS1_24CollectiveEpilogueBwdGQAISA_fSD_Li256ELb1ELb1EEENS1_25SingleTileBwdLPTSchedulerILb1ELi128ELb1EEEEEEEEEvNT_6ParamsE:
[----:B------:R-:W-:Y:S01]  /*0000*/  LDC R1, c[0x0][0x37c] ;  /* 0x0000df00ff017b82 */ /* 0x000fe20000000800 */
[----:B------:R-:W-:Y:S05]  /*0010*/  EXIT ;  /* 0x000000000000794d */ /* 0x000fea0003800000 */
.L_x_97:
        /* <DEDUP_REMOVED lines=14> */
.L_x_158:


//--------------------- .text._ZN7cutlass13device_kernelIN5flash22FlashAttnBwdPreprocessIN4cute5tupleIJNS3_1CILi64EEENS5_ILi128EEEEEENS_10bfloat16_tEfNS_4arch4Sm80ELb1ELb1EEEEEvNT_6ParamsE --------------------------
	.section	.text._ZN7cutlass13device_kernelIN5flash22FlashAttnBwdPreprocessIN4cute5tupleIJNS3_1CILi64EEENS5_ILi128EEEEEENS_10bfloat16_tEfNS_4arch4Sm80ELb1ELb1EEEEEvNT_6ParamsE,"ax",@progbits
	.align	128
.text._ZN7cutlass13device_kernelIN5flash22FlashAttnBwdPreprocessIN4cute5tupleIJNS3_1CILi64EEENS5_ILi128EEEEEENS_10bfloat16_tEfNS_4arch4Sm80ELb1ELb1EEEEEvNT_6ParamsE:
        .type           _ZN7cutlass13device_kernelIN5flash22FlashAttnBwdPreprocessIN4cute5tupleIJNS3_1CILi64EEENS5_ILi128EEEEEENS_10bfloat16_tEfNS_4arch4Sm80ELb1ELb1EEEEEvNT_6ParamsE,@function
        .size           _ZN7cutlass13device_kernelIN5flash22FlashAttnBwdPreprocessIN4cute5tupleIJNS3_1CILi64EEENS5_ILi128EEEEEENS_10bfloat16_tEfNS_4arch4Sm80ELb1ELb1EEEEEvNT_6ParamsE,(.L_x_159 - _ZN7cutlass13device_kernelIN5flash22FlashAttnBwdPreprocessIN4cute5tupleIJNS3_1CILi64EEENS5_ILi128EEEEEENS_10bfloat16_tEfNS_4arch4Sm80ELb1ELb1EEEEEvNT_6ParamsE)
        .other          _ZN7cutlass13device_kernelIN5flash22FlashAttnBwdPreprocessIN4cute5tupleIJNS3_1CILi64EEENS5_ILi128EEEEEENS_10bfloat16_tEfNS_4arch4Sm80ELb1ELb1EEEEEvNT_6ParamsE,@"STO_CUDA_ENTRY STV_DEFAULT"
_ZN7cutlass13device_kernelIN5flash22FlashAttnBwdPreprocessIN4cute5tupleIJNS3_1CILi64EEENS5_ILi128EEEEEENS_10bfloat16_tEfNS_4arch4Sm80ELb1ELb1EEEEEvNT_6ParamsE:
[----:B------:R-:W-:Y:S08]  /*0000*/  LDC R1, c[0x0][0x37c] ;  /* 0x0000df00ff017b82 */ /* 0x000ff00000000800 */
[----:B------:R-:W0:Y:S01]  /*0010*/  LDC.64 R6, c[0x0][0x460] ;  /* 0x00011800ff067b82 */ /* 0x000e220000000a00 */
[----:B------:R-:W1:Y:S01]  /*0020*/  S2R R0, SR_CTAID.X ;  /* 0x0000000000007919 */ /* 0x000e620000002500 */
[----:B------:R-:W2:Y:S01]  /*0030*/  LDCU.64 UR4, c[0x0][0x358] ;  /* 0x00006b00ff0477ac */ /* 0x000ea20008000a00 */
[----:B------:R-:W3:Y:S05]  /*0040*/  S2R R2, SR_CTAID.Z ;  /* 0x0000000000027919 */ /* 0x000eea0000002700 */
[----:B------:R-:W4:Y:S01]  /*0050*/  S2UR UR6, SR_CTAID.Y ;  /* 0x00000000000679c3 */ /* 0x000f220000002600 */
[----:B0-----:R-:W-:-:S04]  /*0060*/  ISETP.NE.U32.AND P0, PT, R6, RZ, PT ;  /* 0x000000ff0600720c */ /* 0x001fc80003f05070 */
[----:B------:R-:W-:-:S13]  /*0070*/  ISETP.NE.AND.EX P3, PT, R7, RZ, PT, P0 ;  /* 0x000000ff0700720c */ /* 0x000fda0003f65300 */
[----:B-1234-:R-:W-:Y:S05]  /*0080*/  @P3 BRA `(.L_x_98) ;  /* 0x0000000000243947 */ /* 0x01efea0003800000 */
[----:B------:R-:W0:Y:S01]  /*0090*/  LDCU.64 UR8, c[0x0][0x468] ;  /* 0x00008d00ff0877ac */ /* 0x000e220008000a00 */
[----:B------:R-:W-:Y:S01]  /*00a0*/  IMAD.MOV.U32 R3, RZ, RZ, RZ ;  /* 0x000000ffff037224 */ /* 0x000fe200078e00ff */
[----:B------:R-:W-:Y:S01]  /*00b0*/  CS2R R42, SRZ ;  /* 0x00000000002a7805 */ /* 0x000fe2000001ff00 */
[----:B------:R-:W1:Y:S01]  /*00c0*/  LDCU UR7, c[0x0][0x388] ;  /* 0x00007100ff0777ac */ /* 0x000e620008000800 */
[----:B0-----:R-:W-:-:S04]  /*00d0*/  UISETP.NE.U32.AND UP0, UPT, UR8, URZ, UPT ;  /* 0x000000ff0800728c */ /* 0x001fc8000bf05070 */
[----:B------:R-:W-:Y:S01]  /*00e0*/  UISETP.NE.AND.EX UP0, UPT, UR9, URZ, UPT, UP0 ;  /* 0x000000ff0900728c */ /* 0x000fe2000bf05300 */
[----:B-1----:R-:W-:-:S08]  /*00f0*/  IMAD.U32 R53, RZ, RZ, UR7 ;  /* 0x00000007ff357e24 */ /* 0x002fd0000f8e00ff */
[----:B------:R-:W-:Y:S05]  /*0100*/  BRA.U !UP0, `(.L_x_99) ;  /* 0x00000001084c7547 */ /* 0x000fea000b800000 */
[----:B------:R-:W-:Y:S05]  /*0110*/  BRA `(.L_x_100) ;  /* 0x0000000000307947 */ /* 0x000fea0003800000 */
.L_x_98:
[----:B------:R-:W0:Y:S01]  /*0120*/  LDC.64 R4, c[0x0][0x460] ;  /* 0x00011800ff047b82 */ /* 0x000e220000000a00 */
[----:B------:R-:W1:Y:S01]  /*0130*/  LDCU.64 UR8, c[0x0][0x468] ;  /* 0x00008d00ff0877ac */ /* 0x000e620008000a00 */
[----:B0-----:R-:W-:-:S05]  /*0140*/  IMAD.WIDE.U32 R4, R2, 0x4, R4 ;  /* 0x0000000402047825 */ /* 0x001fca00078e0004 */
[----:B------:R-:W2:Y:S01]  /*0150*/  LDG.E R42, desc[UR4][R4.64] ;  /* 0x00000004042a7981 */ /* 0x000ea2000c1e1900 */
[----:B-1----:R-:W-:-:S04]  /*0160*/  UISETP.NE.U32.AND UP0, UPT, UR8, URZ, UPT ;  /* 0x000000ff0800728c */ /* 0x002fc8000bf05070 */
[----:B------:R-:W-:Y:S01]  /*0170*/  UISETP.NE.AND.EX UP0, UPT, UR9, URZ, UPT, UP0 ;  /* 0x000000ff0900728c */ /* 0x000fe2000bf05300 */
[----:B--2---:R-:W-:Y:S02]  /*0180*/  LEA R3, R2, R42, 0x6 ;  /* 0x0000002a02037211 */ /* 0x004fe400078e30ff */
[----:B------:R-:W-:Y:S02]  /*0190*/  SHF.R.S32.HI R43, RZ, 0x1f, R42 ;  /* 0x0000001fff2b7819 */ /* 0x000fe4000001142a */
[----:B------:R-:W-:-:S04]  /*01a0*/  SHF.R.S32.HI R6, RZ, 0x1f, R3 ;  /* 0x0000001fff067819 */ /* 0x000fc80000011403 */
[----:B------:R-:W-:-:S04]  /*01b0*/  LEA.HI R3, R6, R3, RZ, 0x6 ;  /* 0x0000000306037211 */ /* 0x000fc800078f30ff */
[----:B------:R-:W-:Y:S01]  /*01c0*/  LOP3.LUT R3, R3, 0xffffffc0, RZ, 0xc0, !PT ;  /* 0xffffffc003037812 */ /* 0x000fe200078ec0ff */
[----:B------:R-:W-:Y:S06]  /*01d0*/  BRA.U !UP0, `(.L_x_101) ;  /* 0x0000000108107547 */ /* 0x000fec000b800000 */
.L_x_100:
[----:B------:R-:W0:Y:S02]  /*01e0*/  LDC.64 R4, c[0x0][0x468] ;  /* 0x00011a00ff047b82 */ /* 0x000e240000000a00 */
[----:B0-----:R-:W-:-:S05]  /*01f0*/  IMAD.WIDE.U32 R4, R2, 0x4, R4 ;  /* 0x0000000402047825 */ /* 0x001fca00078e0004 */
[----:B------:R0:W5:Y:S01]  /*0200*/  LDG.E R53, desc[UR4][R4.64] ;  /* 0x0000000404357981 */ /* 0x000162000c1e1900 */
[----:B------:R-:W-:Y:S05]  /*0210*/  BRA `(.L_x_99) ;  /* 0x0000000000087947 */ /* 0x000fea0003800000 */
.L_x_101:
[----:B------:R-:W2:Y:S02]  /*0220*/  LDG.E R5, desc[UR4][R4.64+0x4] ;  /* 0x0000040404057981 */ /* 0x000ea4000c1e1900 */
[----:B--2---:R-:W-:-:S07]  /*0230*/  IMAD.IADD R53, R5, 0x1, -R42 ;  /* 0x0000000105357824 */ /* 0x004fce00078e0a2a */
.L_x_99:
[----:B0-----:R-:W0:Y:S01]  /*0240*/  S2R R4, SR_TID.X ;  /* 0x0000000000047919 */ /* 0x001e220000002100 */
[----:B------:R-:W-:Y:S01]  /*0250*/  IMAD.SHL.U32 R5, R0, 0x40, RZ ;  /* 0x0000004000057824 */ /* 0x000fe200078e00ff */
[----:B------:R-:W-:-:S04]  /*0260*/  ISETP.NE.AND.EX P0, PT, R7, RZ, PT, P0 ;  /* 0x000000ff0700720c */ /* 0x000fc80003f05300 */
[----:B-----5:R-:W-:-:S13]  /*0270*/  ISETP.GT.AND P1, PT, R53, R5, PT ;  /* 0x000000053500720c */ /* 0x020fda0003f24270 */
[----:B------:R-:W-:Y:S05]  /*0280*/  @!P1 EXIT P0 ;  /* 0x000000000000994d */ /* 0x000fea0000000000 */
[----:B------:R-:W1:Y:S01]  /*0290*/  LDCU UR7, c[0x0][0x38c] ;  /* 0x00007180ff0777ac */ /* 0x000e620008000800 */
[----:B------:R-:W2:Y:S01]  /*02a0*/  LDC.64 R10, c[0x0][0x3a0] ;  /* 0x0000e800ff0a7b82 */ /* 0x000ea20000000a00 */
[----:B0-----:R-:W-:Y:S01]  /*02b0*/  SHF.L.U32 R44, R4, 0x3, RZ ;  /* 0x00000003042c7819 */ /* 0x001fe200000006ff */
[----:B------:R-:W-:Y:S01]  /*02c0*/  IMAD.IADD R7, R53, 0x1, -R5 ;  /* 0x0000000135077824 */ /* 0x000fe200078e0a05 */
[----:B------:R-:W-:Y:S01]  /*02d0*/  SHF.R.U32.HI R6, RZ, 0x4, R4 ;  /* 0x00000004ff067819 */ /* 0x000fe20000011604 */
[----:B------:R-:W-:Y:S01]  /*02e0*/  HFMA2 R45, -RZ, RZ, 0, 0 ;  /* 0x00000000ff2d7431 */ /* 0x000fe200000001ff */
[----:B------:R-:W-:Y:S02]  /*02f0*/  LOP3.LUT R44, R44, 0x78, RZ, 0xc0, !PT ;  /* 0x000000782c2c7812 */ /* 0x000fe400078ec0ff */
[C---:B------:R-:W-:Y:S01]  /*0300*/  IADD3 R34, P4, PT, R6.reuse, R42, RZ ;  /* 0x0000002a06227210 */ /* 0x040fe20007f9e0ff */
[C---:B------:R-:W-:Y:S01]  /*0310*/  VIADD R40, R6.reuse, 0x10 ;  /* 0x0000001006287836 */ /* 0x040fe20000000000 */
[----:B------:R-:W0:Y:S01]  /*0320*/  LDC.64 R14, c[0x0][0x3c0] ;  /* 0x0000f000ff0e7b82 */ /* 0x000e220000000a00 */
[----:B------:R-:W-:-:S02]  /*0330*/  IADD3 R52, PT, PT, R6, 0x30, RZ ;  /* 0x0000003006347810 */ /* 0x000fc40007ffe0ff */
[----:B------:R-:W-:Y:S01]  /*0340*/  IMAD.X R35, RZ, RZ, R43, P4 ;  /* 0x000000ffff237224 */ /* 0x000fe200020e062b */
[----:B------:R-:W-:Y:S01]  /*0350*/  SEL R41, R2, RZ, !P3 ;  /* 0x000000ff02297207 */ /* 0x000fe20005800000 */
[----:B------:R-:W-:Y:S01]  /*0360*/  IMAD.WIDE.U32 R34, R0, 0x40, R34 ;  /* 0x0000004000227825 */ /* 0x000fe200078e0022 */
[----:B-1----:R-:W-:Y:S02]  /*0370*/  ISETP.GE.AND P0, PT, R44, UR7, PT ;  /* 0x000000072c007c0c */ /* 0x002fe4000bf06270 */
[----:B------:R-:W1:Y:S02]  /*0380*/  LDC.64 R22, c[0x0][0x3a8] ;  /* 0x0000ea00ff167b82 */ /* 0x000e640000000a00 */
[-C--:B------:R-:W-:Y:S02]  /*0390*/  ISETP.GE.OR P1, PT, R40, R7.reuse, P0 ;  /* 0x000000072800720c */ /* 0x080fe40000726670 */
[----:B------:R-:W-:Y:S01]  /*03a0*/  ISETP.GE.OR P2, PT, R6, R7, P0 ;  /* 0x000000070600720c */ /* 0x000fe20000746670 */
[----:B--2---:R-:W-:-:S03]  /*03b0*/  IMAD.WIDE.U32 R8, R10, UR6, R44 ;  /* 0x000000060a087c25 */ /* 0x004fc6000f8e002c */
[----:B------:R-:W2:Y:S01]  /*03c0*/  LDC.64 R30, c[0x0][0x3b8] ;  /* 0x0000ee00ff1e7b82 */ /* 0x000ea20000000a00 */
[----:B------:R-:W-:Y:S02]  /*03d0*/  IMAD R9, R11, UR6, R9 ;  /* 0x000000060b097c24 */ /* 0x000fe4000f8e0209 */
[----:B0-----:R-:W-:-:S05]  /*03e0*/  IMAD.WIDE.U32 R12, R14, UR6, R44 ;  /* 0x000000060e0c7c25 */ /* 0x001fca000f8e002c */
[----:B------:R-:W0:Y:S01]  /*03f0*/  LDC.64 R10, c[0x0][0x3c8] ;  /* 0x0000f200ff0a7b82 */ /* 0x000e220000000a00 */
[----:B------:R-:W-:Y:S01]  /*0400*/  @!P1 IADD3 R19, P4, PT, R34, 0x10, RZ ;  /* 0x0000001022139810 */ /* 0x000fe20007f9e0ff */
[----:B------:R-:W-:Y:S01]  /*0410*/  VIADD R45, R6, 0x20 ;  /* 0x00000020062d7836 */ /* 0x000fe20000000000 */
[----:B------:R-:W-:Y:S01]  /*0420*/  @!P1 IADD3 R27, P5, PT, R34, 0x10, RZ ;  /* 0x00000010221b9810 */ /* 0x000fe20007fbe0ff */
[----:B------:R-:W-:-:S04]  /*0430*/  IMAD R13, R15, UR6, R13 ;  /* 0x000000060f0d7c24 */ /* 0x000fc8000f8e020d */
[----:B------:R-:W3:Y:S01]  /*0440*/  @!P1 LDC.64 R36, c[0x0][0x398] ;  /* 0x0000e600ff249b82 */ /* 0x000ee20000000a00 */
[-C--:B------:R-:W-:Y:S01]  /*0450*/  ISETP.GE.OR P3, PT, R45, R7.reuse, P0 ;  /* 0x000000072d00720c */ /* 0x080fe20000766670 */
[----:B-1----:R-:W-:Y:S01]  /*0460*/  IMAD.WIDE.U32 R32, R41, R22, R8 ;  /* 0x0000001629207225 */ /* 0x002fe200078e0008 */
[----:B------:R-:W-:-:S03]  /*0470*/  ISETP.GE.OR P0, PT, R52, R7, P0 ;  /* 0x000000073400720c */ /* 0x000fc60000706670 */
[----:B------:R-:W-:Y:S01]  /*0480*/  @!P1 IMAD.X R9, RZ, RZ, R35, P4 ;  /* 0x000000ffff099224 */ /* 0x000fe200020e0623 */
[----:B------:R-:W-:Y:S01]  /*0490*/  @!P1 MOV R22, R32 ;  /* 0x0000002000169202 */ /* 0x000fe20000000f00 */
[----:B------:R-:W1:Y:S01]  /*04a0*/  @!P2 LDC.64 R20, c[0x0][0x398] ;  /* 0x0000e600ff14ab82 */ /* 0x000e620000000a00 */
[----:B------:R-:W-:Y:S02]  /*04b0*/  IMAD R23, R41, R23, R33 ;  /* 0x0000001729177224 */ /* 0x000fe400078e0221 */
[----:B------:R-:W-:-:S03]  /*04c0*/  @!P2 IMAD.MOV.U32 R8, RZ, RZ, R32 ;  /* 0x000000ffff08a224 */ /* 0x000fc600078e0020 */
[----:B------:R-:W-:Y:S01]  /*04d0*/  @!P3 IMAD.MOV.U32 R59, RZ, RZ, R23 ;  /* 0x000000ffff3bb224 */ /* 0x000fe200078e0017 */
[C---:B------:R-:W-:Y:S01]  /*04e0*/  @!P3 IADD3 R26, P6, PT, R34.reuse, 0x20, RZ ;  /* 0x00000020221ab810 */ /* 0x040fe20007fde0ff */
[C---:B0-----:R-:W-:Y:S01]  /*04f0*/  IMAD.WIDE.U32 R24, R41.reuse, R10, R12 ;  /* 0x0000000a29187225 */ /* 0x041fe200078e000c */
[----:B------:R-:W0:Y:S01]  /*0500*/  LDC.64 R14, c[0x0][0x3b8] ;  /* 0x0000ee00ff0e7b82 */ /* 0x000e220000000a00 */
[C---:B------:R-:W-:Y:S02]  /*0510*/  @!P3 IADD3 R48, P4, PT, R34.reuse, 0x20, RZ ;  /* 0x000000202230b810 */ /* 0x040fe40007f9e0ff */
[----:B------:R-:W-:Y:S01]  /*0520*/  @!P1 IMAD.X R13, RZ, RZ, R35, P5 ;  /* 0x000000ffff0d9224 */ /* 0x000fe200028e0623 */
[----:B------:R-:W-:Y:S01]  /*0530*/  @!P0 IADD3 R55, P5, PT, R34, 0x30, RZ ;  /* 0x0000003022378810 */ /* 0x000fe20007fbe0ff */
[----:B------:R-:W-:Y:S01]  /*0540*/  IMAD R25, R41, R11, R25 ;  /* 0x0000000b29197224 */ /* 0x000fe200078e0219 */
[----:B------:R-:W-:Y:S01]  /*0550*/  @!P3 MOV R58, R32 ;  /* 0x00000020003ab202 */ /* 0x000fe20000000f00 */
[----:B---3--:R-:W-:Y:S01]  /*0560*/  @!P1 IMAD R10, R9, R36, RZ ;  /* 0x00000024090a9224 */ /* 0x008fe200078e02ff */
[----:B------:R-:W3:Y:S01]  /*0570*/  @!P1 LDC.64 R16, c[0x0][0x380] ;  /* 0x0000e000ff109b82 */ /* 0x000ee20000000a00 */
[----:B------:R-:W-:-:S02]  /*0580*/  @!P2 IMAD.MOV.U32 R9, RZ, RZ, R23 ;  /* 0x000000ffff09a224 */ /* 0x000fc400078e0017 */
[----:B------:R-:W-:Y:S02]  /*0590*/  @!P1 IMAD R37, R19, R37, R10 ;  /* 0x0000002513259224 */ /* 0x000fe400078e020a */
[--C-:B------:R-:W-:Y:S02]  /*05a0*/  @!P0 IMAD.MOV.U32 R33, RZ, RZ, R23.reuse ;  /* 0x000000ffff218224 */ /* 0x100fe400078e0017 */
[----:B-1----:R-:W-:Y:S01]  /*05b0*/  @!P2 IMAD R10, R35, R20, RZ ;  /* 0x00000014230aa224 */ /* 0x002fe200078e02ff */
[----:B------:R-:W1:Y:S01]  /*05c0*/  LDC.64 R46, c[0x0][0x3b0] ;  /* 0x0000ec00ff2e7b82 */ /* 0x000e620000000a00 */
[----:B------:R-:W-:-:S04]  /*05d0*/  @!P1 IMAD.WIDE.U32 R22, R19, R36, R22 ;  /* 0x0000002413169225 */ /* 0x000fc800078e0016 */
[-C--:B--2---:R-:W-:Y:S02]  /*05e0*/  @!P1 IMAD R12, R13, R30.reuse, RZ ;  /* 0x0000001e0d0c9224 */ /* 0x084fe400078e02ff */
[----:B------:R-:W-:Y:S01]  /*05f0*/  @!P1 IMAD.WIDE.U32 R18, R27, R30, R24 ;  /* 0x0000001e1b129225 */ /* 0x000fe200078e0018 */
[----:B------:R-:W2:Y:S03]  /*0600*/  @!P0 LDC.64 R38, c[0x0][0x398] ;  /* 0x0000e600ff268b82 */ /* 0x000ea60000000a00 */
[C---:B------:R-:W-:Y:S02]  /*0610*/  @!P2 IMAD R30, R34.reuse, R21, R10 ;  /* 0x00000015221ea224 */ /* 0x040fe400078e020a */
[----:B------:R-:W-:-:S03]  /*0620*/  @!P2 IMAD.WIDE.U32 R20, R34, R20, R8 ;  /* 0x000000142214a225 */ /* 0x000fc600078e0008 */
[----:B------:R-:W4:Y:S01]  /*0630*/  @!P3 LDC.64 R8, c[0x0][0x398] ;  /* 0x0000e600ff08bb82 */ /* 0x000f220000000a00 */
[----:B------:R-:W-:Y:S01]  /*0640*/  @!P1 IMAD R31, R27, R31, R12 ;  /* 0x0000001f1b1f9224 */ /* 0x000fe200078e020c */
[----:B------:R-:W-:Y:S01]  /*0650*/  @!P3 IADD3.X R27, PT, PT, RZ, R35, RZ, P6, !PT ;  /* 0x00000023ff1bb210 */ /* 0x000fe200037fe4ff */
[----:B0-----:R-:W-:Y:S01]  /*0660*/  @!P2 IMAD R29, R35, R14, RZ ;  /* 0x0000000e231da224 */ /* 0x001fe200078e02ff */
[----:B------:R-:W-:Y:S01]  /*0670*/  @!P2 IADD3 R30, PT, PT, R21, R30, RZ ;  /* 0x0000001e151ea210 */ /* 0x000fe20007ffe0ff */
[--C-:B------:R-:W-:Y:S01]  /*0680*/  @!P3 IMAD.X R50, RZ, RZ, R35.reuse, P4 ;  /* 0x000000ffff32b224 */ /* 0x100fe200020e0623 */
[----:B---3--:R-:W-:Y:S01]  /*0690*/  @!P1 LEA R56, P4, R22, R16, 0x1 ;  /* 0x0000001016389211 */ /* 0x008fe200078808ff */
[----:B------:R-:W-:Y:S01]  /*06a0*/  @!P0 IMAD.X R28, RZ, RZ, R35, P5 ;  /* 0x000000ffff1c8224 */ /* 0x000fe200028e0623 */
[----:B------:R-:W0:Y:S01]  /*06b0*/  @!P2 LDC.64 R12, c[0x0][0x380] ;  /* 0x0000e000ff0cab82 */ /* 0x000e220000000a00 */
[----:B------:R-:W-:Y:S01]  /*06c0*/  @!P1 IMAD.IADD R23, R23, 0x1, R37 ;  /* 0x0000000117179824 */ /* 0x000fe200078e0225 */
[----:B-1----:R-:W-:Y:S01]  /*06d0*/  @!P1 LEA R46, P5, R18, R46, 0x1 ;  /* 0x0000002e122e9211 */ /* 0x002fe200078a08ff */
[----:B------:R-:W-:Y:S01]  /*06e0*/  @!P1 IMAD.IADD R16, R19, 0x1, R31 ;  /* 0x0000000113109824 */ /* 0x000fe200078e021f */
[C---:B------:R-:W-:Y:S01]  /*06f0*/  @!P0 IADD3 R49, P6, PT, R34.reuse, 0x30, RZ ;  /* 0x0000003022318810 */ /* 0x040fe20007fde0ff */
[----:B------:R-:W-:Y:S01]  /*0700*/  @!P2 IMAD R29, R34, R15, R29 ;  /* 0x0000000f221da224 */ /* 0x000fe200078e021d */
[----:B------:R-:W-:Y:S01]  /*0710*/  @!P1 LEA.HI.X R57, R22, R17, R23, 0x1, P4 ;  /* 0x0000001116399211 */ /* 0x000fe200020f0c17 */
[----:B------:R-:W-:Y:S01]  /*0720*/  @!P2 IMAD.WIDE.U32 R14, R34, R14, R24 ;  /* 0x0000000e220ea225 */ /* 0x000fe200078e0018 */
[----:B------:R-:W1:Y:S01]  /*0730*/  LDC.64 R10, c[0x0][0x3b0] ;  /* 0x0000ec00ff0a7b82 */ /* 0x000e620000000a00 */
[----:B------:R-:W-:-:S02]  /*0740*/  @!P1 LEA.HI.X R47, R18, R47, R16, 0x1, P5 ;  /* 0x0000002f122f9211 */ /* 0x000fc400028f0c10 */
[----:B------:R-:W-:Y:S01]  /*0750*/  @!P2 IMAD.IADD R29, R15, 0x1, R29 ;  /* 0x000000010f1da824 */ /* 0x000fe200078e021d */
[----:B------:R-:W-:Y:S01]  /*0760*/  @!P0 IADD3.X R51, PT, PT, RZ, R35, RZ, P6, !PT ;  /* 0x00000023ff338210 */ /* 0x000fe200037fe4ff */
[----:B--2---:R-:W-:Y:S02]  /*0770*/  @!P0 IMAD R28, R28, R38, RZ ;  /* 0x000000261c1c8224 */ /* 0x004fe400078e02ff */
[-C--:B----4-:R-:W-:Y:S01]  /*0780*/  @!P3 IMAD R27, R27, R8.reuse, RZ ;  /* 0x000000081b1bb224 */ /* 0x090fe200078e02ff */
[----:B------:R-:W2:Y:S01]  /*0790*/  LDC.64 R34, c[0x0][0x3b0] ;  /* 0x0000ec00ff227b82 */ /* 0x000ea20000000a00 */
[----:B------:R-:W-:-:S04]  /*07a0*/  @!P3 IMAD.WIDE.U32 R58, R26, R8, R58 ;  /* 0x000000081a3ab225 */ /* 0x000fc800078e003a */
[----:B------:R-:W-:Y:S01]  /*07b0*/  @!P3 IMAD R54, R26, R9, R27 ;  /* 0x000000091a36b224 */ /* 0x000fe200078e021b */
[----:B------:R-:W-:Y:S02]  /*07c0*/  CS2R R8, SRZ ;  /* 0x0000000000087805 */ /* 0x000fe4000001ff00 */
[C---:B0-----:R-:W-:Y:S01]  /*07d0*/  @!P2 LEA R18, P4, R20.reuse, R12, 0x1 ;  /* 0x0000000c1412a211 */ /* 0x041fe200078808ff */
[----:B------:R-:W0:Y:S01]  /*07e0*/  LDC.64 R26, c[0x0][0x3b8] ;  /* 0x0000ee00ff1a7b82 */ /* 0x000e220000000a00 */
[----:B------:R-:W-:Y:S02]  /*07f0*/  @!P0 IMAD R39, R55, R39, R28 ;  /* 0x0000002737278224 */ /* 0x000fe400078e021c */
[----:B------:R-:W-:Y:S02]  /*0800*/  @!P2 LEA.HI.X R19, R20, R13, R30, 0x1, P4 ;  /* 0x0000000d1413a211 */ /* 0x000fe400020f0c1e */
[----:B------:R-:W-:Y:S02]  /*0810*/  CS2R R12, SRZ ;  /* 0x00000000000c7805 */ /* 0x000fe4000001ff00 */
[C---:B-1----:R-:W-:Y:S01]  /*0820*/  @!P2 LEA R16, P5, R14.reuse, R10, 0x1 ;  /* 0x0000000a0e10a211 */ /* 0x042fe200078a08ff */
[----:B------:R-:W1:Y:S03]  /*0830*/  LDC.64 R30, c[0x0][0x3b8] ;  /* 0x0000ee00ff1e7b82 */ /* 0x000e660000000a00 */
[----:B------:R-:W-:-:S02]  /*0840*/  @!P2 LEA.HI.X R17, R14, R11, R29, 0x1, P5 ;  /* 0x0000000b0e11a211 */ /* 0x000fc400028f0c1d */
[----:B------:R-:W-:Y:S02]  /*0850*/  CS2R R10, SRZ ;  /* 0x00000000000a7805 */ /* 0x000fe4000001ff00 */
[----:B------:R-:W-:Y:S01]  /*0860*/  CS2R R14, SRZ ;  /* 0x00000000000e7805 */ /* 0x000fe2000001ff00 */
[----:B------:R-:W3:Y:S01]  /*0870*/  @!P3 LDC.64 R28, c[0x0][0x380] ;  /* 0x0000e000ff1cbb82 */ /* 0x000ee20000000a00 */
[----:B------:R-:W-:Y:S02]  /*0880*/  @!P0 IMAD.WIDE.U32 R60, R55, R38, R32 ;  /* 0x00000026373c8225 */ /* 0x000fe400078e0020 */
[----:B------:R4:W2:Y:S01]  /*0890*/  @!P2 LDG.E.128 R8, desc[UR4][R18.64] ;  /* 0x000000041208a981 */ /* 0x0008a2000c1e1d00 */
[----:B------:R-:W-:-:S04]  /*08a0*/  CS2R R20, SRZ ;  /* 0x0000000000147805 */ /* 0x000fc8000001ff00 */
[----:B------:R-:W1:Y:S01]  /*08b0*/  @!P0 LDC.64 R36, c[0x0][0x380] ;  /* 0x0000e000ff248b82 */ /* 0x000e620000000a00 */
[----:B------:R4:W2:Y:S01]  /*08c0*/  @!P2 LDG.E.128 R12, desc[UR4][R16.64] ;  /* 0x00000004100ca981 */ /* 0x0008a2000c1e1d00 */
[----:B------:R-:W-:Y:S02]  /*08d0*/  CS2R R22, SRZ ;  /* 0x0000000000167805 */ /* 0x000fe4000001ff00 */
[----:B----4-:R-:W-:-:S04]  /*08e0*/  CS2R R18, SRZ ;  /* 0x0000000000127805 */ /* 0x010fc8000001ff00 */
[----:B------:R-:W4:Y:S01]  /*08f0*/  LDC.64 R32, c[0x0][0x3b0] ;  /* 0x0000ec00ff207b82 */ /* 0x000f220000000a00 */
[----:B------:R3:W4:Y:S01]  /*0900*/  @!P1 LDG.E.128 R20, desc[UR4][R46.64] ;  /* 0x000000042e149981 */ /* 0x000722000c1e1d00 */
[----:B------:R-:W-:Y:S01]  /*0910*/  CS2R R16, SRZ ;  /* 0x0000000000107805 */ /* 0x000fe2000001ff00 */
[----:B0-----:R-:W-:-:S05]  /*0920*/  @!P3 IMAD R50, R50, R26, RZ ;  /* 0x0000001a3232b224 */ /* 0x001fca00078e02ff */
[----:B------:R0:W4:Y:S01]  /*0930*/  @!P1 LDG.E.128 R16, desc[UR4][R56.64] ;  /* 0x0000000438109981 */ /* 0x000122000c1e1d00 */
[----:B------:R-:W-:Y:S01]  /*0940*/  @!P3 IMAD.IADD R54, R59, 0x1, R54 ;  /* 0x000000013b36b824 */ /* 0x000fe200078e0236 */
[----:B---3--:R-:W-:Y:S01]  /*0950*/  @!P3 LEA R46, P1, R58, R28, 0x1 ;  /* 0x0000001c3a2eb211 */ /* 0x008fe200078208ff */
[C---:B------:R-:W-:Y:S01]  /*0960*/  @!P3 IMAD R27, R48.reuse, R27, R50 ;  /* 0x0000001b301bb224 */ /* 0x040fe200078e0232 */
[----:B0-----:R-:W-:Y:S01]  /*0970*/  @!P0 MOV R56, R24 ;  /* 0x0000001800388202 */ /* 0x001fe20000000f00 */
[--C-:B------:R-:W-:Y:S02]  /*0980*/  @!P0 IMAD.MOV.U32 R57, RZ, RZ, R25.reuse ;  /* 0x000000ffff398224 */ /* 0x100fe400078e0019 */
[----:B------:R-:W-:-:S04]  /*0990*/  @!P3 IMAD.WIDE.U32 R24, R48, R26, R24 ;  /* 0x0000001a3018b225 */ /* 0x000fc800078e0018 */
[-C--:B-1----:R-:W-:Y:S01]  /*09a0*/  @!P0 IMAD R26, R51, R30.reuse, RZ ;  /* 0x0000001e331a8224 */ /* 0x082fe200078e02ff */
[----:B------:R-:W-:Y:S01]  /*09b0*/  @!P3 LEA.HI.X R47, R58, R29, R54, 0x1, P1 ;  /* 0x0000001d3a2fb211 */ /* 0x000fe200008f0c36 */
[----:B------:R-:W-:Y:S01]  /*09c0*/  @!P0 IMAD.WIDE.U32 R56, R49, R30, R56 ;  /* 0x0000001e31388225 */ /* 0x000fe200078e0038 */
[----:B------:R-:W-:-:S03]  /*09d0*/  @!P0 LEA R50, P1, R60, R36, 0x1 ;  /* 0x000000243c328211 */ /* 0x000fc600078208ff */
[----:B------:R-:W-:Y:S01]  /*09e0*/  @!P0 IMAD R31, R49, R31, R26 ;  /* 0x0000001f311f8224 */ /* 0x000fe200078e021a */
[----:B------:R-:W-:Y:S01]  /*09f0*/  @!P3 IADD3 R27, PT, PT, R25, R27, RZ ;  /* 0x0000001b191bb210 */ /* 0x000fe20007ffe0ff */
[----:B------:R-:W-:Y:S01]  /*0a00*/  @!P0 IMAD.IADD R39, R61, 0x1, R39 ;  /* 0x000000013d278824 */ /* 0x000fe200078e0227 */
[----:B--2---:R-:W-:Y:S01]  /*0a10*/  @!P3 LEA R34, P2, R24, R34, 0x1 ;  /* 0x000000221822b211 */ /* 0x004fe200078408ff */
[----:B------:R-:W-:Y:S01]  /*0a20*/  @!P0 IMAD.IADD R36, R57, 0x1, R31 ;  /* 0x0000000139248824 */ /* 0x000fe200078e021f */
[----:B------:R-:W-:Y:S02]  /*0a30*/  CS2R R28, SRZ ;  /* 0x00000000001c7805 */ /* 0x000fe4000001ff00 */
[----:B------:R-:W-:Y:S02]  /*0a40*/  CS2R R30, SRZ ;  /* 0x00000000001e7805 */ /* 0x000fe4000001ff00 */
[----:B------:R-:W-:Y:S02]  /*0a50*/  @!P0 LEA.HI.X R51, R60, R37, R39, 0x1, P1 ;  /* 0x000000253c338211 */ /* 0x000fe400008f0c27 */
[----:B------:R-:W-:-:S02]  /*0a60*/  @!P3 LEA.HI.X R35, R24, R35, R27, 0x1, P2 ;  /* 0x000000231823b211 */ /* 0x000fc400010f0c1b */
[C---:B----4-:R-:W-:Y:S02]  /*0a70*/  @!P0 LEA R48, P1, R56.reuse, R32, 0x1 ;  /* 0x0000002038308211 */ /* 0x050fe400078208ff */
[----:B------:R-:W-:Y:S02]  /*0a80*/  CS2R R24, SRZ ;  /* 0x0000000000187805 */ /* 0x000fe4000001ff00 */
[----:B------:R-:W-:Y:S01]  /*0a90*/  CS2R R26, SRZ ;  /* 0x00000000001a7805 */ /* 0x000fe2000001ff00 */
[----:B------:R0:W2:Y:S01]  /*0aa0*/  @!P3 LDG.E.128 R28, desc[UR4][R34.64] ;  /* 0x00000004221cb981 */ /* 0x0000a2000c1e1d00 */
[----:B------:R-:W-:Y:S02]  /*0ab0*/  @!P0 LEA.HI.X R49, R56, R33, R36, 0x1, P1 ;  /* 0x0000002138318211 */ /* 0x000fe400008f0c24 */
[----:B------:R-:W-:Y:S02]  /*0ac0*/  CS2R R32, SRZ ;  /* 0x0000000000207805 */ /* 0x000fe4000001ff00 */
[----:B------:R-:W-:-:S02]  /*0ad0*/  CS2R R36, SRZ ;  /* 0x0000000000247805 */ /* 0x000fc4000001ff00 */
[----:B------:R-:W-:Y:S01]  /*0ae0*/  CS2R R38, SRZ ;  /* 0x0000000000267805 */ /* 0x000fe2000001ff00 */
[----:B------:R1:W3:Y:S01]  /*0af0*/  @!P3 LDG.E.128 R24, desc[UR4][R46.64] ;  /* 0x000000042e18b981 */ /* 0x0002e2000c1e1d00 */
[----:B0-----:R-:W-:-:S04]  /*0b00*/  CS2R R34, SRZ ;  /* 0x0000000000227805 */ /* 0x001fc8000001ff00 */
[----:B------:R0:W4:Y:S01]  /*0b10*/  @!P0 LDG.E.128 R36, desc[UR4][R48.64] ;  /* 0x0000000430248981 */ /* 0x000122000c1e1d00 */
[----:B-1----:R-:W1:Y:S03]  /*0b20*/  LDC.64 R46, c[0x0][0x400] ;  /* 0x00010000ff2e7b82 */ /* 0x002e660000000a00 */
[----:B------:R0:W4:Y:S01]  /*0b30*/  @!P0 LDG.E.128 R32, desc[UR4][R50.64] ;  /* 0x0000000432208981 */ /* 0x000122000c1e1d00 */
[----:B------:R-:W-:-:S04]  /*0b40*/  ISETP.GE.AND P0, PT, R4, R7, PT ;  /* 0x000000070400720c */ /* 0x000fc80003f06270 */
[----:B------:R-:W-:Y:S01]  /*0b50*/  ISETP.GT.U32.OR P0, PT, R4, 0x3f, P0 ;  /* 0x0000003f0400780c */ /* 0x000fe20000704470 */
[----:B0-----:R-:W0:-:S12]  /*0b60*/  LDC.64 R48, c[0x0][0x408] ;  /* 0x00010200ff307b82 */ /* 0x001e180000000a00 */
[----:B------:R-:W-:Y:S01]  /*0b70*/  @!P0 IMAD.IADD R55, R5, 0x1, R4 ;  /* 0x0000000105378824 */ /* 0x000fe200078e0204 */
[----:B------:R-:W0:Y:S04]  /*0b80*/  @!P0 LDC.64 R50, c[0x0][0x3f8] ;  /* 0x0000fe00ff328b82 */ /* 0x000e280000000a00 */
[----:B------:R-:W-:-:S04]  /*0b90*/  @!P0 IADD3 R42, P1, PT, R55, R42, RZ ;  /* 0x0000002a372a8210 */ /* 0x000fc80007f3e0ff */
[----:B------:R-:W-:-:S03]  /*0ba0*/  @!P0 IADD3.X R43, PT, PT, RZ, R43, RZ, P1, !PT ;  /* 0x0000002bff2b8210 */ /* 0x000fc60000ffe4ff */
[----:B-1----:R-:W-:-:S04]  /*0bb0*/  @!P0 IMAD.WIDE.U32 R42, R46, UR6, R42 ;  /* 0x000000062e2a8c25 */ /* 0x002fc8000f8e002a */
[----:B------:R-:W-:Y:S02]  /*0bc0*/  @!P0 IMAD R43, R47, UR6, R43 ;  /* 0x000000062f2b8c24 */ /* 0x000fe4000f8e022b */
[----:B0-----:R-:W-:-:S04]  /*0bd0*/  @!P0 IMAD.WIDE.U32 R42, R41, R48, R42 ;  /* 0x00000030292a8225 */ /* 0x001fc800078e002a */
[----:B------:R-:W-:Y:S01]  /*0be0*/  @!P0 IMAD R49, R41, R49, R43 ;  /* 0x0000003129318224 */ /* 0x000fe200078e022b */
[----:B------:R-:W-:-:S04]  /*0bf0*/  @!P0 LEA R50, P1, R42, R50, 0x2 ;  /* 0x000000322a328211 */ /* 0x000fc800078210ff */
[----:B------:R-:W-:Y:S01]  /*0c00*/  @!P0 LEA.HI.X R51, R42, R51, R49, 0x2, P1 ;  /* 0x000000332a338211 */ /* 0x000fe200008f1431 */
[----:B------:R-:W-:-:S06]  /*0c10*/  IMAD.MOV.U32 R49, RZ, RZ, 0x7f800000 ;  /* 0x7f800000ff317424 */ /* 0x000fcc00078e00ff */
[----:B------:R0:W5:Y:S01]  /*0c20*/  @!P0 LDG.E R49, desc[UR4][R50.64] ;  /* 0x0000000432318981 */ /* 0x000162000c1e1900 */
[C---:B------:R-:W-:Y:S01]  /*0c30*/  LOP3.LUT R47, R8.reuse, 0xffff0000, RZ, 0xc0, !PT ;  /* 0xffff0000082f7812 */ /* 0x040fe200078ec0ff */
[----:B------:R-:W-:Y:S01]  /*0c40*/  IMAD.U32 R42, R8, 0x10000, RZ ;  /* 0x00010000082a7824 */ /* 0x000fe200078e00ff */
[C---:B------:R-:W-:Y:S02]  /*0c50*/  LOP3.LUT R48, R12.reuse, 0xffff0000, RZ, 0xc0, !PT ;  /* 0xffff00000c307812 */ /* 0x040fe400078ec0ff */
[----:B------:R-:W-:-:S03]  /*0c60*/  SHF.L.U32 R55, R12, 0x10, RZ ;  /* 0x000000100c377819 */ /* 0x000fc600000006ff */
[----:B------:R-:W-:Y:S01]  /*0c70*/  FMUL.FTZ R59, R47, R48 ;  /* 0x000000302f3b7220 */ /* 0x000fe20000410000 */
[C---:B------:R-:W-:Y:S01]  /*0c80*/  IMAD.U32 R48, R14.reuse, 0x10000, RZ ;  /* 0x000100000e307824 */ /* 0x040fe200078e00ff */
[----:B------:R-:W-:Y:S02]  /*0c90*/  LOP3.LUT R47, R14, 0xffff0000, RZ, 0xc0, !PT ;  /* 0xffff00000e2f7812 */ /* 0x000fe400078ec0ff */
[----:B------:R-:W-:Y:S01]  /*0ca0*/  LOP3.LUT R57, R20, 0xffff0000, RZ, 0xc0, !PT ;  /* 0xffff000014397812 */ /* 0x000fe200078ec0ff */
[----:B0-----:R-:W-:Y:S01]  /*0cb0*/  IMAD.U32 R51, R13, 0x10000, RZ ;  /* 0x000100000d337824 */ /* 0x001fe200078e00ff */
[----:B------:R-:W-:Y:S01]  /*0cc0*/  SHF.L.U32 R8, R9, 0x10, RZ ;  /* 0x0000001009087819 */ /* 0x000fe200000006ff */
[----:B------:R-:W-:Y:S01]  /*0cd0*/  FFMA.FTZ R55, R42, R55, R59 ;  /* 0x000000372a377223 */ /* 0x000fe2000001003b */
[----:B------:R-:W-:Y:S02]  /*0ce0*/  LOP3.LUT R50, R13, 0xffff0000, RZ, 0xc0, !PT ;  /* 0xffff00000d327812 */ /* 0x000fe400078ec0ff */
[C---:B------:R-:W-:Y:S01]  /*0cf0*/  LOP3.LUT R14, R16.reuse, 0xffff0000, RZ, 0xc0, !PT ;  /* 0xffff0000100e7812 */ /* 0x040fe200078ec0ff */
[----:B------:R-:W-:Y:S01]  /*0d00*/  IMAD.U32 R16, R16, 0x10000, RZ ;  /* 0x0001000010107824 */ /* 0x000fe200078e00ff */
[----:B------:R-:W-:-:S02]  /*0d10*/  SHF.L.U32 R13, R15, 0x10, RZ ;  /* 0x000000100f0d7819 */ /* 0x000fc400000006ff */
[----:B------:R-:W-:Y:S01]  /*0d20*/  LOP3.LUT R12, R15, 0xffff0000, RZ, 0xc0, !PT ;  /* 0xffff00000f0c7812 */ /* 0x000fe200078ec0ff */
[----:B------:R-:W-:Y:S02]  /*0d30*/  IMAD.U32 R15, R20, 0x10000, RZ ;  /* 0x00010000140f7824 */ /* 0x000fe400078e00ff */
[----:B------:R-:W-:Y:S01]  /*0d40*/  FMUL.FTZ R57, R14, R57 ;  /* 0x000000390e397220 */ /* 0x000fe20000410000 */
[----:B------:R-:W-:Y:S01]  /*0d50*/  LOP3.LUT R43, R9, 0xffff0000, RZ, 0xc0, !PT ;  /* 0xffff0000092b7812 */ /* 0x000fe200078ec0ff */
[----:B------:R-:W-:Y:S01]  /*0d60*/  FFMA.FTZ R14, R8, R51, R55 ;  /* 0x00000033080e7223 */ /* 0x000fe20000010037 */
[----:B------:R-:W-:Y:S01]  /*0d70*/  SHF.L.U32 R8, R17, 0x10, RZ ;  /* 0x0000001011087819 */ /* 0x000fe200000006ff */
[----:B------:R-:W-:Y:S02]  /*0d80*/  IMAD.U32 R51, R21, 0x10000, RZ ;  /* 0x0001000015337824 */ /* 0x000fe400078e00ff */
[----:B------:R-:W-:Y:S01]  /*0d90*/  FFMA.FTZ R15, R16, R15, R57 ;  /* 0x0000000f100f7223 */ /* 0x000fe20000010039 */
[----:B------:R-:W-:-:S02]  /*0da0*/  IMAD.U32 R9, R10, 0x10000, RZ ;  /* 0x000100000a097824 */ /* 0x000fc400078e00ff */
[----:B------:R-:W-:Y:S01]  /*0db0*/  FFMA.FTZ R50, R43, R50, R14 ;  /* 0x000000322b327223 */ /* 0x000fe2000001000e */
[----:B------:R-:W-:Y:S01]  /*0dc0*/  LOP3.LUT R17, R17, 0xffff0000, RZ, 0xc0, !PT ;  /* 0xffff000011117812 */ /* 0x000fe200078ec0ff */
[----:B------:R-:W-:Y:S01]  /*0dd0*/  FFMA.FTZ R16, R8, R51, R15 ;  /* 0x0000003308107223 */ /* 0x000fe2000001000f */
[----:B------:R-:W-:Y:S01]  /*0de0*/  LOP3.LUT R14, R21, 0xffff0000, RZ, 0xc0, !PT ;  /* 0xffff0000150e7812 */ /* 0x000fe200078ec0ff */
[----:B------:R-:W-:Y:S01]  /*0df0*/  FFMA.FTZ R15, R9, R48, R50 ;  /* 0x00000030090f7223 */ /* 0x000fe20000010032 */
[----:B------:R-:W-:Y:S01]  /*0e00*/  LOP3.LUT R46, R10, 0xffff0000, RZ, 0xc0, !PT ;  /* 0xffff00000a2e7812 */ /* 0x000fe200078ec0ff */
[----:B------:R-:W-:Y:S01]  /*0e10*/  IMAD.U32 R8, R18, 0x10000, RZ ;  /* 0x0001000012087824 */ /* 0x000fe200078e00ff */
[----:B------:R-:W-:Y:S01]  /*0e20*/  SHF.L.U32 R9, R22, 0x10, RZ ;  /* 0x0000001016097819 */ /* 0x000fe200000006ff */
[----:B------:R-:W-:Y:S01]  /*0e30*/  FFMA.FTZ R17, R17, R14, R16 ;  /* 0x0000000e11117223 */ /* 0x000fe20000010010 */
[C---:B------:R-:W-:Y:S02]  /*0e40*/  IMAD.U32 R10, R11.reuse, 0x10000, RZ ;  /* 0x000100000b0a7824 */ /* 0x040fe400078e00ff */
[----:B------:R-:W-:Y:S01]  /*0e50*/  FFMA.FTZ R47, R46, R47, R15 ;  /* 0x0000002f2e2f7223 */ /* 0x000fe2000001000f */
[----:B------:R-:W-:Y:S01]  /*0e60*/  LOP3.LUT R18, R18, 0xffff0000, RZ, 0xc0, !PT ;  /* 0xffff000012127812 */ /* 0x000fe200078ec0ff */
[----:B------:R-:W-:Y:S01]  /*0e70*/  FFMA.FTZ R17, R8, R9, R17 ;  /* 0x0000000908117223 */ /* 0x000fe20000010011 */
[----:B------:R-:W-:Y:S01]  /*0e80*/  LOP3.LUT R15, R22, 0xffff0000, RZ, 0xc0, !PT ;  /* 0xffff0000160f7812 */ /* 0x000fe200078ec0ff */
[----:B------:R-:W-:Y:S01]  /*0e90*/  FFMA.FTZ R8, R10, R13, R47 ;  /* 0x0000000d0a087223 */ /* 0x000fe2000001002f */
[----:B------:R-:W-:-:S03]  /*0ea0*/  LOP3.LUT R11, R11, 0xffff0000, RZ, 0xc0, !PT ;  /* 0xffff00000b0b7812 */ /* 0x000fc600078ec0ff */
[----:B------:R-:W-:Y:S01]  /*0eb0*/  FFMA.FTZ R15, R18, R15, R17 ;  /* 0x0000000f120f7223 */ /* 0x000fe20000010011 */
[----:B------:R-:W-:Y:S02]  /*0ec0*/  IMAD.U32 R9, R23, 0x10000, RZ ;  /* 0x0001000017097824 */ /* 0x000fe400078e00ff */
[----:B------:R-:W-:Y:S01]  /*0ed0*/  FFMA.FTZ R11, R11, R12, R8 ;  /* 0x0000000c0b0b7223 */ /* 0x000fe20000010008 */
[----:B------:R-:W-:Y:S02]  /*0ee0*/  LOP3.LUT R8, R23, 0xffff0000, RZ, 0xc0, !PT ;  /* 0xffff000017087812 */ /* 0x000fe400078ec0ff */
[----:B--2---:R-:W-:Y:S02]  /*0ef0*/  LOP3.LUT R21, R28, 0xffff0000, RZ, 0xc0, !PT ;  /* 0xffff00001c157812 */ /* 0x004fe400078ec0ff */
[C---:B---3--:R-:W-:Y:S02]  /*0f00*/  SHF.L.U32 R17, R24.reuse, 0x10, RZ ;  /* 0x0000001018117819 */ /* 0x048fe400000006ff */
[----:B------:R-:W-:Y:S01]  /*0f10*/  LOP3.LUT R24, R24, 0xffff0000, RZ, 0xc0, !PT ;  /* 0xffff000018187812 */ /* 0x000fe200078ec0ff */
[----:B------:R-:W-:Y:S01]  /*0f20*/  IMAD.U32 R22, R28, 0x10000, RZ ;  /* 0x000100001c167824 */ /* 0x000fe200078e00ff */
[----:B----4-:R-:W-:-:S03]  /*0f30*/  LOP3.LUT R23, R36, 0xffff0000, RZ, 0xc0, !PT ;  /* 0xffff000024177812 */ /* 0x010fc600078ec0ff */
[----:B------:R-:W-:Y:S01]  /*0f40*/  FMUL.FTZ R24, R24, R21 ;  /* 0x0000001518187220 */ /* 0x000fe20000410000 */
[----:B------:R-:W-:Y:S01]  /*0f50*/  LOP3.LUT R18, R32, 0xffff0000, RZ, 0xc0, !PT ;  /* 0xffff000020127812 */ /* 0x000fe200078ec0ff */
[C---:B------:R-:W-:Y:S01]  /*0f60*/  IMAD.U32 R43, R29.reuse, 0x10000, RZ ;  /* 0x000100001d2b7824 */ /* 0x040fe200078e00ff */
[----:B------:R-:W-:Y:S01]  /*0f70*/  LOP3.LUT R28, R29, 0xffff0000, RZ, 0xc0, !PT ;  /* 0xffff00001d1c7812 */ /* 0x000fe200078ec0ff */
[----:B------:R-:W-:Y:S01]  /*0f80*/  IMAD.U32 R21, R36, 0x10000, RZ ;  /* 0x0001000024157824 */ /* 0x000fe200078e00ff */
[----:B------:R-:W-:Y:S01]  /*0f90*/  SHF.L.U32 R32, R32, 0x10, RZ ;  /* 0x0000001020207819 */ /* 0x000fe200000006ff */
[----:B------:R-:W-:Y:S01]  /*0fa0*/  FMUL.FTZ R29, R18, R23 ;  /* 0x00000017121d7220 */ /* 0x000fe20000410000 */
[----:B------:R-:W-:Y:S02]  /*0fb0*/  IMAD.U32 R20, R25, 0x10000, RZ ;  /* 0x0001000019147824 */ /* 0x000fe400078e00ff */
[----:B------:R-:W-:Y:S01]  /*0fc0*/  FFMA.FTZ R23, R17, R22, R24 ;  /* 0x0000001611177223 */ /* 0x000fe20000010018 */
[----:B------:R-:W-:Y:S01]  /*0fd0*/  SHF.L.U32 R17, R33, 0x10, RZ ;  /* 0x0000001021117819 */ /* 0x000fe200000006ff */
[----:B------:R-:W-:-:S02]  /*0fe0*/  IMAD.U32 R18, R37, 0x10000, RZ ;  /* 0x0001000025127824 */ /* 0x000fc400078e00ff */
[----:B------:R-:W-:Y:S01]  /*0ff0*/  FFMA.FTZ R32, R32, R21, R29 ;  /* 0x0000001520207223 */ /* 0x000fe2000001001d */
[----:B------:R-:W-:Y:S01]  /*1000*/  LOP3.LUT R25, R25, 0xffff0000, RZ, 0xc0, !PT ;  /* 0xffff000019197812 */ /* 0x000fe200078ec0ff */
[----:B------:R-:W-:Y:S01]  /*1010*/  FFMA.FTZ R22, R20, R43, R23 ;  /* 0x0000002b14167223 */ /* 0x000fe20000010017 */
[----:B------:R-:W-:Y:S01]  /*1020*/  LOP3.LUT R33, R33, 0xffff0000, RZ, 0xc0, !PT ;  /* 0xffff000021217812 */ /* 0x000fe200078ec0ff */
[----:B------:R-:W-:Y:S01]  /*1030*/  IMAD.U32 R10, R19, 0x10000, RZ ;  /* 0x00010000130a7824 */ /* 0x000fe200078e00ff */
[----:B------:R-:W-:Y:S01]  /*1040*/  LOP3.LUT R20, R37, 0xffff0000, RZ, 0xc0, !PT ;  /* 0xffff000025147812 */ /* 0x000fe200078ec0ff */
[----:B------:R-:W-:Y:S01]  /*1050*/  FFMA.FTZ R32, R17, R18, R32 ;  /* 0x0000001211207223 */ /* 0x000fe20000010020 */
[----:B------:R-:W-:Y:S01]  /*1060*/  SHF.L.U32 R16, R30, 0x10, RZ ;  /* 0x000000101e107819 */ /* 0x000fe200000006ff */
[----:B------:R-:W-:Y:S02]  /*1070*/  IMAD.U32 R13, R26, 0x10000, RZ ;  /* 0x000100001a0d7824 */ /* 0x000fe400078e00ff */
[----:B------:R-:W-:Y:S01]  /*1080*/  FFMA.FTZ R22, R25, R28, R22 ;  /* 0x0000001c19167223 */ /* 0x000fe20000010016 */
[----:B------:R-:W-:Y:S01]  /*1090*/  SHF.L.U32 R17, R34, 0x10, RZ ;  /* 0x0000001022117819 */ /* 0x000fe200000006ff */
[----:B------:R-:W-:Y:S01]  /*10a0*/  FFMA.FTZ R10, R10, R9, R15 ;  /* 0x000000090a0a7223 */ /* 0x000fe2000001000f */
[----:B------:R-:W-:-:S02]  /*10b0*/  IMAD.U32 R18, R38, 0x10000, RZ ;  /* 0x0001000026127824 */ /* 0x000fc400078e00ff */
[----:B------:R-:W-:Y:S01]  /*10c0*/  FFMA.FTZ R20, R33, R20, R32 ;  /* 0x0000001421147223 */ /* 0x000fe20000010020 */
[----:B------:R-:W-:Y:S01]  /*10d0*/  LOP3.LUT R26, R26, 0xffff0000, RZ, 0xc0, !PT ;  /* 0xffff00001a1a7812 */ /* 0x000fe200078ec0ff */
[----:B------:R-:W-:Y:S01]  /*10e0*/  FFMA.FTZ R13, R13, R16, R22 ;  /* 0x000000100d0d7223 */ /* 0x000fe20000010016 */
[----:B------:R-:W-:Y:S01]  /*10f0*/  LOP3.LUT R15, R30, 0xffff0000, RZ, 0xc0, !PT ;  /* 0xffff00001e0f7812 */ /* 0x000fe200078ec0ff */
[----:B------:R-:W-:Y:S01]  /*1100*/  FFMA.FTZ R17, R17, R18, R20 ;  /* 0x0000001211117223 */ /* 0x000fe20000010014 */
[----:B------:R-:W-:Y:S02]  /*1110*/  LOP3.LUT R34, R34, 0xffff0000, RZ, 0xc0, !PT ;  /* 0xffff000022227812 */ /* 0x000fe400078ec0ff */
[----:B------:R-:W-:Y:S01]  /*1120*/  LOP3.LUT R21, R38, 0xffff0000, RZ, 0xc0, !PT ;  /* 0xffff000026157812 */ /* 0x000fe200078ec0ff */
        /* <DEDUP_REMOVED lines=8> */
[----:B------:R-:W-:Y:S02]  /*11b0*/  LOP3.LUT R27, R27, 0xffff0000, RZ, 0xc0, !PT ;  /* 0xffff00001b1b7812 */ /* 0x000fe400078ec0ff */
[----:B------:R-:W-:Y:S01]  /*11c0*/  LOP3.LUT R12, R31, 0xffff0000, RZ, 0xc0, !PT ;  /* 0xffff00001f0c7812 */ /* 0x000fe200078ec0ff */
[----:B------:R-:W-:Y:S01]  /*11d0*/  FFMA.FTZ R16, R13, R16, R34 ;  /* 0x000000100d107223 */ /* 0x000fe20000010022 */
[----:B------:R-:W-:Y:S02]  /*11e0*/  LOP3.LUT R35, R35, 0xffff0000, RZ, 0xc0, !PT ;  /* 0xffff000023237812 */ /* 0x000fe400078ec0ff */
[----:B------:R-:W-:Y:S01]  /*11f0*/  LOP3.LUT R14, R39, 0xffff0000, RZ, 0xc0, !PT ;  /* 0xffff0000270e7812 */ /* 0x000fe200078ec0ff */
[----:B------:R-:W-:Y:S01]  /*1200*/  FFMA.FTZ R10, R19, R8, R10 ;  /* 0x00000008130a7223 */ /* 0x000fe2000001000a */
[----:B------:R-:W-:Y:S01]  /*1210*/  FFMA.FTZ R26, R27, R12, R26 ;  /* 0x0000000c1b1a7223 */ /* 0x000fe2000001001a */
[----:B------:R-:W0:Y:S02]  /*1220*/  SHFL.BFLY PT, R8, R11, 0x8, 0x1f ;  /* 0x0d001f000b087f89 */ /* 0x000e2400000e0000 */
[----:B------:R-:W-:-:S02]  /*1230*/  FFMA.FTZ R16, R35, R14, R16 ;  /* 0x0000000e23107223 */ /* 0x000fc40000010010 */
[----:B------:R-:W1:Y:S04]  /*1240*/  SHFL.BFLY PT, R9, R10, 0x8, 0x1f ;  /* 0x0d001f000a097f89 */ /* 0x000e6800000e0000 */
[----:B------:R-:W2:Y:S04]  /*1250*/  SHFL.BFLY PT, R13, R26, 0x8, 0x1f ;  /* 0x0d001f001a0d7f89 */ /* 0x000ea800000e0000 */
[----:B------:R-:W3:Y:S01]  /*1260*/  SHFL.BFLY PT, R17, R16, 0x8, 0x1f ;  /* 0x0d001f0010117f89 */ /* 0x000ee200000e0000 */
[----:B0-----:R-:W-:Y:S01]  /*1270*/  FADD.FTZ R8, R11, R8 ;  /* 0x000000080b087221 */ /* 0x001fe20000010000 */
[----:B-1----:R-:W-:-:S04]  /*1280*/  FADD.FTZ R12, R10, R9 ;  /* 0x000000090a0c7221 */ /* 0x002fc80000010000 */
[----:B------:R-:W0:Y:S01]  /*1290*/  SHFL.BFLY PT, R9, R8, 0x4, 0x1f ;  /* 0x0c801f0008097f89 */ /* 0x000e2200000e0000 */
[----:B--2---:R-:W-:Y:S01]  /*12a0*/  FADD.FTZ R15, R26, R13 ;  /* 0x0000000d1a0f7221 */ /* 0x004fe20000010000 */
[----:B---3--:R-:W-:-:S04]  /*12b0*/  FADD.FTZ R17, R16, R17 ;  /* 0x0000001110117221 */ /* 0x008fc80000010000 */
[----:B------:R-:W1:Y:S04]  /*12c0*/  SHFL.BFLY PT, R14, R15, 0x4, 0x1f ;  /* 0x0c801f000f0e7f89 */ /* 0x000e6800000e0000 */
[----:B------:R-:W2:Y:S04]  /*12d0*/  SHFL.BFLY PT, R13, R12, 0x4, 0x1f ;  /* 0x0c801f000c0d7f89 */ /* 0x000ea800000e0000 */
[----:B------:R-:W3:Y:S01]  /*12e0*/  SHFL.BFLY PT, R18, R17, 0x4, 0x1f ;  /* 0x0c801f0011127f89 */ /* 0x000ee200000e0000 */
[----:B0-----:R-:W-:-:S05]  /*12f0*/  FADD.FTZ R9, R8, R9 ;  /* 0x0000000908097221 */ /* 0x001fca0000010000 */
[----:B------:R-:W0:Y:S01]  /*1300*/  SHFL.BFLY PT, R10, R9, 0x2, 0x1f ;  /* 0x0c401f00090a7f89 */ /* 0x000e2200000e0000 */
[----:B-1----:R-:W-:Y:S01]  /*1310*/  FADD.FTZ R16, R15, R14 ;  /* 0x0000000e0f107221 */ /* 0x002fe20000010000 */
[----:B--2---:R-:W-:Y:S01]  /*1320*/  FADD.FTZ R11, R12, R13 ;  /* 0x0000000d0c0b7221 */ /* 0x004fe20000010000 */
[----:B---3--:R-:W-:-:S03]  /*1330*/  FADD.FTZ R18, R17, R18 ;  /* 0x0000001211127221 */ /* 0x008fc60000010000 */
[----:B------:R-:W1:Y:S04]  /*1340*/  SHFL.BFLY PT, R13, R16, 0x2, 0x1f ;  /* 0x0c401f00100d7f89 */ /* 0x000e6800000e0000 */
[----:B------:R-:W2:Y:S04]  /*1350*/  SHFL.BFLY PT, R14, R11, 0x2, 0x1f ;  /* 0x0c401f000b0e7f89 */ /* 0x000ea800000e0000 */
[----:B------:R-:W3:Y:S01]  /*1360*/  SHFL.BFLY PT, R19, R18, 0x2, 0x1f ;  /* 0x0c401f0012137f89 */ /* 0x000ee200000e0000 */
[----:B------:R-:W-:Y:S01]  /*1370*/  IADD3 R20, PT, PT, R53, 0x3f, RZ ;  /* 0x0000003f35147810 */ /* 0x000fe20007ffe0ff */
[----:B0-----:R-:W-:-:S03]  /*1380*/  FADD.FTZ R12, R9, R10 ;  /* 0x0000000a090c7221 */ /* 0x001fc60000010000 */
[----:B------:R-:W-:-:S04]  /*1390*/  SHF.R.S32.HI R15, RZ, 0x1f, R20 ;  /* 0x0000001fff0f7819 */ /* 0x000fc80000011414 */
[----:B------:R-:W-:Y:S01]  /*13a0*/  LEA.HI R8, R15, R20, RZ, 0x6 ;  /* 0x000000140f087211 */ /* 0x000fe200078f30ff */
[----:B-1----:R-:W-:Y:S02]  /*13b0*/  FADD.FTZ R17, R16, R13 ;  /* 0x0000000d10117221 */ /* 0x002fe40000010000 */
[----:B------:R-:W0:Y:S01]  /*13c0*/  SHFL.BFLY PT, R13, R12, 0x1, 0x1f ;  /* 0x0c201f000c0d7f89 */ /* 0x000e2200000e0000 */
[----:B--2---:R-:W-:Y:S01]  /*13d0*/  FADD.FTZ R14, R11, R14 ;  /* 0x0000000e0b0e7221 */ /* 0x004fe20000010000 */
[----:B------:R-:W-:Y:S01]  /*13e0*/  LOP3.LUT R8, R8, 0xffffffc0, RZ, 0xc0, !PT ;  /* 0xffffffc008087812 */ /* 0x000fe200078ec0ff */
[----:B---3--:R-:W-:-:S03]  /*13f0*/  FADD.FTZ R19, R18, R19 ;  /* 0x0000001312137221 */ /* 0x008fc60000010000 */
[----:B------:R-:W1:Y:S01]  /*1400*/  SHFL.BFLY PT, R15, R14, 0x1, 0x1f ;  /* 0x0c201f000e0f7f89 */ /* 0x000e6200000e0000 */
[----:B------:R-:W-:Y:S01]  /*1410*/  IADD3 R21, PT, PT, R5, R20, -R8 ;  /* 0x0000001405157210 */ /* 0x000fe20007ffe808 */
[----:B------:R-:W2:Y:S02]  /*1420*/  LDC.64 R10, c[0x0][0x440] ;  /* 0x00011000ff0a7b82 */ /* 0x000ea40000000a00 */
[----:B------:R-:W3:Y:S04]  /*1430*/  SHFL.BFLY PT, R16, R17, 0x1, 0x1f ;  /* 0x0c201f0011107f89 */ /* 0x000ee800000e0000 */
[----:B------:R-:W4:Y:S02]  /*1440*/  SHFL.BFLY PT, R18, R19, 0x1, 0x1f ;  /* 0x0c201f0013127f89 */ /* 0x000f2400000e0000 */
[----:B------:R-:W2:Y:S01]  /*1450*/  LDC.64 R8, c[0x0][0x448] ;  /* 0x00011200ff087b82 */ /* 0x000ea20000000a00 */
[----:B------:R-:W-:Y:S01]  /*1460*/  IMAD.IADD R21, R20, 0x1, -R21 ;  /* 0x0000000114157824 */ /* 0x000fe200078e0a15 */
[----:B------:R-:W-:Y:S01]  /*1470*/  ISETP.NE.AND P1, PT, R44, RZ, PT ;  /* 0x000000ff2c00720c */ /* 0x000fe20003f25270 */
[----:B------:R-:W-:Y:S01]  /*1480*/  IMAD.SHL.U32 R23, R4, 0x4, RZ ;  /* 0x0000000404177824 */ /* 0x000fe200078e00ff */
[----:B------:R-:W-:-:S04]  /*1490*/  SHF.L.U32 R20, R0, 0xd, RZ ;  /* 0x0000000d00147819 */ /* 0x000fc800000006ff */
[----:B------:R-:W-:Y:S02]  /*14a0*/  LOP3.LUT R23, R23, R20, RZ, 0xfc, !PT ;  /* 0x0000001417177212 */ /* 0x000fe400078efcff */
[----:B------:R-:W-:Y:S02]  /*14b0*/  SHF.L.U32 R20, R3, 0x7, RZ ;  /* 0x0000000703147819 */ /* 0x000fe400000006ff */
[----:B------:R-:W-:Y:S01]  /*14c0*/  ISETP.GE.AND P0, PT, R4, R21, PT ;  /* 0x000000150400720c */ /* 0x000fe20003f06270 */
[----:B0-----:R-:W-:Y:S01]  /*14d0*/  FADD.FTZ R21, R12, R13 ;  /* 0x0000000d0c157221 */ /* 0x001fe20000010000 */
[----:B------:R-:W-:Y:S01]  /*14e0*/  IADD3 R12, P2, PT, R20, R23, RZ ;  /* 0x00000017140c7210 */ /* 0x000fe20007f5e0ff */
[----:B------:R-:W-:Y:S01]  /*14f0*/  BSSY.RECONVERGENT B0, `(.L_x_102) ;  /* 0x0000021000007945 */ /* 0x000fe20003800200 */
[----:B------:R-:W-:Y:S01]  /*1500*/  ISETP.GT.U32.OR P0, PT, R4, 0x3f, P0 ;  /* 0x0000003f0400780c */ /* 0x000fe20000704470 */
[----:B-1----:R-:W-:Y:S01]  /*1510*/  FADD.FTZ R22, R14, R15 ;  /* 0x0000000f0e167221 */ /* 0x002fe20000010000 */
[----:B------:R-:W-:Y:S01]  /*1520*/  LEA.HI.X.SX32 R13, R20, RZ, 0x1, P2 ;  /* 0x000000ff140d7211 */ /* 0x000fe200010f0eff */
[----:B---3--:R-:W-:Y:S01]  /*1530*/  FADD.FTZ R23, R17, R16 ;  /* 0x0000001011177221 */ /* 0x008fe20000010000 */
[----:B------:R-:W-:Y:S01]  /*1540*/  SHF.R.S32.HI R20, RZ, 0x1f, R3 ;  /* 0x0000001fff147819 */ /* 0x000fe20000011403 */
[----:B----4-:R-:W-:Y:S01]  /*1550*/  FADD.FTZ R18, R19, R18 ;  /* 0x0000001213127221 */ /* 0x010fe20000010000 */
[----:B------:R-:W-:Y:S07]  /*1560*/  @P1 BRA `(.L_x_103) ;  /* 0x0000000000641947 */ /* 0x000fee0003800000 */
[----:B------:R-:W0:Y:S01]  /*1570*/  LDC.64 R16, c[0x0][0x3e8] ;  /* 0x0000fa00ff107b82 */ /* 0x000e220000000a00 */
[----:B------:R-:W1:Y:S01]  /*1580*/  LDCU.64 UR8, c[0x0][0x3f0] ;  /* 0x00007e00ff0877ac */ /* 0x000e620008000a00 */
[----:B------:R-:W-:Y:S02]  /*1590*/  IADD3 R14, P1, PT, R5, R3, RZ ;  /* 0x00000003050e7210 */ /* 0x000fe40007f3e0ff */
[-C--:B------:R-:W-:Y:S01]  /*15a0*/  ISETP.GE.AND P4, PT, R6, R7.reuse, PT ;  /* 0x000000070600720c */ /* 0x080fe20003f86270 */
[----:B------:R-:W3:Y:S01]  /*15b0*/  LDCU.64 UR10, c[0x0][0x3d0] ;  /* 0x00007a00ff0a77ac */ /* 0x000ee20008000a00 */
[-C--:B------:R-:W-:Y:S01]  /*15c0*/  ISETP.GE.AND P3, PT, R40, R7.reuse, PT ;  /* 0x000000072800720c */ /* 0x080fe20003f66270 */
[----:B------:R-:W-:Y:S01]  /*15d0*/  IMAD.X R15, RZ, RZ, R20, P1 ;  /* 0x000000ffff0f7224 */ /* 0x000fe200008e0614 */
[----:B------:R-:W-:Y:S01]  /*15e0*/  ISETP.GE.AND P1, PT, R52, R7, PT ;  /* 0x000000073400720c */ /* 0x000fe20003f26270 */
[----:B0-----:R-:W-:-:S04]  /*15f0*/  IMAD.WIDE.U32 R14, R16, UR6, R14 ;  /* 0x00000006100e7c25 */ /* 0x001fc8000f8e000e */
[----:B------:R-:W-:Y:S01]  /*1600*/  IMAD R15, R17, UR6, R15 ;  /* 0x00000006110f7c24 */ /* 0x000fe2000f8e020f */
[----:B------:R-:W-:Y:S01]  /*1610*/  FSEL R17, R22, RZ, !P3 ;  /* 0x000000ff16117208 */ /* 0x000fe20005800000 */
[----:B-1----:R-:W-:-:S04]  /*1620*/  IMAD.WIDE.U32 R14, R41, UR8, R14 ;  /* 0x00000008290e7c25 */ /* 0x002fc8000f8e000e */
[----:B------:R-:W-:Y:S01]  /*1630*/  IMAD R16, R41, UR9, R15 ;  /* 0x0000000929107c24 */ /* 0x000fe2000f8e020f */
[----:B------:R-:W-:-:S04]  /*1640*/  IADD3 R15, P2, PT, R6, R14, RZ ;  /* 0x0000000e060f7210 */ /* 0x000fc80007f5e0ff */
[----:B------:R-:W-:Y:S02]  /*1650*/  IADD3.X R16, PT, PT, RZ, R16, RZ, P2, !PT ;  /* 0x00000010ff107210 */ /* 0x000fe400017fe4ff */
[----:B---3--:R-:W-:Y:S02]  /*1660*/  LEA R14, P5, R15, UR10, 0x2 ;  /* 0x0000000a0f0e7c11 */ /* 0x008fe4000f8a10ff */
[----:B------:R-:W-:Y:S02]  /*1670*/  ISETP.GE.AND P2, PT, R45, R7, PT ;  /* 0x000000072d00720c */ /* 0x000fe40003f46270 */
[----:B------:R-:W-:Y:S02]  /*1680*/  FSEL R7, R21, RZ, !P4 ;  /* 0x000000ff15077208 */ /* 0x000fe40006000000 */
[----:B------:R-:W-:Y:S02]  /*1690*/  LEA.HI.X R15, R15, UR11, R16, 0x2, P5 ;  /* 0x0000000b0f0f7c11 */ /* 0x000fe4000a8f1410 */
[----:B------:R-:W-:-:S02]  /*16a0*/  FSEL R19, R23, RZ, !P2 ;  /* 0x000000ff17137208 */ /* 0x000fc40005000000 */
[----:B------:R-:W-:Y:S01]  /*16b0*/  FSEL R21, R18, RZ, !P1 ;  /* 0x000000ff12157208 */ /* 0x000fe20004800000 */
[----:B------:R0:W-:Y:S04]  /*16c0*/  STG.E desc[UR4][R14.64], R7 ;  /* 0x000000070e007986 */ /* 0x0001e8000c101904 */
[----:B------:R0:W-:Y:S04]  /*16d0*/  STG.E desc[UR4][R14.64+0x40], R17 ;  /* 0x000040110e007986 */ /* 0x0001e8000c101904 */
[----:B------:R0:W-:Y:S04]  /*16e0*/  STG.E desc[UR4][R14.64+0x80], R19 ;  /* 0x000080130e007986 */ /* 0x0001e8000c101904 */
[----:B------:R0:W-:Y:S02]  /*16f0*/  STG.E desc[UR4][R14.64+0xc0], R21 ;  /* 0x0000c0150e007986 */ /* 0x0001e4000c101904 */
.L_x_103:
[----:B------:R-:W-:Y:S05]  /*1700*/  BSYNC.RECONVERGENT B0 ;  /* 0x0000000000007941 */ /* 0x000fea0003800200 */
.L_x_102:
[----:B------:R-:W-:Y:S04]  /*1710*/  BSSY.RECONVERGENT B0, `(.L_x_104) ;  /* 0x0000012000007945 */ /* 0x000fe80003800200 */
[----:B------:R-:W-:Y:S05]  /*1720*/  @P0 BRA `(.L_x_105) ;  /* 0x0000000000400947 */ /* 0x000fea0003800000 */
[----:B0-----:R-:W0:Y:S01]  /*1730*/  LDC.64 R14, c[0x0][0x418] ;  /* 0x00010600ff0e7b82 */ /* 0x001e220000000a00 */
[----:B------:R-:W-:Y:S01]  /*1740*/  IMAD.IADD R6, R5, 0x1, R4 ;  /* 0x0000000105067824 */ /* 0x000fe200078e0204 */
[----:B------:R-:W1:Y:S04]  /*1750*/  LDCU.64 UR8, c[0x0][0x420] ;  /* 0x00008400ff0877ac */ /* 0x000e680008000a00 */
[----:B------:R-:W-:Y:S01]  /*1760*/  IADD3 R6, P0, PT, R6, R3, RZ ;  /* 0x0000000306067210 */ /* 0x000fe20007f1e0ff */
[----:B-----5:R-:W-:Y:S01]  /*1770*/  FMUL.FTZ R3, R49, 1.4426950216293334961 ;  /* 0x3fb8aa3b31037820 */ /* 0x020fe20000410000 */
[----:B------:R-:W3:Y:S02]  /*1780*/  LDC.64 R16, c[0x0][0x410] ;  /* 0x00010400ff107b82 */ /* 0x000ee40000000a00 */
[----:B------:R-:W-:-:S02]  /*1790*/  IADD3.X R7, PT, PT, RZ, R20, RZ, P0, !PT ;  /* 0x00000014ff077210 */ /* 0x000fc400007fe4ff */
[----:B------:R-:W-:-:S04]  /*17a0*/  FSETP.NEU.FTZ.AND P0, PT, R49, -INF , PT ;  /* 0xff8000003100780b */ /* 0x000fc80003f1d000 */
[----:B------:R-:W-:Y:S01]  /*17b0*/  FSEL R3, R3, RZ, P0 ;  /* 0x000000ff03037208 */ /* 0x000fe20000000000 */
[----:B0-----:R-:W-:-:S04]  /*17c0*/  IMAD.WIDE.U32 R6, R14, UR6, R6 ;  /* 0x000000060e067c25 */ /* 0x001fc8000f8e0006 */
[----:B------:R-:W-:Y:S02]  /*17d0*/  IMAD R7, R15, UR6, R7 ;  /* 0x000000060f077c24 */ /* 0x000fe4000f8e0207 */
[----:B-1----:R-:W-:-:S04]  /*17e0*/  IMAD.WIDE.U32 R6, R41, UR8, R6 ;  /* 0x0000000829067c25 */ /* 0x002fc8000f8e0006 */
[----:B------:R-:W-:Y:S01]  /*17f0*/  IMAD R5, R41, UR9, R7 ;  /* 0x0000000929057c24 */ /* 0x000fe2000f8e0207 */
[----:B---3--:R-:W-:-:S04]  /*1800*/  LEA R14, P1, R6, R16, 0x2 ;  /* 0x00000010060e7211 */ /* 0x008fc800078210ff */
[----:B------:R-:W-:-:S05]  /*1810*/  LEA.HI.X R15, R6, R17, R5, 0x2, P1 ;  /* 0x00000011060f7211 */ /* 0x000fca00008f1405 */
[----:B------:R1:W-:Y:S04]  /*1820*/  STG.E desc[UR4][R14.64], R3 ;  /* 0x000000030e007986 */ /* 0x0003e8000c101904 */
.L_x_105:
[----:B------:R-:W-:Y:S05]  /*1830*/  BSYNC.RECONVERGENT B0 ;  /* 0x0000000000007941 */ /* 0x000fea0003800200 */
.L_x_104:
[----:B------:R-:W3:Y:S01]  /*1840*/  LDCU.64 UR10, c[0x0][0x458] ;  /* 0x00008b00ff0a77ac */ /* 0x000ee20008000a00 */
[----:B--2---:R-:W-:Y:S01]  /*1850*/  IMAD.WIDE.U32 R12, R10, UR6, R12 ;  /* 0x000000060a0c7c25 */ /* 0x004fe2000f8e000c */
[----:B------:R-:W2:Y:S03]  /*1860*/  LDCU.64 UR8, c[0x0][0x428] ;  /* 0x00008500ff0877ac */ /* 0x000ea60008000a00 */
[----:B------:R-:W-:Y:S02]  /*1870*/  IMAD R13, R11, UR6, R13 ;  /* 0x000000060b0d7c24 */ /* 0x000fe4000f8e020d */
[----:B0-----:R-:W-:-:S04]  /*1880*/  IMAD.WIDE.U32 R6, R41, R8, R12 ;  /* 0x0000000829067225 */ /* 0x001fc800078e000c */
[----:B------:R-:W-:Y:S01]  /*1890*/  IMAD R9, R41, R9, R7 ;  /* 0x0000000929097224 */ /* 0x000fe200078e0207 */
[----:B---3--:R-:W-:-:S04]  /*18a0*/  ISETP.NE.U32.AND P0, PT, RZ, UR10, PT ;  /* 0x0000000aff007c0c */ /* 0x008fc8000bf05070 */
[----:B------:R-:W-:Y:S02]  /*18b0*/  ISETP.NE.AND.EX P0, PT, RZ, UR11, PT, P0 ;  /* 0x0000000bff007c0c */ /* 0x000fe4000bf05300 */
[----:B--2---:R-:W-:Y:S02]  /*18c0*/  LEA R8, P1, R6, UR8, 0x2 ;  /* 0x0000000806087c11 */ /* 0x004fe4000f8210ff */
[----:B------:R-:W-:Y:S02]  /*18d0*/  ISETP.NE.OR P0, PT, R4, RZ, !P0 ;  /* 0x000000ff0400720c */ /* 0x000fe40004705670 */
        /* <DEDUP_REMOVED lines=10> */
[----:B-1----:R-:W1:Y:S01]  /*1980*/  LDC R3, c[0x0][0x390] ;  /* 0x0000e400ff037b82 */ /* 0x002e620000000800 */
[----:B------:R-:W2:Y:S07]  /*1990*/  LDCU UR7, c[0x0][0x450] ;  /* 0x00008a00ff0777ac */ /* 0x000eae0008000800 */
[----:B------:R-:W3:Y:S01]  /*19a0*/  LDC.64 R4, c[0x0][0x458] ;  /* 0x00011600ff047b82 */ /* 0x000ee20000000a00 */
[----:B--2---:R-:W-:-:S04]  /*19b0*/  IMAD R0, R0, UR7, R2 ;  /* 0x0000000700007c24 */ /* 0x004fc8000f8e0202 */
[----:B-1----:R-:W-:-:S04]  /*19c0*/  IMAD R3, R0, R3, UR6 ;  /* 0x0000000600037e24 */ /* 0x002fc8000f8e0203 */
[----:B---3--:R-:W-:-:S05]  /*19d0*/  IMAD.WIDE R2, R3, 0x4, R4 ;  /* 0x0000000403027825 */ /* 0x008fca00078e0204 */
[----:B------:R-:W-:Y:S01]  /*19e0*/  STG.E desc[UR4][R2.64], RZ ;  /* 0x000000ff02007986 */ /* 0x000fe2000c101904 */
[----:B------:R-:W-:Y:S05]  /*19f0*/  EXIT ;  /* 0x000000000000794d */ /* 0x000fea0003800000 */
.L_x_106:
        /* <DEDUP_REMOVED lines=16> */
.L_x_159:


//--------------------- .nv.shared._ZN7cutlass13device_kernelIN5flash19enable_sm80_to_sm89INS1_16FlashAttnBwdSm80INS1_25CollectiveMainloopBwdSm80ILi2ELi1EN4cute5tupleIJNS5_1CILi64EEENS7_ILi96EEENS7_ILi128EEEEEENS_10bfloat16_tEfNS_4arch4Sm80ELb0ELb0ELb0ELb0ELb0ELb0ELb0ELb0ELi2ELi2ELi2ELi2ELb1EEENS1_21CollectiveEpilogueBwdISB_SC_SE_Li256ELb0ELb0ELi4EEENS1_19SingleTileSchedulerILb0ELb0ELb0ELi96EEEEEEEEEvNT_6ParamsE --------------------------
	.section	.nv.shared._ZN7cutlass13device_kernelIN5flash19enable_sm80_to_sm89INS1_16FlashAttnBwdSm80INS1_25CollectiveMainloopBwdSm80ILi2ELi1EN4cute5tupleIJNS5_1CILi64EEENS7_ILi96EEENS7_ILi128EEEEEENS_10bfloat16_tEfNS_4arch4Sm80ELb0ELb0ELb0ELb0ELb0ELb0ELb0ELb0ELi2ELi2ELi2ELi2ELb1EEENS1_21CollectiveEpilogueBwdISB_SC_SE_Li256ELb0ELb0ELi4EEENS1_19SingleTileSchedulerILb0ELb0ELb0ELi96EEEEEEEEEvNT_6ParamsE,"aw",@nobits
	.sectionflags	@""
	.align	16
	.zero		1024


//--------------------- .nv.shared.reserved.0     --------------------------
	.section	.nv.shared.reserved.0,"aw",@nobits
	.weak		__nv_reservedSMEM_offset_0_alias
	.size		__nv_reservedSMEM_offset_0_alias, 0, 64
	.other		__nv_reservedSMEM_offset_0_alias,@"STO_CUDA_RESERVED_SHARED STV_DEFAULT"
__nv_reservedSMEM_offset_0_alias:
	.zero		0
	.zero		64


//--------------------- .nv.global                --------------------------
	.section	.nv.global,"aw",@nobits
.nv.global:
	.type		_ZN66_INTERNAL_2af2d375_30_flash_bwd_hdim128_bf16_sm80_cu_49158569_28854cute1_E,@object
	.size		_ZN66_INTERNAL_2af2d375_30_flash_bwd_hdim128_bf16_sm80_cu_49158569_28854cute1_E,(_ZN66_INTERNAL_2af2d375_30_flash_bwd_hdim128_bf16_sm80_cu_49158569_28854cuda3std3__45__cpo6cbeginE - _ZN66_INTERNAL_2af2d375_30_flash_bwd_hdim128_bf16_sm80_cu_49158569_28854cute1_E)
_ZN66_INTERNAL_2af2d375_30_flash_bwd_hdim128_bf16_sm80_cu_49158569_28854cute1_E:
	.zero		1
	.type		_ZN66_INTERNAL_2af2d375_30_flash_bwd_hdim128_bf16_sm80_cu_49158569_28854cuda3std3__45__cpo6cbeginE,@object
	.size		_ZN66_INTERNAL_2af2d375_30_flash_bwd_hdim128_bf16_sm80_cu_49158569_28854cuda3std3__45__cpo6cbeginE,(_ZN66_INTERNAL_2af2d375_30_flash_bwd_hdim128_bf16_sm80_cu_49158569_28854cuda3std3__48in_placeE - _ZN66_INTERNAL_2af2d375_30_flash_bwd_hdim128_bf16_sm80_cu_49158569_28854cuda3std3__45__cpo6cbeginE)
_ZN66_INTERNAL_2af2d375_30_flash_bwd_hdim128_bf16_sm80_cu_49158569_28854cuda3std3__45__cpo6cbeginE:
	.zero		1
	.type		_ZN66_INTERNAL_2af2d375_30_flash_bwd_hdim128_bf16_sm80_cu_49158569_28854cuda3std3__48in_placeE,@object
	.size		_ZN66_INTERNAL_2af2d375_30_flash_bwd_hdim128_bf16_sm80_cu_49158569_28854cuda3std3__48in_placeE,(_ZN66_INTERNAL_2af2d375_30_flash_bwd_hdim128_bf16_sm80_cu_49158569_28854cuda3std6ranges3__45__cpo9iter_moveE - _ZN66_INTERNAL_2af2d375_30_flash_bwd_hdim128_bf16_sm80_cu_49158569_28854cuda3std3__48in_placeE)
_ZN66_INTERNAL_2af2d375_30_flash_bwd_hdim128_bf16_sm80_cu_49158569_28854cuda3std3__48in_placeE:
	.zero		1
	.type		_ZN66_INTERNAL_2af2d375_30_flash_bwd_hdim128_bf16_sm80_cu_49158569_28854cuda3std6ranges3__45__cpo9iter_moveE,@object
	.size		_ZN66_INTERNAL_2af2d375_30_flash_bwd_hdim128_bf16_sm80_cu_49158569_28854cuda3std6ranges3__45__cpo9iter_moveE,(_ZN66_INTERNAL_2af2d375_30_flash_bwd_hdim128_bf16_sm80_cu_49158569_28854cuda3std3__45__cpo5beginE - _ZN66_INTERNAL_2af2d375_30_flash_bwd_hdim128_bf16_sm80_cu_49158569_28854cuda3std6ranges3__45__cpo9iter_moveE)
_ZN66_INTERNAL_2af2d375_30_flash_bwd_hdim128_bf16_sm80_cu_49158569_28854cuda3std6ranges3__45__cpo9iter_moveE:
	.zero		1
	.type		_ZN66_INTERNAL_2af2d375_30_flash_bwd_hdim128_bf16_sm80_cu_49158569_28854cuda3std3__45__cpo5beginE,@object
	.size		_ZN66_INTERNAL_2af2d375_30_flash_bwd_hdim128_bf16_sm80_cu_49158569_28854cuda3std3__45__cpo5beginE,(_ZN66_INTERNAL_2af2d375_30_flash_bwd_hdim128_bf16_sm80_cu_49158569_28854cuda3std3__468_GLOBAL__N__2af2d375_30_flash_bwd_hdim128_bf16_sm80_cu_49158569_28856ignoreE - _ZN66_INTERNAL_2af2d375_30_flash_bwd_hdim128_bf16_sm80_cu_49158569_28854cuda3std3__45__cpo5beginE)
_ZN66_INTERNAL_2af2d375_30_flash_bwd_hdim128_bf16_sm80_cu_49158569_28854cuda3std3__45__cpo5beginE:
	.zero		1
	.type		_ZN66_INTERNAL_2af2d375_30_flash_bwd_hdim128_bf16_sm80_cu_49158569_28854cuda3std3__468_GLOBAL__N__2af2d375_30_flash_bwd_hdim128_bf16_sm80_cu_49158569_28856ignoreE,@object
	.size		_ZN66_INTERNAL_2af2d375_30_flash_bwd_hdim128_bf16_sm80_cu_49158569_28854cuda3std3__468_GLOBAL__N__2af2d375_30_flash_bwd_hdim128_bf16_sm80_cu_49158569_28856ignoreE,(_ZN66_INTERNAL_2af2d375_30_flash_bwd_hdim128_bf16_sm80_cu_49158569_28854cute7productE - _ZN66_INTERNAL_2af2d375_30_flash_bwd_hdim128_bf16_sm80_cu_49158569_28854cuda3std3__468_GLOBAL__N__2af2d375_30_flash_bwd_hdim128_bf16_sm80_cu_49158569_28856ignoreE)
_ZN66_INTERNAL_2af2d375_30_flash_bwd_hdim128_bf16_sm80_cu_49158569_28854cuda3std3__468_GLOBAL__N__2af2d375_30_flash_bwd_hdim128_bf16_sm80_cu_49158569_28856ignoreE:
	.zero		1
	.type		_ZN66_INTERNAL_2af2d375_30_flash_bwd_hdim128_bf16_sm80_cu_49158569_28854cute7productE,@object
	.size		_ZN66_INTERNAL_2af2d375_30_flash_bwd_hdim128_bf16_sm80_cu_49158569_28854cute7productE,(_ZN66_INTERNAL_2af2d375_30_flash_bwd_hdim128_bf16_sm80_cu_49158569_28854cuda3std3__45__cpo3endE - _ZN66_INTERNAL_2af2d375_30_flash_bwd_hdim128_bf16_sm80_cu_49158569_28854cute7productE)
_ZN66_INTERNAL_2af2d375_30_flash_bwd_hdim128_bf16_sm80_cu_49158569_28854cute7productE:
	.zero		1
	.type		_ZN66_INTERNAL_2af2d375_30_flash_bwd_hdim128_bf16_sm80_cu_49158569_28854cuda3std3__45__cpo3endE,@object
	.size		_ZN66_INTERNAL_2af2d375_30_flash_bwd_hdim128_bf16_sm80_cu_49158569_28854cuda3std3__45__cpo3endE,(_ZN66_INTERNAL_2af2d375_30_flash_bwd_hdim128_bf16_sm80_cu_49158569_28854cuda3std3__419piecewise_constructE - _ZN66_INTERNAL_2af2d375_30_flash_bwd_hdim128_bf16_sm80_cu_49158569_28854cuda3std3__45__cpo3endE)
_ZN66_INTERNAL_2af2d375_30_flash_bwd_hdim128_bf16_sm80_cu_49158569_28854cuda3std3__45__cpo3endE:
	.zero		1
	.type		_ZN66_INTERNAL_2af2d375_30_flash_bwd_hdim128_bf16_sm80_cu_49158569_28854cuda3std3__419piecewise_constructE,@object
	.size		_ZN66_INTERNAL_2af2d375_30_flash_bwd_hdim128_bf16_sm80_cu_49158569_28854cuda3std3__419piecewise_constructE,(_ZN66_INTERNAL_2af2d375_30_flash_bwd_hdim128_bf16_sm80_cu_49158569_28854cuda3std3__45__cpo4cendE - _ZN66_INTERNAL_2af2d375_30_flash_bwd_hdim128_bf16_sm80_cu_49158569_28854cuda3std3__419piecewise_constructE)
_ZN66_INTERNAL_2af2d375_30_flash_bwd_hdim128_bf16_sm80_cu_49158569_28854cuda3std3__419piecewise_constructE:
	.zero		1
	.type		_ZN66_INTERNAL_2af2d375_30_flash_bwd_hdim128_bf16_sm80_cu_49158569_28854cuda3std3__45__cpo4cendE,@object
	.size		_ZN66_INTERNAL_2af2d375_30_flash_bwd_hdim128_bf16_sm80_cu_49158569_28854cuda3std3__45__cpo4cendE,(_ZN66_INTERNAL_2af2d375_30_flash_bwd_hdim128_bf16_sm80_cu_49158569_28854cuda3std6ranges3__45__cpo4swapE - _ZN66_INTERNAL_2af2d375_30_flash_bwd_hdim128_bf16_sm80_cu_49158569_28854cuda3std3__45__cpo4cendE)
_ZN66_INTERNAL_2af2d375_30_flash_bwd_hdim128_bf16_sm80_cu_49158569_28854cuda3std3__45__cpo4cendE:
	.zero		1
	.type		_ZN66_INTERNAL_2af2d375_30_flash_bwd_hdim128_bf16_sm80_cu_49158569_28854cuda3std6ranges3__45__cpo4swapE,@object
	.size		_ZN66_INTERNAL_2af2d375_30_flash_bwd_hdim128_bf16_sm80_cu_49158569_28854cuda3std6ranges3__45__cpo4swapE,(.L_7 - _ZN66_INTERNAL_2af2d375_30_flash_bwd_hdim128_bf16_sm80_cu_49158569_28854cuda3std6ranges3__45__cpo4swapE)
_ZN66_INTERNAL_2af2d375_30_flash_bwd_hdim128_bf16_sm80_cu_49158569_28854cuda3std6ranges3__45__cpo4swapE:
	.zero		1
.L_7:


//--------------------- .nv.shared._ZN7cutlass13device_kernelIN5flash19enable_sm80_to_sm89INS1_16FlashAttnBwdSm80INS1_25CollectiveMainloopBwdSm80ILi2ELi1EN4cute5tupleIJNS5_1CILi64EEENS7_ILi96EEENS7_ILi128EEEEEENS_10bfloat16_tEfNS_4arch4Sm80ELb0ELb0ELb0ELb0ELb1ELb0ELb0ELb0ELi2ELi2ELi2ELi2ELb1EEENS1_21CollectiveEpilogueBwdISB_SC_SE_Li256ELb0ELb0ELi4EEENS1_19SingleTileSchedulerILb0ELb0ELb0ELi96EEEEEEEEEvNT_6ParamsE --------------------------
	.section	.nv.shared._ZN7cutlass13device_kernelIN5flash19enable_sm80_to_sm89INS1_16FlashAttnBwdSm80INS1_25CollectiveMainloopBwdSm80ILi2ELi1EN4cute5tupleIJNS5_1CILi64EEENS7_ILi96EEENS7_ILi128EEEEEENS_10bfloat16_tEfNS_4arch4Sm80ELb0ELb0ELb0ELb0ELb1ELb0ELb0ELb0ELi2ELi2ELi2ELi2ELb1EEENS1_21CollectiveEpilogueBwdISB_SC_SE_Li256ELb0ELb0ELi4EEENS1_19SingleTileSchedulerILb0ELb0ELb0ELi96EEEEEEEEEvNT_6ParamsE,"aw",@nobits
	.sectionflags	@""
	.align	16
	.zero		1024


//--------------------- .nv.shared._ZN7cutlass13device_kernelIN5flash19enable_sm80_to_sm89INS1_16FlashAttnBwdSm80INS1_25CollectiveMainloopBwdSm80ILi2ELi1EN4cute5tupleIJNS5_1CILi64EEENS7_ILi96EEENS7_ILi128EEEEEENS_10bfloat16_tEfNS_4arch4Sm80ELb0ELb0ELb0ELb0ELb0ELb0ELb0ELb0ELi2ELi2ELi2ELi2ELb1EEENS1_24CollectiveEpilogueBwdGQAISB_fSE_Li256ELb0ELb0EEENS1_19SingleTileSchedulerILb0ELb0ELb0ELi96EEEEEEEEEvNT_6ParamsE --------------------------
	.section	.nv.shared._ZN7cutlass13device_kernelIN5flash19enable_sm80_to_sm89INS1_16FlashAttnBwdSm80INS1_25CollectiveMainloopBwdSm80ILi2ELi1EN4cute5tupleIJNS5_1CILi64EEENS7_ILi96EEENS7_ILi128EEEEEENS_10bfloat16_tEfNS_4arch4Sm80ELb0ELb0ELb0ELb0ELb0ELb0ELb0ELb0ELi2ELi2ELi2ELi2ELb1EEENS1_24CollectiveEpilogueBwdGQAISB_fSE_Li256ELb0ELb0EEENS1_19SingleTileSchedulerILb0ELb0ELb0ELi96EEEEEEEEEvNT_6ParamsE,"aw",@nobits
	.sectionflags	@""
	.align	16
	.zero		1024


//--------------------- .nv.shared._ZN7cutlass13device_kernelIN5flash19enable_sm80_to_sm89INS1_16FlashAttnBwdSm80INS1_25CollectiveMainloopBwdSm80ILi2ELi1EN4cute5tupleIJNS5_1CILi64EEENS7_ILi96EEENS7_ILi128EEEEEENS_10bfloat16_tEfNS_4arch4Sm80ELb0ELb0ELb0ELb0ELb1ELb0ELb0ELb0ELi2ELi2ELi2ELi2ELb1EEENS1_24CollectiveEpilogueBwdGQAISB_fSE_Li256ELb0ELb1EEENS1_19SingleTileSchedulerILb0ELb0ELb0ELi96EEEEEEEEEvNT_6ParamsE --------------------------
	.section	.nv.shared._ZN7cutlass13device_kernelIN5flash19enable_sm80_to_sm89INS1_16FlashAttnBwdSm80INS1_25CollectiveMainloopBwdSm80ILi2ELi1EN4cute5tupleIJNS5_1CILi64EEENS7_ILi96EEENS7_ILi128EEEEEENS_10bfloat16_tEfNS_4arch4Sm80ELb0ELb0ELb0ELb0ELb1ELb0ELb0ELb0ELi2ELi2ELi2ELi2ELb1EEENS1_24CollectiveEpilogueBwdGQAISB_fSE_Li256ELb0ELb1EEENS1_19SingleTileSchedulerILb0ELb0ELb0ELi96EEEEEEEEEvNT_6ParamsE,"aw",@nobits
	.sectionflags	@""
	.align	16
	.zero		1024


//--------------------- .nv.shared._ZN7cutlass13device_kernelIN5flash19enable_sm80_to_sm89INS1_16FlashAttnBwdSm80INS1_25CollectiveMainloopBwdSm80ILi2ELi1EN4cute5tupleIJNS5_1CILi64EEENS7_ILi96EEENS7_ILi128EEEEEENS_10bfloat16_tEfNS_4arch4Sm80ELb0ELb0ELb0ELb1ELb0ELb0ELb0ELb0ELi2ELi2ELi2ELi2ELb1EEENS1_21CollectiveEpilogueBwdISB_SC_SE_Li256ELb1ELb0ELi4EEENS1_19SingleTileSchedulerILb1ELb0ELb0ELi96EEEEEEEEEvNT_6ParamsE --------------------------
	.section	.nv.shared._ZN7cutlass13device_kernelIN5flash19enable_sm80_to_sm89INS1_16FlashAttnBwdSm80INS1_25CollectiveMainloopBwdSm80ILi2ELi1EN4cute5tupleIJNS5_1CILi64EEENS7_ILi96EEENS7_ILi128EEEEEENS_10bfloat16_tEfNS_4arch4Sm80ELb0ELb0ELb0ELb1ELb0ELb0ELb0ELb0ELi2ELi2ELi2ELi2ELb1EEENS1_21CollectiveEpilogueBwdISB_SC_SE_Li256ELb1ELb0ELi4EEENS1_19SingleTileSchedulerILb1ELb0ELb0ELi96EEEEEEEEEvNT_6ParamsE,"aw",@nobits
	.sectionflags	@""
	.align	16
	.zero		1024


//--------------------- .nv.shared._ZN7cutlass13device_kernelIN5flash19enable_sm80_to_sm89INS1_16FlashAttnBwdSm80INS1_25CollectiveMainloopBwdSm80ILi2ELi1EN4cute5tupleIJNS5_1CILi64EEENS7_ILi96EEENS7_ILi128EEEEEENS_10bfloat16_tEfNS_4arch4Sm80ELb0ELb0ELb0ELb1ELb1ELb0ELb0ELb0ELi2ELi2ELi2ELi2ELb1EEENS1_21CollectiveEpilogueBwdISB_SC_SE_Li256ELb1ELb0ELi4EEENS1_19SingleTileSchedulerILb1ELb0ELb0ELi96EEEEEEEEEvNT_6ParamsE --------------------------
	.section	.nv.shared._ZN7cutlass13device_kernelIN5flash19enable_sm80_to_sm89INS1_16FlashAttnBwdSm80INS1_25CollectiveMainloopBwdSm80ILi2ELi1EN4cute5tupleIJNS5_1CILi64EEENS7_ILi96EEENS7_ILi128EEEEEENS_10bfloat16_tEfNS_4arch4Sm80ELb0ELb0ELb0ELb1ELb1ELb0ELb0ELb0ELi2ELi2ELi2ELi2ELb1EEENS1_21CollectiveEpilogueBwdISB_SC_SE_Li256ELb1ELb0ELi4EEENS1_19SingleTileSchedulerILb1ELb0ELb0ELi96EEEEEEEEEvNT_6ParamsE,"aw",@nobits
	.sectionflags	@""
	.align	16
	.zero		1024


//--------------------- .nv.shared._ZN7cutlass13device_kernelIN5flash19enable_sm80_to_sm89INS1_16FlashAttnBwdSm80INS1_25CollectiveMainloopBwdSm80ILi2ELi1EN4cute5tupleIJNS5_1CILi64EEENS7_ILi96EEENS7_ILi128EEEEEENS_10bfloat16_tEfNS_4arch4Sm80ELb0ELb0ELb0ELb1ELb0ELb0ELb0ELb0ELi2ELi2ELi2ELi2ELb1EEENS1_24CollectiveEpilogueBwdGQAISB_fSE_Li256ELb1ELb0EEENS1_19SingleTileSchedulerILb1ELb0ELb0ELi96EEEEEEEEEvNT_6ParamsE --------------------------
	.section	.nv.shared._ZN7cutlass13device_kernelIN5flash19enable_sm80_to_sm89INS1_16FlashAttnBwdSm80INS1_25CollectiveMainloopBwdSm80ILi2ELi1EN4cute5tupleIJNS5_1CILi64EEENS7_ILi96EEENS7_ILi128EEEEEENS_10bfloat16_tEfNS_4arch4Sm80ELb0ELb0ELb0ELb1ELb0ELb0ELb0ELb0ELi2ELi2ELi2ELi2ELb1EEENS1_24CollectiveEpilogueBwdGQAISB_fSE_Li256ELb1ELb0EEENS1_19SingleTileSchedulerILb1ELb0ELb0ELi96EEEEEEEEEvNT_6ParamsE,"aw",@nobits
	.sectionflags	@""
	.align	16
	.zero		1024


//--------------------- .nv.shared._ZN7cutlass13device_kernelIN5flash19enable_sm80_to_sm89INS1_16FlashAttnBwdSm80INS1_25CollectiveMainloopBwdSm80ILi2ELi1EN4cute5tupleIJNS5_1CILi64EEENS7_ILi96EEENS7_ILi128EEEEEENS_10bfloat16_tEfNS_4arch4Sm80ELb0ELb0ELb0ELb1ELb1ELb0ELb0ELb0ELi2ELi2ELi2ELi2ELb1EEENS1_24CollectiveEpilogueBwdGQAISB_fSE_Li256ELb1ELb1EEENS1_19SingleTileSchedulerILb1ELb0ELb0ELi96EEEEEEEEEvNT_6ParamsE --------------------------
	.section	.nv.shared._ZN7cutlass13device_kernelIN5flash19enable_sm80_to_sm89INS1_16FlashAttnBwdSm80INS1_25CollectiveMainloopBwdSm80ILi2ELi1EN4cute5tupleIJNS5_1CILi64EEENS7_ILi96EEENS7_ILi128EEEEEENS_10bfloat16_tEfNS_4arch4Sm80ELb0ELb0ELb0ELb1ELb1ELb0ELb0ELb0ELi2ELi2ELi2ELi2ELb1EEENS1_24CollectiveEpilogueBwdGQAISB_fSE_Li256ELb1ELb1EEENS1_19SingleTileSchedulerILb1ELb0ELb0ELi96EEEEEEEEEvNT_6ParamsE,"aw",@nobits
	.sectionflags	@""
	.align	16
	.zero		1024


//--------------------- .nv.shared._ZN7cutlass13device_kernelIN5flash19enable_sm80_to_sm89INS1_16FlashAttnBwdSm80INS1_25CollectiveMainloopBwdSm80ILi2ELi1EN4cute5tupleIJNS5_1CILi64EEENS7_ILi96EEENS7_ILi128EEEEEENS_10bfloat16_tEfNS_4arch4Sm80ELb0ELb1ELb0ELb0ELb0ELb0ELb0ELb0ELi2ELi2ELi2ELi2ELb1EEENS1_21CollectiveEpilogueBwdISB_SC_SE_Li256ELb0ELb0ELi4EEENS1_19SingleTileSchedulerILb0ELb0ELb0ELi96EEEEEEEEEvNT_6ParamsE --------------------------
	.section	.nv.shared._ZN7cutlass13device_kernelIN5flash19enable_sm80_to_sm89INS1_16FlashAttnBwdSm80INS1_25CollectiveMainloopBwdSm80ILi2ELi1EN4cute5tupleIJNS5_1CILi64EEENS7_ILi96EEENS7_ILi128EEEEEENS_10bfloat16_tEfNS_4arch4Sm80ELb0ELb1ELb0ELb0ELb0ELb0ELb0ELb0ELi2ELi2ELi2ELi2ELb1EEENS1_21CollectiveEpilogueBwdISB_SC_SE_Li256ELb0ELb0ELi4EEENS1_19SingleTileSchedulerILb0ELb0ELb0ELi96EEEEEEEEEvNT_6ParamsE,"aw",@nobits
	.sectionflags	@""
	.align	16
	.zero		1024


//--------------------- .nv.shared._ZN7cutlass13device_kernelIN5flash19enable_sm80_to_sm89INS1_16FlashAttnBwdSm80INS1_25CollectiveMainloopBwdSm80ILi2ELi1EN4cute5tupleIJNS5_1CILi64EEENS7_ILi96EEENS7_ILi128EEEEEENS_10bfloat16_tEfNS_4arch4Sm80ELb0ELb1ELb0ELb0ELb1ELb0ELb0ELb0ELi2ELi2ELi2ELi2ELb1EEENS1_21CollectiveEpilogueBwdISB_SC_SE_Li256ELb0ELb0ELi4EEENS1_19SingleTileSchedulerILb0ELb0ELb0ELi96EEEEEEEEEvNT_6ParamsE --------------------------
	.section	.nv.shared._ZN7cutlass13device_kernelIN5flash19enable_sm80_to_sm89INS1_16FlashAttnBwdSm80INS1_25CollectiveMainloopBwdSm80ILi2ELi1EN4cute5tupleIJNS5_1CILi64EEENS7_ILi96EEENS7_ILi128EEEEEENS_10bfloat16_tEfNS_4arch4Sm80ELb0ELb1ELb0ELb0ELb1ELb0ELb0ELb0ELi2ELi2ELi2ELi2ELb1EEENS1_21CollectiveEpilogueBwdISB_SC_SE_Li256ELb0ELb0ELi4EEENS1_19SingleTileSchedulerILb0ELb0ELb0ELi96EEEEEEEEEvNT_6ParamsE,"aw",@nobits
	.sectionflags	@""
	.align	16
	.zero		1024


//--------------------- .nv.shared._ZN7cutlass13device_kernelIN5flash19enable_sm80_to_sm89INS1_16FlashAttnBwdSm80INS1_25CollectiveMainloopBwdSm80ILi2ELi1EN4cute5tupleIJNS5_1CILi64EEENS7_ILi96EEENS7_ILi128EEEEEENS_10bfloat16_tEfNS_4arch4Sm80ELb0ELb1ELb0ELb0ELb0ELb0ELb0ELb0ELi2ELi2ELi2ELi2ELb1EEENS1_24CollectiveEpilogueBwdGQAISB_fSE_Li256ELb0ELb0EEENS1_19SingleTileSchedulerILb0ELb0ELb0ELi96EEEEEEEEEvNT_6ParamsE --------------------------
	.section	.nv.shared._ZN7cutlass13device_kernelIN5flash19enable_sm80_to_sm89INS1_16FlashAttnBwdSm80INS1_25CollectiveMainloopBwdSm80ILi2ELi1EN4cute5tupleIJNS5_1CILi64EEENS7_ILi96EEENS7_ILi128EEEEEENS_10bfloat16_tEfNS_4arch4Sm80ELb0ELb1ELb0ELb0ELb0ELb0ELb0ELb0ELi2ELi2ELi2ELi2ELb1EEENS1_24CollectiveEpilogueBwdGQAISB_fSE_Li256ELb0ELb0EEENS1_19SingleTileSchedulerILb0ELb0ELb0ELi96EEEEEEEEEvNT_6ParamsE,"aw",@nobits
	.sectionflags	@""
	.align	16
	.zero		1024


//--------------------- .nv.shared._ZN7cutlass13device_kernelIN5flash19enable_sm80_to_sm89INS1_16FlashAttnBwdSm80INS1_25CollectiveMainloopBwdSm80ILi2ELi1EN4cute5tupleIJNS5_1CILi64EEENS7_ILi96EEENS7_ILi128EEEEEENS_10bfloat16_tEfNS_4arch4Sm80ELb0ELb1ELb0ELb0ELb1ELb0ELb0ELb0ELi2ELi2ELi2ELi2ELb1EEENS1_24CollectiveEpilogueBwdGQAISB_fSE_Li256ELb0ELb1EEENS1_19SingleTileSchedulerILb0ELb0ELb0ELi96EEEEEEEEEvNT_6ParamsE --------------------------
	.section	.nv.shared._ZN7cutlass13device_kernelIN5flash19enable_sm80_to_sm89INS1_16FlashAttnBwdSm80INS1_25CollectiveMainloopBwdSm80ILi2ELi1EN4cute5tupleIJNS5_1CILi64EEENS7_ILi96EEENS7_ILi128EEEEEENS_10bfloat16_tEfNS_4arch4Sm80ELb0ELb1ELb0ELb0ELb1ELb0ELb0ELb0ELi2ELi2ELi2ELi2ELb1EEENS1_24CollectiveEpilogueBwdGQAISB_fSE_Li256ELb0ELb1EEENS1_19SingleTileSchedulerILb0ELb0ELb0ELi96EEEEEEEEEvNT_6ParamsE,"aw",@nobits
	.sectionflags	@""
	.align	16
	.zero		1024


//--------------------- .nv.shared._ZN7cutlass13device_kernelIN5flash19enable_sm80_to_sm89INS1_16FlashAttnBwdSm80INS1_25CollectiveMainloopBwdSm80ILi2ELi1EN4cute5tupleIJNS5_1CILi64EEENS7_ILi96EEENS7_ILi128EEEEEENS_10bfloat16_tEfNS_4arch4Sm80ELb0ELb1ELb0ELb1ELb0ELb0ELb0ELb0ELi2ELi2ELi2ELi2ELb1EEENS1_21CollectiveEpilogueBwdISB_SC_SE_Li256ELb1ELb0ELi4EEENS1_19SingleTileSchedulerILb1ELb0ELb0ELi96EEEEEEEEEvNT_6ParamsE --------------------------
	.section	.nv.shared._ZN7cutlass13device_kernelIN5flash19enable_sm80_to_sm89INS1_16FlashAttnBwdSm80INS1_25CollectiveMainloopBwdSm80ILi2ELi1EN4cute5tupleIJNS5_1CILi64EEENS7_ILi96EEENS7_ILi128EEEEEENS_10bfloat16_tEfNS_4arch4Sm80ELb0ELb1ELb0ELb1ELb0ELb0ELb0ELb0ELi2ELi2ELi2ELi2ELb1EEENS1_21CollectiveEpilogueBwdISB_SC_SE_Li256ELb1ELb0ELi4EEENS1_19SingleTileSchedulerILb1ELb0ELb0ELi96EEEEEEEEEvNT_6ParamsE,"aw",@nobits
	.sectionflags	@""
	.align	16
	.zero		1024


//--------------------- .nv.shared._ZN7cutlass13device_kernelIN5flash19enable_sm80_to_sm89INS1_16FlashAttnBwdSm80INS1_25CollectiveMainloopBwdSm80ILi2ELi1EN4cute5tupleIJNS5_1CILi64EEENS7_ILi96EEENS7_ILi128EEEEEENS_10bfloat16_tEfNS_4arch4Sm80ELb0ELb1ELb0ELb1ELb1ELb0ELb0ELb0ELi2ELi2ELi2ELi2ELb1EEENS1_21CollectiveEpilogueBwdISB_SC_SE_Li256ELb1ELb0ELi4EEENS1_19SingleTileSchedulerILb1ELb0ELb0ELi96EEEEEEEEEvNT_6ParamsE --------------------------
	.section	.nv.shared._ZN7cutlass13device_kernelIN5flash19enable_sm80_to_sm89INS1_16FlashAttnBwdSm80INS1_25CollectiveMainloopBwdSm80ILi2ELi1EN4cute5tupleIJNS5_1CILi64EEENS7_ILi96EEENS7_ILi128EEEEEENS_10bfloat16_tEfNS_4arch4Sm80ELb0ELb1ELb0ELb1ELb1ELb0ELb0ELb0ELi2ELi2ELi2ELi2ELb1EEENS1_21CollectiveEpilogueBwdISB_SC_SE_Li256ELb1ELb0ELi4EEENS1_19SingleTileSchedulerILb1ELb0ELb0ELi96EEEEEEEEEvNT_6ParamsE,"aw",@nobits
	.sectionflags	@""
	.align	16
	.zero		1024


//--------------------- .nv.shared._ZN7cutlass13device_kernelIN5flash19enable_sm80_to_sm89INS1_16FlashAttnBwdSm80INS1_25CollectiveMainloopBwdSm80ILi2ELi1EN4cute5tupleIJNS5_1CILi64EEENS7_ILi96EEENS7_ILi128EEEEEENS_10bfloat16_tEfNS_4arch4Sm80ELb0ELb1ELb0ELb1ELb0ELb0ELb0ELb0ELi2ELi2ELi2ELi2ELb1EEENS1_24CollectiveEpilogueBwdGQAISB_fSE_Li256ELb1ELb0EEENS1_19SingleTileSchedulerILb1ELb0ELb0ELi96EEEEEEEEEvNT_6ParamsE --------------------------
	.section	.nv.shared._ZN7cutlass13device_kernelIN5flash19enable_sm80_to_sm89INS1_16FlashAttnBwdSm80INS1_25CollectiveMainloopBwdSm80ILi2ELi1EN4cute5tupleIJNS5_1CILi64EEENS7_ILi96EEENS7_ILi128EEEEEENS_10bfloat16_tEfNS_4arch4Sm80ELb0ELb1ELb0ELb1ELb0ELb0ELb0ELb0ELi2ELi2ELi2ELi2ELb1EEENS1_24CollectiveEpilogueBwdGQAISB_fSE_Li256ELb1ELb0EEENS1_19SingleTileSchedulerILb1ELb0ELb0ELi96EEEEEEEEEvNT_6ParamsE,"aw",@nobits
	.sectionflags	@""
	.align	16
	.zero		1024


//--------------------- .nv.shared._ZN7cutlass13device_kernelIN5flash19enable_sm80_to_sm89INS1_16FlashAttnBwdSm80INS1_25CollectiveMainloopBwdSm80ILi2ELi1EN4cute5tupleIJNS5_1CILi64EEENS7_ILi96EEENS7_ILi128EEEEEENS_10bfloat16_tEfNS_4arch4Sm80ELb0ELb1ELb0ELb1ELb1ELb0ELb0ELb0ELi2ELi2ELi2ELi2ELb1EEENS1_24CollectiveEpilogueBwdGQAISB_fSE_Li256ELb1ELb1EEENS1_19SingleTileSchedulerILb1ELb0ELb0ELi96EEEEEEEEEvNT_6ParamsE --------------------------
	.section	.nv.shared._ZN7cutlass13device_kernelIN5flash19enable_sm80_to_sm89INS1_16FlashAttnBwdSm80INS1_25CollectiveMainloopBwdSm80ILi2ELi1EN4cute5tupleIJNS5_1CILi64EEENS7_ILi96EEENS7_ILi128EEEEEENS_10bfloat16_tEfNS_4arch4Sm80ELb0ELb1ELb0ELb1ELb1ELb0ELb0ELb0ELi2ELi2ELi2ELi2ELb1EEENS1_24CollectiveEpilogueBwdGQAISB_fSE_Li256ELb1ELb1EEENS1_19SingleTileSchedulerILb1ELb0ELb0ELi96EEEEEEEEEvNT_6ParamsE,"aw",@nobits
	.sectionflags	@""
	.align	16
	.zero		1024


//--------------------- .nv.shared._ZN7cutlass13device_kernelIN5flash19enable_sm80_to_sm89INS1_16FlashAttnBwdSm80INS1_25CollectiveMainloopBwdSm80ILi2ELi1EN4cute5tupleIJNS5_1CILi64EEENS7_ILi96EEENS7_ILi128EEEEEENS_10bfloat16_tEfNS_4arch4Sm80ELb1ELb0ELb0ELb0ELb0ELb0ELb0ELb0ELi2ELi2ELi2ELi2ELb1EEENS1_21CollectiveEpilogueBwdISB_SC_SE_Li256ELb0ELb0ELi4EEENS1_25SingleTileBwdLPTSchedulerILb0ELi96ELb0EEEEEEEEEvNT_6ParamsE --------------------------
	.section	.nv.shared._ZN7cutlass13device_kernelIN5flash19enable_sm80_to_sm89INS1_16FlashAttnBwdSm80INS1_25CollectiveMainloopBwdSm80ILi2ELi1EN4cute5tupleIJNS5_1CILi64EEENS7_ILi96EEENS7_ILi128EEEEEENS_10bfloat16_tEfNS_4arch4Sm80ELb1ELb0ELb0ELb0ELb0ELb0ELb0ELb0ELi2ELi2ELi2ELi2ELb1EEENS1_21CollectiveEpilogueBwdISB_SC_SE_Li256ELb0ELb0ELi4EEENS1_25SingleTileBwdLPTSchedulerILb0ELi96ELb0EEEEEEEEEvNT_6ParamsE,"aw",@nobits
	.sectionflags	@""
	.align	16
	.zero		1024


//--------------------- .nv.shared._ZN7cutlass13device_kernelIN5flash19enable_sm80_to_sm89INS1_16FlashAttnBwdSm80INS1_25CollectiveMainloopBwdSm80ILi2ELi1EN4cute5tupleIJNS5_1CILi64EEENS7_ILi96EEENS7_ILi128EEEEEENS_10bfloat16_tEfNS_4arch4Sm80ELb1ELb0ELb0ELb0ELb1ELb0ELb0ELb0ELi2ELi2ELi2ELi2ELb1EEENS1_21CollectiveEpilogueBwdISB_SC_SE_Li256ELb0ELb0ELi4EEENS1_25SingleTileBwdLPTSchedulerILb0ELi96ELb1EEEEEEEEEvNT_6ParamsE --------------------------
	.section	.nv.shared._ZN7cutlass13device_kernelIN5flash19enable_sm80_to_sm89INS1_16FlashAttnBwdSm80INS1_25CollectiveMainloopBwdSm80ILi2ELi1EN4cute5tupleIJNS5_1CILi64EEENS7_ILi96EEENS7_ILi128EEEEEENS_10bfloat16_tEfNS_4arch4Sm80ELb1ELb0ELb0ELb0ELb1ELb0ELb0ELb0ELi2ELi2ELi2ELi2ELb1EEENS1_21CollectiveEpilogueBwdISB_SC_SE_Li256ELb0ELb0ELi4EEENS1_25SingleTileBwdLPTSchedulerILb0ELi96ELb1EEEEEEEEEvNT_6ParamsE,"aw",@nobits
	.sectionflags	@""
	.align	16
	.zero		1024


//--------------------- .nv.shared._ZN7cutlass13device_kernelIN5flash19enable_sm80_to_sm89INS1_16FlashAttnBwdSm80INS1_25CollectiveMainloopBwdSm80ILi2ELi1EN4cute5tupleIJNS5_1CILi64EEENS7_ILi96EEENS7_ILi128EEEEEENS_10bfloat16_tEfNS_4arch4Sm80ELb1ELb0ELb0ELb0ELb0ELb0ELb0ELb0ELi2ELi2ELi2ELi2ELb1EEENS1_24CollectiveEpilogueBwdGQAISB_fSE_Li256ELb0ELb0EEENS1_25SingleTileBwdLPTSchedulerILb0ELi96ELb0EEEEEEEEEvNT_6ParamsE --------------------------
	.section	.nv.shared._ZN7cutlass13device_kernelIN5flash19enable_sm80_to_sm89INS1_16FlashAttnBwdSm80INS1_25CollectiveMainloopBwdSm80ILi2ELi1EN4cute5tupleIJNS5_1CILi64EEENS7_ILi96EEENS7_ILi128EEEEEENS_10bfloat16_tEfNS_4arch4Sm80ELb1ELb0ELb0ELb0ELb0ELb0ELb0ELb0ELi2ELi2ELi2ELi2ELb1EEENS1_24CollectiveEpilogueBwdGQAISB_fSE_Li256ELb0ELb0EEENS1_25SingleTileBwdLPTSchedulerILb0ELi96ELb0EEEEEEEEEvNT_6ParamsE,"aw",@nobits
	.sectionflags	@""
	.align	16
	.zero		1024


//--------------------- .nv.shared._ZN7cutlass13device_kernelIN5flash19enable_sm80_to_sm89INS1_16FlashAttnBwdSm80INS1_25CollectiveMainloopBwdSm80ILi2ELi1EN4cute5tupleIJNS5_1CILi64EEENS7_ILi96EEENS7_ILi128EEEEEENS_10bfloat16_tEfNS_4arch4Sm80ELb1ELb0ELb0ELb0ELb1ELb0ELb0ELb0ELi2ELi2ELi2ELi2ELb1EEENS1_24CollectiveEpilogueBwdGQAISB_fSE_Li256ELb0ELb1EEENS1_25SingleTileBwdLPTSchedulerILb0ELi96ELb1EEEEEEEEEvNT_6ParamsE --------------------------
	.section	.nv.shared._ZN7cutlass13device_kernelIN5flash19enable_sm80_to_sm89INS1_16FlashAttnBwdSm80INS1_25CollectiveMainloopBwdSm80ILi2ELi1EN4cute5tupleIJNS5_1CILi64EEENS7_ILi96EEENS7_ILi128EEEEEENS_10bfloat16_tEfNS_4arch4Sm80ELb1ELb0ELb0ELb0ELb1ELb0ELb0ELb0ELi2ELi2ELi2ELi2ELb1EEENS1_24CollectiveEpilogueBwdGQAISB_fSE_Li256ELb0ELb1EEENS1_25SingleTileBwdLPTSchedulerILb0ELi96ELb1EEEEEEEEEvNT_6ParamsE,"aw",@nobits
	.sectionflags	@""
	.align	16
	.zero		1024


//--------------------- .nv.shared._ZN7cutlass13device_kernelIN5flash19enable_sm80_to_sm89INS1_16FlashAttnBwdSm80INS1_25CollectiveMainloopBwdSm80ILi2ELi1EN4cute5tupleIJNS5_1CILi64EEENS7_ILi96EEENS7_ILi128EEEEEENS_10bfloat16_tEfNS_4arch4Sm80ELb1ELb0ELb0ELb1ELb0ELb0ELb0ELb0ELi2ELi2ELi2ELi2ELb1EEENS1_21CollectiveEpilogueBwdISB_SC_SE_Li256ELb1ELb0ELi4EEENS1_25SingleTileBwdLPTSchedulerILb1ELi96ELb0EEEEEEEEEvNT_6ParamsE --------------------------
	.section	.nv.shared._ZN7cutlass13device_kernelIN5flash19enable_sm80_to_sm89INS1_16FlashAttnBwdSm80INS1_25CollectiveMainloopBwdSm80ILi2ELi1EN4cute5tupleIJNS5_1CILi64EEENS7_ILi96EEENS7_ILi128EEEEEENS_10bfloat16_tEfNS_4arch4Sm80ELb1ELb0ELb0ELb1ELb0ELb0ELb0ELb0ELi2ELi2ELi2ELi2ELb1EEENS1_21CollectiveEpilogueBwdISB_SC_SE_Li256ELb1ELb0ELi4EEENS1_25SingleTileBwdLPTSchedulerILb1ELi96ELb0EEEEEEEEEvNT_6ParamsE,"aw",@nobits
	.sectionflags	@""
	.align	16
	.zero		1024


//--------------------- .nv.shared._ZN7cutlass13device_kernelIN5flash19enable_sm80_to_sm89INS1_16FlashAttnBwdSm80INS1_25CollectiveMainloopBwdSm80ILi2ELi1EN4cute5tupleIJNS5_1CILi64EEENS7_ILi96EEENS7_ILi128EEEEEENS_10bfloat16_tEfNS_4arch4Sm80ELb1ELb0ELb0ELb1ELb1ELb0ELb0ELb0ELi2ELi2ELi2ELi2ELb1EEENS1_21CollectiveEpilogueBwdISB_SC_SE_Li256ELb1ELb0ELi4EEENS1_25SingleTileBwdLPTSchedulerILb1ELi96ELb1EEEEEEEEEvNT_6ParamsE --------------------------
	.section	.nv.shared._ZN7cutlass13device_kernelIN5flash19enable_sm80_to_sm89INS1_16FlashAttnBwdSm80INS1_25CollectiveMainloopBwdSm80ILi2ELi1EN4cute5tupleIJNS5_1CILi64EEENS7_ILi96EEENS7_ILi128EEEEEENS_10bfloat16_tEfNS_4arch4Sm80ELb1ELb0ELb0ELb1ELb1ELb0ELb0ELb0ELi2ELi2ELi2ELi2ELb1EEENS1_21CollectiveEpilogueBwdISB_SC_SE_Li256ELb1ELb0ELi4EEENS1_25SingleTileBwdLPTSchedulerILb1ELi96ELb1EEEEEEEEEvNT_6ParamsE,"aw",@nobits
	.sectionflags	@""
	.align	16
	.zero		1024


//--------------------- .nv.shared._ZN7cutlass13device_kernelIN5flash19enable_sm80_to_sm89INS1_16FlashAttnBwdSm80INS1_25CollectiveMainloopBwdSm80ILi2ELi1EN4cute5tupleIJNS5_1CILi64EEENS7_ILi96EEENS7_ILi128EEEEEENS_10bfloat16_tEfNS_4arch4Sm80ELb1ELb0ELb0ELb1ELb0ELb0ELb0ELb0ELi2ELi2ELi2ELi2ELb1EEENS1_24CollectiveEpilogueBwdGQAISB_fSE_Li256ELb1ELb0EEENS1_25SingleTileBwdLPTSchedulerILb1ELi96ELb0EEEEEEEEEvNT_6ParamsE --------------------------
	.section	.nv.shared._ZN7cutlass13device_kernelIN5flash19enable_sm80_to_sm89INS1_16FlashAttnBwdSm80INS1_25CollectiveMainloopBwdSm80ILi2ELi1EN4cute5tupleIJNS5_1CILi64EEENS7_ILi96EEENS7_ILi128EEEEEENS_10bfloat16_tEfNS_4arch4Sm80ELb1ELb0ELb0ELb1ELb0ELb0ELb0ELb0ELi2ELi2ELi2ELi2ELb1EEENS1_24CollectiveEpilogueBwdGQAISB_fSE_Li256ELb1ELb0EEENS1_25SingleTileBwdLPTSchedulerILb1ELi96ELb0EEEEEEEEEvNT_6ParamsE,"aw",@nobits
	.sectionflags	@""
	.align	16
	.zero		1024


//--------------------- .nv.shared._ZN7cutlass13device_kernelIN5flash32FlashAttnBwdPostprocessConvertdQIN4cute5tupleIJNS3_1CILi96EEENS5_ILi128EEEEEENS_10bfloat16_tEfNS_4arch4Sm80ELi256ENS3_8TiledMMAINS3_8MMA_AtomIJNS3_30SM80_16x8x16_F32BF16BF16F32_TNEEEENS3_6LayoutINS4_IJNS5_ILi2EEENS5_ILi4EEENS5_ILi1EEEEEENS4_IJSJ_SH_NS5_ILi0EEEEEEEENS4_IJNS5_ILi32EEENS5_ILi64EEENS5_ILi16EEEEEEEELb0EEEEEvNT_6ParamsE --------------------------
	.section	.nv.shared._ZN7cutlass13device_kernelIN5flash32FlashAttnBwdPostprocessConvertdQIN4cute5tupleIJNS3_1CILi96EEENS5_ILi128EEEEEENS_10bfloat16_tEfNS_4arch4Sm80ELi256ENS3_8TiledMMAINS3_8MMA_AtomIJNS3_30SM80_16x8x16_F32BF16BF16F32_TNEEEENS3_6LayoutINS4_IJNS5_ILi2EEENS5_ILi4EEENS5_ILi1EEEEEENS4_IJSJ_SH_NS5_ILi0EEEEEEEENS4_IJNS5_ILi32EEENS5_ILi64EEENS5_ILi16EEEEEEEELb0EEEEEvNT_6ParamsE,"aw",@nobits
	.sectionflags	@""
	.align	16
	.zero		1024


//--------------------- .nv.shared._ZN7cutlass13device_kernelIN5flash19enable_sm80_to_sm89INS1_16FlashAttnBwdSm80INS1_25CollectiveMainloopBwdSm80ILi2ELi1EN4cute5tupleIJNS5_1CILi64EEENS7_ILi96EEENS7_ILi128EEEEEENS_10bfloat16_tEfNS_4arch4Sm80ELb1ELb0ELb0ELb1ELb1ELb0ELb0ELb0ELi2ELi2ELi2ELi2ELb1EEENS1_24CollectiveEpilogueBwdGQAISB_fSE_Li256ELb1ELb1EEENS1_25SingleTileBwdLPTSchedulerILb1ELi96ELb1EEEEEEEEEvNT_6ParamsE --------------------------
	.section	.nv.shared._ZN7cutlass13device_kernelIN5flash19enable_sm80_to_sm89INS1_16FlashAttnBwdSm80INS1_25CollectiveMainloopBwdSm80ILi2ELi1EN4cute5tupleIJNS5_1CILi64EEENS7_ILi96EEENS7_ILi128EEEEEENS_10bfloat16_tEfNS_4arch4Sm80ELb1ELb0ELb0ELb1ELb1ELb0ELb0ELb0ELi2ELi2ELi2ELi2ELb1EEENS1_24CollectiveEpilogueBwdGQAISB_fSE_Li256ELb1ELb1EEENS1_25SingleTileBwdLPTSchedulerILb1ELi96ELb1EEEEEEEEEvNT_6ParamsE,"aw",@nobits
	.sectionflags	@""
	.align	16
	.zero		1024


//--------------------- .nv.shared._ZN7cutlass13device_kernelIN5flash19enable_sm80_to_sm89INS1_16FlashAttnBwdSm80INS1_25CollectiveMainloopBwdSm80ILi2ELi2EN4cute5tupleIJNS5_1CILi64EEENS7_ILi128EEES9_EEENS_10bfloat16_tEfNS_4arch4Sm80ELb0ELb0ELb0ELb0ELb0ELb0ELb0ELb0ELi2ELi2ELi2ELi2ELb0EEENS1_21CollectiveEpilogueBwdISA_SB_SD_Li256ELb0ELb0ELi4EEENS1_19SingleTileSchedulerILb0ELb0ELb0ELi128EEEEEEEEEvNT_6ParamsE --------------------------
	.section	.nv.shared._ZN7cutlass13device_kernelIN5flash19enable_sm80_to_sm89INS1_16FlashAttnBwdSm80INS1_25CollectiveMainloopBwdSm80ILi2ELi2EN4cute5tupleIJNS5_1CILi64EEENS7_ILi128EEES9_EEENS_10bfloat16_tEfNS_4arch4Sm80ELb0ELb0ELb0ELb0ELb0ELb0ELb0ELb0ELi2ELi2ELi2ELi2ELb0EEENS1_21CollectiveEpilogueBwdISA_SB_SD_Li256ELb0ELb0ELi4EEENS1_19SingleTileSchedulerILb0ELb0ELb0ELi128EEEEEEEEEvNT_6ParamsE,"aw",@nobits
	.sectionflags	@""
	.align	16
	.zero		1024


//--------------------- .nv.shared._ZN7cutlass13device_kernelIN5flash19enable_sm80_to_sm89INS1_16FlashAttnBwdSm80INS1_25CollectiveMainloopBwdSm80ILi2ELi2EN4cute5tupleIJNS5_1CILi64EEENS7_ILi128EEES9_EEENS_10bfloat16_tEfNS_4arch4Sm80ELb0ELb0ELb0ELb0ELb1ELb0ELb0ELb0ELi2ELi2ELi2ELi2ELb0EEENS1_21CollectiveEpilogueBwdISA_SB_SD_Li256ELb0ELb0ELi4EEENS1_19SingleTileSchedulerILb0ELb0ELb0ELi128EEEEEEEEEvNT_6ParamsE --------------------------
	.section	.nv.shared._ZN7cutlass13device_kernelIN5flash19enable_sm80_to_sm89INS1_16FlashAttnBwdSm80INS1_25CollectiveMainloopBwdSm80ILi2ELi2EN4cute5tupleIJNS5_1CILi64EEENS7_ILi128EEES9_EEENS_10bfloat16_tEfNS_4arch4Sm80ELb0ELb0ELb0ELb0ELb1ELb0ELb0ELb0ELi2ELi2ELi2ELi2ELb0EEENS1_21CollectiveEpilogueBwdISA_SB_SD_Li256ELb0ELb0ELi4EEENS1_19SingleTileSchedulerILb0ELb0ELb0ELi128EEEEEEEEEvNT_6ParamsE,"aw",@nobits
	.sectionflags	@""
	.align	16
	.zero		1024


//--------------------- .nv.shared._ZN7cutlass13device_kernelIN5flash19enable_sm80_to_sm89INS1_16FlashAttnBwdSm80INS1_25CollectiveMainloopBwdSm80ILi2ELi2EN4cute5tupleIJNS5_1CILi64EEENS7_ILi128EEES9_EEENS_10bfloat16_tEfNS_4arch4Sm80ELb0ELb0ELb0ELb0ELb0ELb0ELb0ELb0ELi2ELi2ELi2ELi2ELb0EEENS1_24CollectiveEpilogueBwdGQAISA_fSD_Li256ELb0ELb0EEENS1_19SingleTileSchedulerILb0ELb0ELb0ELi128EEEEEEEEEvNT_6ParamsE --------------------------
	.section	.nv.shared._ZN7cutlass13device_kernelIN5flash19enable_sm80_to_sm89INS1_16FlashAttnBwdSm80INS1_25CollectiveMainloopBwdSm80ILi2ELi2EN4cute5tupleIJNS5_1CILi64EEENS7_ILi128EEES9_EEENS_10bfloat16_tEfNS_4arch4Sm80ELb0ELb0ELb0ELb0ELb0ELb0ELb0ELb0ELi2ELi2ELi2ELi2ELb0EEENS1_24CollectiveEpilogueBwdGQAISA_fSD_Li256ELb0ELb0EEENS1_19SingleTileSchedulerILb0ELb0ELb0ELi128EEEEEEEEEvNT_6ParamsE,"aw",@nobits
	.sectionflags	@""
	.align	16
	.zero		1024


//--------------------- .nv.shared._ZN7cutlass13device_kernelIN5flash19enable_sm80_to_sm89INS1_16FlashAttnBwdSm80INS1_25CollectiveMainloopBwdSm80ILi2ELi2EN4cute5tupleIJNS5_1CILi64EEENS7_ILi128EEES9_EEENS_10bfloat16_tEfNS_4arch4Sm80ELb0ELb0ELb0ELb0ELb1ELb0ELb0ELb0ELi2ELi2ELi2ELi2ELb0EEENS1_24CollectiveEpilogueBwdGQAISA_fSD_Li256ELb0ELb1EEENS1_19SingleTileSchedulerILb0ELb0ELb0ELi128EEEEEEEEEvNT_6ParamsE --------------------------
	.section	.nv.shared._ZN7cutlass13device_kernelIN5flash19enable_sm80_to_sm89INS1_16FlashAttnBwdSm80INS1_25CollectiveMainloopBwdSm80ILi2ELi2EN4cute5tupleIJNS5_1CILi64EEENS7_ILi128EEES9_EEENS_10bfloat16_tEfNS_4arch4Sm80ELb0ELb0ELb0ELb0ELb1ELb0ELb0ELb0ELi2ELi2ELi2ELi2ELb0EEENS1_24CollectiveEpilogueBwdGQAISA_fSD_Li256ELb0ELb1EEENS1_19SingleTileSchedulerILb0ELb0ELb0ELi128EEEEEEEEEvNT_6ParamsE,"aw",@nobits
	.sectionflags	@""
	.align	16
	.zero		1024


//--------------------- .nv.shared._ZN7cutlass13device_kernelIN5flash19enable_sm80_to_sm89INS1_16FlashAttnBwdSm80INS1_25CollectiveMainloopBwdSm80ILi2ELi2EN4cute5tupleIJNS5_1CILi64EEENS7_ILi128EEES9_EEENS_10bfloat16_tEfNS_4arch4Sm80ELb0ELb0ELb0ELb1ELb0ELb0ELb0ELb0ELi2ELi2ELi2ELi2ELb0EEENS1_21CollectiveEpilogueBwdISA_SB_SD_Li256ELb1ELb0ELi4EEENS1_19SingleTileSchedulerILb1ELb0ELb0ELi128EEEEEEEEEvNT_6ParamsE --------------------------
	.section	.nv.shared._ZN7cutlass13device_kernelIN5flash19enable_sm80_to_sm89INS1_16FlashAttnBwdSm80INS1_25CollectiveMainloopBwdSm80ILi2ELi2EN4cute5tupleIJNS5_1CILi64EEENS7_ILi128EEES9_EEENS_10bfloat16_tEfNS_4arch4Sm80ELb0ELb0ELb0ELb1ELb0ELb0ELb0ELb0ELi2ELi2ELi2ELi2ELb0EEENS1_21CollectiveEpilogueBwdISA_SB_SD_Li256ELb1ELb0ELi4EEENS1_19SingleTileSchedulerILb1ELb0ELb0ELi128EEEEEEEEEvNT_6ParamsE,"aw",@nobits
	.sectionflags	@""
	.align	16
	.zero		1024


//--------------------- .nv.shared._ZN7cutlass13device_kernelIN5flash19enable_sm80_to_sm89INS1_16FlashAttnBwdSm80INS1_25CollectiveMainloopBwdSm80ILi2ELi2EN4cute5tupleIJNS5_1CILi64EEENS7_ILi128EEES9_EEENS_10bfloat16_tEfNS_4arch4Sm80ELb0ELb0ELb0ELb1ELb1ELb0ELb0ELb0ELi2ELi2ELi2ELi2ELb0EEENS1_21CollectiveEpilogueBwdISA_SB_SD_Li256ELb1ELb0ELi4EEENS1_19SingleTileSchedulerILb1ELb0ELb0ELi128EEEEEEEEEvNT_6ParamsE --------------------------
	.section	.nv.shared._ZN7cutlass13device_kernelIN5flash19enable_sm80_to_sm89INS1_16FlashAttnBwdSm80INS1_25CollectiveMainloopBwdSm80ILi2ELi2EN4cute5tupleIJNS5_1CILi64EEENS7_ILi128EEES9_EEENS_10bfloat16_tEfNS_4arch4Sm80ELb0ELb0ELb0ELb1ELb1ELb0ELb0ELb0ELi2ELi2ELi2ELi2ELb0EEENS1_21CollectiveEpilogueBwdISA_SB_SD_Li256ELb1ELb0ELi4EEENS1_19SingleTileSchedulerILb1ELb0ELb0ELi128EEEEEEEEEvNT_6ParamsE,"aw",@nobits
	.sectionflags	@""
	.align	16
	.zero		1024


//--------------------- .nv.shared._ZN7cutlass13device_kernelIN5flash19enable_sm80_to_sm89INS1_16FlashAttnBwdSm80INS1_25CollectiveMainloopBwdSm80ILi2ELi2EN4cute5tupleIJNS5_1CILi64EEENS7_ILi128EEES9_EEENS_10bfloat16_tEfNS_4arch4Sm80ELb0ELb0ELb0ELb1ELb0ELb0ELb0ELb0ELi2ELi2ELi2ELi2ELb0EEENS1_24CollectiveEpilogueBwdGQAISA_fSD_Li256ELb1ELb0EEENS1_19SingleTileSchedulerILb1ELb0ELb0ELi128EEEEEEEEEvNT_6ParamsE --------------------------
	.section	.nv.shared._ZN7cutlass13device_kernelIN5flash19enable_sm80_to_sm89INS1_16FlashAttnBwdSm80INS1_25CollectiveMainloopBwdSm80ILi2ELi2EN4cute5tupleIJNS5_1CILi64EEENS7_ILi128EEES9_EEENS_10bfloat16_tEfNS_4arch4Sm80ELb0ELb0ELb0ELb1ELb0ELb0ELb0ELb0ELi2ELi2ELi2ELi2ELb0EEENS1_24CollectiveEpilogueBwdGQAISA_fSD_Li256ELb1ELb0EEENS1_19SingleTileSchedulerILb1ELb0ELb0ELi128EEEEEEEEEvNT_6ParamsE,"aw",@nobits
	.sectionflags	@""
	.align	16
	.zero		1024


//--------------------- .nv.shared._ZN7cutlass13device_kernelIN5flash19enable_sm80_to_sm89INS1_16FlashAttnBwdSm80INS1_25CollectiveMainloopBwdSm80ILi2ELi2EN4cute5tupleIJNS5_1CILi64EEENS7_ILi128EEES9_EEENS_10bfloat16_tEfNS_4arch4Sm80ELb0ELb0ELb0ELb1ELb1ELb0ELb0ELb0ELi2ELi2ELi2ELi2ELb0EEENS1_24CollectiveEpilogueBwdGQAISA_fSD_Li256ELb1ELb1EEENS1_19SingleTileSchedulerILb1ELb0ELb0ELi128EEEEEEEEEvNT_6ParamsE --------------------------
	.section	.nv.shared._ZN7cutlass13device_kernelIN5flash19enable_sm80_to_sm89INS1_16FlashAttnBwdSm80INS1_25CollectiveMainloopBwdSm80ILi2ELi2EN4cute5tupleIJNS5_1CILi64EEENS7_ILi128EEES9_EEENS_10bfloat16_tEfNS_4arch4Sm80ELb0ELb0ELb0ELb1ELb1ELb0ELb0ELb0ELi2ELi2ELi2ELi2ELb0EEENS1_24CollectiveEpilogueBwdGQAISA_fSD_Li256ELb1ELb1EEENS1_19SingleTileSchedulerILb1ELb0ELb0ELi128EEEEEEEEEvNT_6ParamsE,"aw",@nobits
	.sectionflags	@""
	.align	16
	.zero		1024


//--------------------- .nv.shared._ZN7cutlass13device_kernelIN5flash19enable_sm80_to_sm89INS1_16FlashAttnBwdSm80INS1_25CollectiveMainloopBwdSm80ILi2ELi2EN4cute5tupleIJNS5_1CILi64EEENS7_ILi128EEES9_EEENS_10bfloat16_tEfNS_4arch4Sm80ELb0ELb1ELb0ELb0ELb0ELb0ELb0ELb0ELi2ELi2ELi2ELi2ELb0EEENS1_21CollectiveEpilogueBwdISA_SB_SD_Li256ELb0ELb0ELi4EEENS1_19SingleTileSchedulerILb0ELb0ELb0ELi128EEEEEEEEEvNT_6ParamsE --------------------------
	.section	.nv.shared._ZN7cutlass13device_kernelIN5flash19enable_sm80_to_sm89INS1_16FlashAttnBwdSm80INS1_25CollectiveMainloopBwdSm80ILi2ELi2EN4cute5tupleIJNS5_1CILi64EEENS7_ILi128EEES9_EEENS_10bfloat16_tEfNS_4arch4Sm80ELb0ELb1ELb0ELb0ELb0ELb0ELb0ELb0ELi2ELi2ELi2ELi2ELb0EEENS1_21CollectiveEpilogueBwdISA_SB_SD_Li256ELb0ELb0ELi4EEENS1_19SingleTileSchedulerILb0ELb0ELb0ELi128EEEEEEEEEvNT_6ParamsE,"aw",@nobits
	.sectionflags	@""
	.align	16
	.zero		1024


//--------------------- .nv.shared._ZN7cutlass13device_kernelIN5flash19enable_sm80_to_sm89INS1_16FlashAttnBwdSm80INS1_25CollectiveMainloopBwdSm80ILi2ELi2EN4cute5tupleIJNS5_1CILi64EEENS7_ILi128EEES9_EEENS_10bfloat16_tEfNS_4arch4Sm80ELb0ELb1ELb0ELb0ELb1ELb0ELb0ELb0ELi2ELi2ELi2ELi2ELb0EEENS1_21CollectiveEpilogueBwdISA_SB_SD_Li256ELb0ELb0ELi4EEENS1_19SingleTileSchedulerILb0ELb0ELb0ELi128EEEEEEEEEvNT_6ParamsE --------------------------
	.section	.nv.shared._ZN7cutlass13device_kernelIN5flash19enable_sm80_to_sm89INS1_16FlashAttnBwdSm80INS1_25CollectiveMainloopBwdSm80ILi2ELi2EN4cute5tupleIJNS5_1CILi64EEENS7_ILi128EEES9_EEENS_10bfloat16_tEfNS_4arch4Sm80ELb0ELb1ELb0ELb0ELb1ELb0ELb0ELb0ELi2ELi2ELi2ELi2ELb0EEENS1_21CollectiveEpilogueBwdISA_SB_SD_Li256ELb0ELb0ELi4EEENS1_19SingleTileSchedulerILb0ELb0ELb0ELi128EEEEEEEEEvNT_6ParamsE,"aw",@nobits
	.sectionflags	@""
	.align	16
	.zero		1024


//--------------------- .nv.shared._ZN7cutlass13device_kernelIN5flash19enable_sm80_to_sm89INS1_16FlashAttnBwdSm80INS1_25CollectiveMainloopBwdSm80ILi2ELi2EN4cute5tupleIJNS5_1CILi64EEENS7_ILi128EEES9_EEENS_10bfloat16_tEfNS_4arch4Sm80ELb0ELb1ELb0ELb0ELb0ELb0ELb0ELb0ELi2ELi2ELi2ELi2ELb0EEENS1_24CollectiveEpilogueBwdGQAISA_fSD_Li256ELb0ELb0EEENS1_19SingleTileSchedulerILb0ELb0ELb0ELi128EEEEEEEEEvNT_6ParamsE --------------------------
	.section	.nv.shared._ZN7cutlass13device_kernelIN5flash19enable_sm80_to_sm89INS1_16FlashAttnBwdSm80INS1_25CollectiveMainloopBwdSm80ILi2ELi2EN4cute5tupleIJNS5_1CILi64EEENS7_ILi128EEES9_EEENS_10bfloat16_tEfNS_4arch4Sm80ELb0ELb1ELb0ELb0ELb0ELb0ELb0ELb0ELi2ELi2ELi2ELi2ELb0EEENS1_24CollectiveEpilogueBwdGQAISA_fSD_Li256ELb0ELb0EEENS1_19SingleTileSchedulerILb0ELb0ELb0ELi128EEEEEEEEEvNT_6ParamsE,"aw",@nobits
	.sectionflags	@""
	.align	16
	.zero		1024


//--------------------- .nv.shared._ZN7cutlass13device_kernelIN5flash19enable_sm80_to_sm89INS1_16FlashAttnBwdSm80INS1_25CollectiveMainloopBwdSm80ILi2ELi2EN4cute5tupleIJNS5_1CILi64EEENS7_ILi128EEES9_EEENS_10bfloat16_tEfNS_4arch4Sm80ELb0ELb1ELb0ELb0ELb1ELb0ELb0ELb0ELi2ELi2ELi2ELi2ELb0EEENS1_24CollectiveEpilogueBwdGQAISA_fSD_Li256ELb0ELb1EEENS1_19SingleTileSchedulerILb0ELb0ELb0ELi128EEEEEEEEEvNT_6ParamsE --------------------------
	.section	.nv.shared._ZN7cutlass13device_kernelIN5flash19enable_sm80_to_sm89INS1_16FlashAttnBwdSm80INS1_25CollectiveMainloopBwdSm80ILi2ELi2EN4cute5tupleIJNS5_1CILi64EEENS7_ILi128EEES9_EEENS_10bfloat16_tEfNS_4arch4Sm80ELb0ELb1ELb0ELb0ELb1ELb0ELb0ELb0ELi2ELi2ELi2ELi2ELb0EEENS1_24CollectiveEpilogueBwdGQAISA_fSD_Li256ELb0ELb1EEENS1_19SingleTileSchedulerILb0ELb0ELb0ELi128EEEEEEEEEvNT_6ParamsE,"aw",@nobits
	.sectionflags	@""
	.align	16
	.zero		1024


//--------------------- .nv.shared._ZN7cutlass13device_kernelIN5flash19enable_sm80_to_sm89INS1_16FlashAttnBwdSm80INS1_25CollectiveMainloopBwdSm80ILi2ELi2EN4cute5tupleIJNS5_1CILi64EEENS7_ILi128EEES9_EEENS_10bfloat16_tEfNS_4arch4Sm80ELb0ELb1ELb0ELb1ELb0ELb0ELb0ELb0ELi2ELi2ELi2ELi2ELb0EEENS1_21CollectiveEpilogueBwdISA_SB_SD_Li256ELb1ELb0ELi4EEENS1_19SingleTileSchedulerILb1ELb0ELb0ELi128EEEEEEEEEvNT_6ParamsE --------------------------
	.section	.nv.shared._ZN7cutlass13device_kernelIN5flash19enable_sm80_to_sm89INS1_16FlashAttnBwdSm80INS1_25CollectiveMainloopBwdSm80ILi2ELi2EN4cute5tupleIJNS5_1CILi64EEENS7_ILi128EEES9_EEENS_10bfloat16_tEfNS_4arch4Sm80ELb0ELb1ELb0ELb1ELb0ELb0ELb0ELb0ELi2ELi2ELi2ELi2ELb0EEENS1_21CollectiveEpilogueBwdISA_SB_SD_Li256ELb1ELb0ELi4EEENS1_19SingleTileSchedulerILb1ELb0ELb0ELi128EEEEEEEEEvNT_6ParamsE,"aw",@nobits
	.sectionflags	@""
	.align	16
	.zero		1024


//--------------------- .nv.shared._ZN7cutlass13device_kernelIN5flash19enable_sm80_to_sm89INS1_16FlashAttnBwdSm80INS1_25CollectiveMainloopBwdSm80ILi2ELi2EN4cute5tupleIJNS5_1CILi64EEENS7_ILi128EEES9_EEENS_10bfloat16_tEfNS_4arch4Sm80ELb0ELb1ELb0ELb1ELb1ELb0ELb0ELb0ELi2ELi2ELi2ELi2ELb0EEENS1_21CollectiveEpilogueBwdISA_SB_SD_Li256ELb1ELb0ELi4EEENS1_19SingleTileSchedulerILb1ELb0ELb0ELi128EEEEEEEEEvNT_6ParamsE --------------------------
	.section	.nv.shared._ZN7cutlass13device_kernelIN5flash19enable_sm80_to_sm89INS1_16FlashAttnBwdSm80INS1_25CollectiveMainloopBwdSm80ILi2ELi2EN4cute5tupleIJNS5_1CILi64EEENS7_ILi128EEES9_EEENS_10bfloat16_tEfNS_4arch4Sm80ELb0ELb1ELb0ELb1ELb1ELb0ELb0ELb0ELi2ELi2ELi2ELi2ELb0EEENS1_21CollectiveEpilogueBwdISA_SB_SD_Li256ELb1ELb0ELi4EEENS1_19SingleTileSchedulerILb1ELb0ELb0ELi128EEEEEEEEEvNT_6ParamsE,"aw",@nobits
	.sectionflags	@""
	.align	16
	.zero		1024


//--------------------- .nv.shared._ZN7cutlass13device_kernelIN5flash19enable_sm80_to_sm89INS1_16FlashAttnBwdSm80INS1_25CollectiveMainloopBwdSm80ILi2ELi2EN4cute5tupleIJNS5_1CILi64EEENS7_ILi128EEES9_EEENS_10bfloat16_tEfNS_4arch4Sm80ELb0ELb1ELb0ELb1ELb0ELb0ELb0ELb0ELi2ELi2ELi2ELi2ELb0EEENS1_24CollectiveEpilogueBwdGQAISA_fSD_Li256ELb1ELb0EEENS1_19SingleTileSchedulerILb1ELb0ELb0ELi128EEEEEEEEEvNT_6ParamsE --------------------------
	.section	.nv.shared._ZN7cutlass13device_kernelIN5flash19enable_sm80_to_sm89INS1_16FlashAttnBwdSm80INS1_25CollectiveMainloopBwdSm80ILi2ELi2EN4cute5tupleIJNS5_1CILi64EEENS7_ILi128EEES9_EEENS_10bfloat16_tEfNS_4arch4Sm80ELb0ELb1ELb0ELb1ELb0ELb0ELb0ELb0ELi2ELi2ELi2ELi2ELb0EEENS1_24CollectiveEpilogueBwdGQAISA_fSD_Li256ELb1ELb0EEENS1_19SingleTileSchedulerILb1ELb0ELb0ELi128EEEEEEEEEvNT_6ParamsE,"aw",@nobits
	.sectionflags	@""
	.align	16
	.zero		1024


//--------------------- .nv.shared._ZN7cutlass13device_kernelIN5flash19enable_sm80_to_sm89INS1_16FlashAttnBwdSm80INS1_25CollectiveMainloopBwdSm80ILi2ELi2EN4cute5tupleIJNS5_1CILi64EEENS7_ILi128EEES9_EEENS_10bfloat16_tEfNS_4arch4Sm80ELb0ELb1ELb0ELb1ELb1ELb0ELb0ELb0ELi2ELi2ELi2ELi2ELb0EEENS1_24CollectiveEpilogueBwdGQAISA_fSD_Li256ELb1ELb1EEENS1_19SingleTileSchedulerILb1ELb0ELb0ELi128EEEEEEEEEvNT_6ParamsE --------------------------
	.section	.nv.shared._ZN7cutlass13device_kernelIN5flash19enable_sm80_to_sm89INS1_16FlashAttnBwdSm80INS1_25CollectiveMainloopBwdSm80ILi2ELi2EN4cute5tupleIJNS5_1CILi64EEENS7_ILi128EEES9_EEENS_10bfloat16_tEfNS_4arch4Sm80ELb0ELb1ELb0ELb1ELb1ELb0ELb0ELb0ELi2ELi2ELi2ELi2ELb0EEENS1_24CollectiveEpilogueBwdGQAISA_fSD_Li256ELb1ELb1EEENS1_19SingleTileSchedulerILb1ELb0ELb0ELi128EEEEEEEEEvNT_6ParamsE,"aw",@nobits
	.sectionflags	@""
	.align	16
	.zero		1024


//--------------------- .nv.shared._ZN7cutlass13device_kernelIN5flash19enable_sm80_to_sm89INS1_16FlashAttnBwdSm80INS1_25CollectiveMainloopBwdSm80ILi2ELi2EN4cute5tupleIJNS5_1CILi64EEENS7_ILi128EEES9_EEENS_10bfloat16_tEfNS_4arch4Sm80ELb1ELb0ELb0ELb0ELb0ELb0ELb0ELb0ELi2ELi2ELi2ELi2ELb0EEENS1_21CollectiveEpilogueBwdISA_SB_SD_Li256ELb0ELb0ELi4EEENS1_25SingleTileBwdLPTSchedulerILb0ELi128ELb0EEEEEEEEEvNT_6ParamsE --------------------------
	.section	.nv.shared._ZN7cutlass13device_kernelIN5flash19enable_sm80_to_sm89INS1_16FlashAttnBwdSm80INS1_25CollectiveMainloopBwdSm80ILi2ELi2EN4cute5tupleIJNS5_1CILi64EEENS7_ILi128EEES9_EEENS_10bfloat16_tEfNS_4arch4Sm80ELb1ELb0ELb0ELb0ELb0ELb0ELb0ELb0ELi2ELi2ELi2ELi2ELb0EEENS1_21CollectiveEpilogueBwdISA_SB_SD_Li256ELb0ELb0ELi4EEENS1_25SingleTileBwdLPTSchedulerILb0ELi128ELb0EEEEEEEEEvNT_6ParamsE,"aw",@nobits
	.sectionflags	@""
	.align	16
	.zero		1024


//--------------------- .nv.shared._ZN7cutlass13device_kernelIN5flash19enable_sm80_to_sm89INS1_16FlashAttnBwdSm80INS1_25CollectiveMainloopBwdSm80ILi2ELi2EN4cute5tupleIJNS5_1CILi64EEENS7_ILi128EEES9_EEENS_10bfloat16_tEfNS_4arch4Sm80ELb1ELb0ELb0ELb0ELb1ELb0ELb0ELb0ELi2ELi2ELi2ELi2ELb0EEENS1_21CollectiveEpilogueBwdISA_SB_SD_Li256ELb0ELb0ELi4EEENS1_25SingleTileBwdLPTSchedulerILb0ELi128ELb1EEEEEEEEEvNT_6ParamsE --------------------------
	.section	.nv.shared._ZN7cutlass13device_kernelIN5flash19enable_sm80_to_sm89INS1_16FlashAttnBwdSm80INS1_25CollectiveMainloopBwdSm80ILi2ELi2EN4cute5tupleIJNS5_1CILi64EEENS7_ILi128EEES9_EEENS_10bfloat16_tEfNS_4arch4Sm80ELb1ELb0ELb0ELb0ELb1ELb0ELb0ELb0ELi2ELi2ELi2ELi2ELb0EEENS1_21CollectiveEpilogueBwdISA_SB_SD_Li256ELb0ELb0ELi4EEENS1_25SingleTileBwdLPTSchedulerILb0ELi128ELb1EEEEEEEEEvNT_6ParamsE,"aw",@nobits
	.sectionflags	@""
	.align	16
	.zero		1024


//--------------------- .nv.shared._ZN7cutlass13device_kernelIN5flash19enable_sm80_to_sm89INS1_16FlashAttnBwdSm80INS1_25CollectiveMainloopBwdSm80ILi2ELi2EN4cute5tupleIJNS5_1CILi64EEENS7_ILi128EEES9_EEENS_10bfloat16_tEfNS_4arch4Sm80ELb1ELb0ELb0ELb0ELb0ELb0ELb0ELb0ELi2ELi2ELi2ELi2ELb0EEENS1_24CollectiveEpilogueBwdGQAISA_fSD_Li256ELb0ELb0EEENS1_25SingleTileBwdLPTSchedulerILb0ELi128ELb0EEEEEEEEEvNT_6ParamsE --------------------------
	.section	.nv.shared._ZN7cutlass13device_kernelIN5flash19enable_sm80_to_sm89INS1_16FlashAttnBwdSm80INS1_25CollectiveMainloopBwdSm80ILi2ELi2EN4cute5tupleIJNS5_1CILi64EEENS7_ILi128EEES9_EEENS_10bfloat16_tEfNS_4arch4Sm80ELb1ELb0ELb0ELb0ELb0ELb0ELb0ELb0ELi2ELi2ELi2ELi2ELb0EEENS1_24CollectiveEpilogueBwdGQAISA_fSD_Li256ELb0ELb0EEENS1_25SingleTileBwdLPTSchedulerILb0ELi128ELb0EEEEEEEEEvNT_6ParamsE,"aw",@nobits
	.sectionflags	@""
	.align	16
	.zero		1024


//--------------------- .nv.shared._ZN7cutlass13device_kernelIN5flash19enable_sm80_to_sm89INS1_16FlashAttnBwdSm80INS1_25CollectiveMainloopBwdSm80ILi2ELi2EN4cute5tupleIJNS5_1CILi64EEENS7_ILi128EEES9_EEENS_10bfloat16_tEfNS_4arch4Sm80ELb1ELb0ELb0ELb0ELb1ELb0ELb0ELb0ELi2ELi2ELi2ELi2ELb0EEENS1_24CollectiveEpilogueBwdGQAISA_fSD_Li256ELb0ELb1EEENS1_25SingleTileBwdLPTSchedulerILb0ELi128ELb1EEEEEEEEEvNT_6ParamsE --------------------------
	.section	.nv.shared._ZN7cutlass13device_kernelIN5flash19enable_sm80_to_sm89INS1_16FlashAttnBwdSm80INS1_25CollectiveMainloopBwdSm80ILi2ELi2EN4cute5tupleIJNS5_1CILi64EEENS7_ILi128EEES9_EEENS_10bfloat16_tEfNS_4arch4Sm80ELb1ELb0ELb0ELb0ELb1ELb0ELb0ELb0ELi2ELi2ELi2ELi2ELb0EEENS1_24CollectiveEpilogueBwdGQAISA_fSD_Li256ELb0ELb1EEENS1_25SingleTileBwdLPTSchedulerILb0ELi128ELb1EEEEEEEEEvNT_6ParamsE,"aw",@nobits
	.sectionflags	@""
	.align	16
	.zero		1024


//--------------------- .nv.shared._ZN7cutlass13device_kernelIN5flash22FlashAttnBwdPreprocessIN4cute5tupleIJNS3_1CILi64EEENS5_ILi128EEEEEENS_10bfloat16_tEfNS_4arch4Sm80ELb1ELb0EEEEEvNT_6ParamsE --------------------------
	.section	.nv.shared._ZN7cutlass13device_kernelIN5flash22FlashAttnBwdPreprocessIN4cute5tupleIJNS3_1CILi64EEENS5_ILi128EEEEEENS_10bfloat16_tEfNS_4arch4Sm80ELb1ELb0EEEEEvNT_6ParamsE,"aw",@nobits
	.sectionflags	@""
	.align	16
	.zero		1024


//--------------------- .nv.shared._ZN7cutlass13device_kernelIN5flash19enable_sm80_to_sm89INS1_16FlashAttnBwdSm80INS1_25CollectiveMainloopBwdSm80ILi2ELi2EN4cute5tupleIJNS5_1CILi64EEENS7_ILi128EEES9_EEENS_10bfloat16_tEfNS_4arch4Sm80ELb1ELb0ELb0ELb1ELb0ELb0ELb0ELb0ELi2ELi2ELi2ELi2ELb0EEENS1_21CollectiveEpilogueBwdISA_SB_SD_Li256ELb1ELb0ELi4EEENS1_25SingleTileBwdLPTSchedulerILb1ELi128ELb0EEEEEEEEEvNT_6ParamsE --------------------------
	.section	.nv.shared._ZN7cutlass13device_kernelIN5flash19enable_sm80_to_sm89INS1_16FlashAttnBwdSm80INS1_25CollectiveMainloopBwdSm80ILi2ELi2EN4cute5tupleIJNS5_1CILi64EEENS7_ILi128EEES9_EEENS_10bfloat16_tEfNS_4arch4Sm80ELb1ELb0ELb0ELb1ELb0ELb0ELb0ELb0ELi2ELi2ELi2ELi2ELb0EEENS1_21CollectiveEpilogueBwdISA_SB_SD_Li256ELb1ELb0ELi4EEENS1_25SingleTileBwdLPTSchedulerILb1ELi128ELb0EEEEEEEEEvNT_6ParamsE,"aw",@nobits
	.sectionflags	@""
	.align	16
	.zero		1024


//--------------------- .nv.shared._ZN7cutlass13device_kernelIN5flash19enable_sm80_to_sm89INS1_16FlashAttnBwdSm80INS1_25CollectiveMainloopBwdSm80ILi2ELi2EN4cute5tupleIJNS5_1CILi64EEENS7_ILi128EEES9_EEENS_10bfloat16_tEfNS_4arch4Sm80ELb1ELb0ELb0ELb1ELb1ELb0ELb0ELb0ELi2ELi2ELi2ELi2ELb0EEENS1_21CollectiveEpilogueBwdISA_SB_SD_Li256ELb1ELb0ELi4EEENS1_25SingleTileBwdLPTSchedulerILb1ELi128ELb1EEEEEEEEEvNT_6ParamsE --------------------------
	.section	.nv.shared._ZN7cutlass13device_kernelIN5flash19enable_sm80_to_sm89INS1_16FlashAttnBwdSm80INS1_25CollectiveMainloopBwdSm80ILi2ELi2EN4cute5tupleIJNS5_1CILi64EEENS7_ILi128EEES9_EEENS_10bfloat16_tEfNS_4arch4Sm80ELb1ELb0ELb0ELb1ELb1ELb0ELb0ELb0ELi2ELi2ELi2ELi2ELb0EEENS1_21CollectiveEpilogueBwdISA_SB_SD_Li256ELb1ELb0ELi4EEENS1_25SingleTileBwdLPTSchedulerILb1ELi128ELb1EEEEEEEEEvNT_6ParamsE,"aw",@nobits
	.sectionflags	@""
	.align	16
	.zero		1024


//--------------------- .nv.shared._ZN7cutlass13device_kernelIN5flash19enable_sm80_to_sm89INS1_16FlashAttnBwdSm80INS1_25CollectiveMainloopBwdSm80ILi2ELi2EN4cute5tupleIJNS5_1CILi64EEENS7_ILi128EEES9_EEENS_10bfloat16_tEfNS_4arch4Sm80ELb1ELb0ELb0ELb1ELb0ELb0ELb0ELb0ELi2ELi2ELi2ELi2ELb0EEENS1_24CollectiveEpilogueBwdGQAISA_fSD_Li256ELb1ELb0EEENS1_25SingleTileBwdLPTSchedulerILb1ELi128ELb0EEEEEEEEEvNT_6ParamsE --------------------------
	.section	.nv.shared._ZN7cutlass13device_kernelIN5flash19enable_sm80_to_sm89INS1_16FlashAttnBwdSm80INS1_25CollectiveMainloopBwdSm80ILi2ELi2EN4cute5tupleIJNS5_1CILi64EEENS7_ILi128EEES9_EEENS_10bfloat16_tEfNS_4arch4Sm80ELb1ELb0ELb0ELb1ELb0ELb0ELb0ELb0ELi2ELi2ELi2ELi2ELb0EEENS1_24CollectiveEpilogueBwdGQAISA_fSD_Li256ELb1ELb0EEENS1_25SingleTileBwdLPTSchedulerILb1ELi128ELb0EEEEEEEEEvNT_6ParamsE,"aw",@nobits
	.sectionflags	@""
	.align	16
	.zero		1024


//--------------------- .nv.shared._ZN7cutlass13device_kernelIN5flash32FlashAttnBwdPostprocessConvertdQIN4cute5tupleIJNS3_1CILi128EEES6_EEENS_10bfloat16_tEfNS_4arch4Sm80ELi256ENS3_8TiledMMAINS3_8MMA_AtomIJNS3_30SM80_16x8x16_F32BF16BF16F32_TNEEEENS3_6LayoutINS4_IJNS5_ILi2EEENS5_ILi4EEENS5_ILi1EEEEEENS4_IJSI_SG_NS5_ILi0EEEEEEEENS4_IJNS5_ILi32EEENS5_ILi64EEENS5_ILi16EEEEEEEELb0EEEEEvNT_6ParamsE --------------------------
	.section	.nv.shared._ZN7cutlass13device_kernelIN5flash32FlashAttnBwdPostprocessConvertdQIN4cute5tupleIJNS3_1CILi128EEES6_EEENS_10bfloat16_tEfNS_4arch4Sm80ELi256ENS3_8TiledMMAINS3_8MMA_AtomIJNS3_30SM80_16x8x16_F32BF16BF16F32_TNEEEENS3_6LayoutINS4_IJNS5_ILi2EEENS5_ILi4EEENS5_ILi1EEEEEENS4_IJSI_SG_NS5_ILi0EEEEEEEENS4_IJNS5_ILi32EEENS5_ILi64EEENS5_ILi16EEEEEEEELb0EEEEEvNT_6ParamsE,"aw",@nobits
	.sectionflags	@""
	.align	16
	.zero		1024


//--------------------- .nv.shared._ZN7cutlass13device_kernelIN5flash32FlashAttnBwdPostprocessConvertdQIN4cute5tupleIJNS3_1CILi64EEENS5_ILi128EEEEEENS_10bfloat16_tEfNS_4arch4Sm80ELi256ENS3_8TiledMMAINS3_8MMA_AtomIJNS3_30SM80_16x8x16_F32BF16BF16F32_TNEEEENS3_6LayoutINS4_IJNS5_ILi2EEENS5_ILi4EEENS5_ILi1EEEEEENS4_IJSJ_SH_NS5_ILi0EEEEEEEENS4_IJNS5_ILi32EEES6_NS5_ILi16EEEEEEEELb0EEEEEvNT_6ParamsE --------------------------
	.section	.nv.shared._ZN7cutlass13device_kernelIN5flash32FlashAttnBwdPostprocessConvertdQIN4cute5tupleIJNS3_1CILi64EEENS5_ILi128EEEEEENS_10bfloat16_tEfNS_4arch4Sm80ELi256ENS3_8TiledMMAINS3_8MMA_AtomIJNS3_30SM80_16x8x16_F32BF16BF16F32_TNEEEENS3_6LayoutINS4_IJNS5_ILi2EEENS5_ILi4EEENS5_ILi1EEEEEENS4_IJSJ_SH_NS5_ILi0EEEEEEEENS4_IJNS5_ILi32EEES6_NS5_ILi16EEEEEEEELb0EEEEEvNT_6ParamsE,"aw",@nobits
	.sectionflags	@""
	.align	16
	.zero		1024


//--------------------- .nv.shared._ZN7cutlass13device_kernelIN5flash19enable_sm80_to_sm89INS1_16FlashAttnBwdSm80INS1_25CollectiveMainloopBwdSm80ILi2ELi2EN4cute5tupleIJNS5_1CILi64EEENS7_ILi128EEES9_EEENS_10bfloat16_tEfNS_4arch4Sm80ELb1ELb0ELb0ELb1ELb1ELb0ELb0ELb0ELi2ELi2ELi2ELi2ELb0EEENS1_24CollectiveEpilogueBwdGQAISA_fSD_Li256ELb1ELb1EEENS1_25SingleTileBwdLPTSchedulerILb1ELi128ELb1EEEEEEEEEvNT_6ParamsE --------------------------
	.section	.nv.shared._ZN7cutlass13device_kernelIN5flash19enable_sm80_to_sm89INS1_16FlashAttnBwdSm80INS1_25CollectiveMainloopBwdSm80ILi2ELi2EN4cute5tupleIJNS5_1CILi64EEENS7_ILi128EEES9_EEENS_10bfloat16_tEfNS_4arch4Sm80ELb1ELb0ELb0ELb1ELb1ELb0ELb0ELb0ELi2ELi2ELi2ELi2ELb0EEENS1_24CollectiveEpilogueBwdGQAISA_fSD_Li256ELb1ELb1EEENS1_25SingleTileBwdLPTSchedulerILb1ELi128ELb1EEEEEEEEEvNT_6ParamsE,"aw",@nobits
	.sectionflags	@""
	.align	16
	.zero		1024


//--------------------- .nv.shared._ZN7cutlass13device_kernelIN5flash22FlashAttnBwdPreprocessIN4cute5tupleIJNS3_1CILi64EEENS5_ILi128EEEEEENS_10bfloat16_tEfNS_4arch4Sm80ELb1ELb1EEEEEvNT_6ParamsE --------------------------
	.section	.nv.shared._ZN7cutlass13device_kernelIN5flash22FlashAttnBwdPreprocessIN4cute5tupleIJNS3_1CILi64EEENS5_ILi128EEEEEENS_10bfloat16_tEfNS_4arch4Sm80ELb1ELb1EEEEEvNT_6ParamsE,"aw",@nobits
	.sectionflags	@""
	.align	16
	.zero		1024


//--------------------- .nv.constant0._ZN7cutlass13device_kernelIN5flash19enable_sm80_to_sm89INS1_16FlashAttnBwdSm80INS1_25CollectiveMainloopBwdSm80ILi2ELi1EN4cute5tupleIJNS5_1CILi64EEENS7_ILi96EEENS7_ILi128EEEEEENS_10bfloat16_tEfNS_4arch4Sm80ELb0ELb0ELb0ELb0ELb0ELb0ELb0ELb0ELi2ELi2ELi2ELi2ELb1EEENS1_21CollectiveEpilogueBwdISB_SC_SE_Li256ELb0ELb0ELi4EEENS1_19SingleTileSchedulerILb0ELb0ELb0ELi96EEEEEEEEEvNT_6ParamsE --------------------------
	.section	.nv.constant0._ZN7cutlass13device_kernelIN5flash19enable_sm80_to_sm89INS1_16FlashAttnBwdSm80INS1_25CollectiveMainloopBwdSm80ILi2ELi1EN4cute5tupleIJNS5_1CILi64EEENS7_ILi96EEENS7_ILi128EEEEEENS_10bfloat16_tEfNS_4arch4Sm80ELb0ELb0ELb0ELb0ELb0ELb0ELb0ELb0ELi2ELi2ELi2ELi2ELb1EEENS1_21CollectiveEpilogueBwdISB_SC_SE_Li256ELb0ELb0ELi4EEENS1_19SingleTileSchedulerILb0ELb0ELb0ELi96EEEEEEEEEvNT_6ParamsE,"a",@progbits
	.sectionflags	@""
	.align	4
.nv.constant0._ZN7cutlass13device_kernelIN5flash19enable_sm80_to_sm89INS1_16FlashAttnBwdSm80INS1_25CollectiveMainloopBwdSm80ILi2ELi1EN4cute5tupleIJNS5_1CILi64EEENS7_ILi96EEENS7_ILi128EEEEEENS_10bfloat16_tEfNS_4arch4Sm80ELb0ELb0ELb0ELb0ELb0ELb0ELb0ELb0ELi2ELi2ELi2ELi2ELb1EEENS1_21CollectiveEpilogueBwdISB_SC_SE_Li256ELb0ELb0ELi4EEENS1_19SingleTileSchedulerILb0ELb0ELb0ELi96EEEEEEEEEvNT_6ParamsE:
	.zero		1520


//--------------------- .nv.constant0._ZN7cutlass13device_kernelIN5flash19enable_sm80_to_sm89INS1_16FlashAttnBwdSm80INS1_25CollectiveMainloopBwdSm80ILi2ELi1EN4cute5tupleIJNS5_1CILi64EEENS7_ILi96EEENS7_ILi128EEEEEENS_10bfloat16_tEfNS_4arch4Sm80ELb0ELb0ELb0ELb0ELb1ELb0ELb0ELb0ELi2ELi2ELi2ELi2ELb1EEENS1_21CollectiveEpilogueBwdISB_SC_SE_Li256ELb0ELb0ELi4EEENS1_19SingleTileSchedulerILb0ELb0ELb0ELi96EEEEEEEEEvNT_6ParamsE --------------------------
	.section	.nv.constant0._ZN7cutlass13device_kernelIN5flash19enable_sm80_to_sm89INS1_16FlashAttnBwdSm80INS1_25CollectiveMainloopBwdSm80ILi2ELi1EN4cute5tupleIJNS5_1CILi64EEENS7_ILi96EEENS7_ILi128EEEEEENS_10bfloat16_tEfNS_4arch4Sm80ELb0ELb0ELb0ELb0ELb1ELb0ELb0ELb0ELi2ELi2ELi2ELi2ELb1EEENS1_21CollectiveEpilogueBwdISB_SC_SE_Li256ELb0ELb0ELi4EEENS1_19SingleTileSchedulerILb0ELb0ELb0ELi96EEEEEEEEEvNT_6ParamsE,"a",@progbits
	.sectionflags	@""
	.align	4
.nv.constant0._ZN7cutlass13device_kernelIN5flash19enable_sm80_to_sm89INS1_16FlashAttnBwdSm80INS1_25CollectiveMainloopBwdSm80ILi2ELi1EN4cute5tupleIJNS5_1CILi64EEENS7_ILi96EEENS7_ILi128EEEEEENS_10bfloat16_tEfNS_4arch4Sm80ELb0ELb0ELb0ELb0ELb1ELb0ELb0ELb0ELi2ELi2ELi2ELi2ELb1EEENS1_21CollectiveEpilogueBwdISB_SC_SE_Li256ELb0ELb0ELi4EEENS1_19SingleTileSchedulerILb0ELb0ELb0ELi96EEEEEEEEEvNT_6ParamsE:
	.zero		1520


//--------------------- .nv.constant0._ZN7cutlass13device_kernelIN5flash19enable_sm80_to_sm89INS1_16FlashAttnBwdSm80INS1_25CollectiveMainloopBwdSm80ILi2ELi1EN4cute5tupleIJNS5_1CILi64EEENS7_ILi96EEENS7_ILi128EEEEEENS_10bfloat16_tEfNS_4arch4Sm80ELb0ELb0ELb0ELb0ELb0ELb0ELb0ELb0ELi2ELi2ELi2ELi2ELb1EEENS1_24CollectiveEpilogueBwdGQAISB_fSE_Li256ELb0ELb0EEENS1_19SingleTileSchedulerILb0ELb0ELb0ELi96EEEEEEEEEvNT_6ParamsE --------------------------
	.section	.nv.constant0._ZN7cutlass13device_kernelIN5flash19enable_sm80_to_sm89INS1_16FlashAttnBwdSm80INS1_25CollectiveMainloopBwdSm80ILi2ELi1EN4cute5tupleIJNS5_1CILi64EEENS7_ILi96EEENS7_ILi128EEEEEENS_10bfloat16_tEfNS_4arch4Sm80ELb0ELb0ELb0ELb0ELb0ELb0ELb0ELb0ELi2ELi2ELi2ELi2ELb1EEENS1_24CollectiveEpilogueBwdGQAISB_fSE_Li256ELb0ELb0EEENS1_19SingleTileSchedulerILb0ELb0ELb0ELi96EEEEEEEEEvNT_6ParamsE,"a",@progbits
	.sectionflags	@""
	.align	4
.nv.constant0._ZN7cutlass13device_kernelIN5flash19enable_sm80_to_sm89INS1_16FlashAttnBwdSm80INS1_25CollectiveMainloopBwdSm80ILi2ELi1EN4cute5tupleIJNS5_1CILi64EEENS7_ILi96EEENS7_ILi128EEEEEENS_10bfloat16_tEfNS_4arch4Sm80ELb0ELb0ELb0ELb0ELb0ELb0ELb0ELb0ELi2ELi2ELi2ELi2ELb1EEENS1_24CollectiveEpilogueBwdGQAISB_fSE_Li256ELb0ELb0EEENS1_19SingleTileSchedulerILb0ELb0ELb0ELi96EEEEEEEEEvNT_6ParamsE:
	.zero		1528


//--------------------- .nv.constant0._ZN7cutlass13device_kernelIN5flash19enable_sm80_to_sm89INS1_16FlashAttnBwdSm80INS1_25CollectiveMainloopBwdSm80ILi2ELi1EN4cute5tupleIJNS5_1CILi64EEENS7_ILi96EEENS7_ILi128EEEEEENS_10bfloat16_tEfNS_4arch4Sm80ELb0ELb0ELb0ELb0ELb1ELb0ELb0ELb0ELi2ELi2ELi2ELi2ELb1EEENS1_24CollectiveEpilogueBwdGQAISB_fSE_Li256ELb0ELb1EEENS1_19SingleTileSchedulerILb0ELb0ELb0ELi96EEEEEEEEEvNT_6ParamsE --------------------------
	.section	.nv.constant0._ZN7cutlass13device_kernelIN5flash19enable_sm80_to_sm89INS1_16FlashAttnBwdSm80INS1_25CollectiveMainloopBwdSm80ILi2ELi1EN4cute5tupleIJNS5_1CILi64EEENS7_ILi96EEENS7_ILi128EEEEEENS_10bfloat16_tEfNS_4arch4Sm80ELb0ELb0ELb0ELb0ELb1ELb0ELb0ELb0ELi2ELi2ELi2ELi2ELb1EEENS1_24CollectiveEpilogueBwdGQAISB_fSE_Li256ELb0ELb1EEENS1_19SingleTileSchedulerILb0ELb0ELb0ELi96EEEEEEEEEvNT_6ParamsE,"a",@progbits
	.sectionflags	@""
	.align	4
.nv.constant0._ZN7cutlass13device_kernelIN5flash19enable_sm80_to_sm89INS1_16FlashAttnBwdSm80INS1_25CollectiveMainloopBwdSm80ILi2ELi1EN4cute5tupleIJNS5_1CILi64EEENS7_ILi96EEENS7_ILi128EEEEEENS_10bfloat16_tEfNS_4arch4Sm80ELb0ELb0ELb0ELb0ELb1ELb0ELb0ELb0ELi2ELi2ELi2ELi2ELb1EEENS1_24CollectiveEpilogueBwdGQAISB_fSE_Li256ELb0ELb1EEENS1_19SingleTileSchedulerILb0ELb0ELb0ELi96EEEEEEEEEvNT_6ParamsE:
	.zero		1528


//--------------------- .nv.constant0._ZN7cutlass13device_kernelIN5flash19enable_sm80_to_sm89INS1_16FlashAttnBwdSm80INS1_25CollectiveMainloopBwdSm80ILi2ELi1EN4cute5tupleIJNS5_1CILi64EEENS7_ILi96EEENS7_ILi128EEEEEENS_10bfloat16_tEfNS_4arch4Sm80ELb0ELb0ELb0ELb1ELb0ELb0ELb0ELb0ELi2ELi2ELi2ELi2ELb1EEENS1_21CollectiveEpilogueBwdISB_SC_SE_Li256ELb1ELb0ELi4EEENS1_19SingleTileSchedulerILb1ELb0ELb0ELi96EEEEEEEEEvNT_6ParamsE --------------------------
	.section	.nv.constant0._ZN7cutlass13device_kernelIN5flash19enable_sm80_to_sm89INS1_16FlashAttnBwdSm80INS1_25CollectiveMainloopBwdSm80ILi2ELi1EN4cute5tupleIJNS5_1CILi64EEENS7_ILi96EEENS7_ILi128EEEEEENS_10bfloat16_tEfNS_4arch4Sm80ELb0ELb0ELb0ELb1ELb0ELb0ELb0ELb0ELi2ELi2ELi2ELi2ELb1EEENS1_21CollectiveEpilogueBwdISB_SC_SE_Li256ELb1ELb0ELi4EEENS1_19SingleTileSchedulerILb1ELb0ELb0ELi96EEEEEEEEEvNT_6ParamsE,"a",@progbits
	.sectionflags	@""
	.align	4
.nv.constant0._ZN7cutlass13device_kernelIN5flash19enable_sm80_to_sm89INS1_16FlashAttnBwdSm80INS1_25CollectiveMainloopBwdSm80ILi2ELi1EN4cute5tupleIJNS5_1CILi64EEENS7_ILi96EEENS7_ILi128EEEEEENS_10bfloat16_tEfNS_4arch4Sm80ELb0ELb0ELb0ELb1ELb0ELb0ELb0ELb0ELi2ELi2ELi2ELi2ELb1EEENS1_21CollectiveEpilogueBwdISB_SC_SE_Li256ELb1ELb0ELi4EEENS1_19SingleTileSchedulerILb1ELb0ELb0ELi96EEEEEEEEEvNT_6ParamsE:
	.zero		1520


//--------------------- .nv.constant0._ZN7cutlass13device_kernelIN5flash19enable_sm80_to_sm89INS1_16FlashAttnBwdSm80INS1_25CollectiveMainloopBwdSm80ILi2ELi1EN4cute5tupleIJNS5_1CILi64EEENS7_ILi96EEENS7_ILi128EEEEEENS_10bfloat16_tEfNS_4arch4Sm80ELb0ELb0ELb0ELb1ELb1ELb0ELb0ELb0ELi2ELi2ELi2ELi2ELb1EEENS1_21CollectiveEpilogueBwdISB_SC_SE_Li256ELb1ELb0ELi4EEENS1_19SingleTileSchedulerILb1ELb0ELb0ELi96EEEEEEEEEvNT_6ParamsE --------------------------
	.section	.nv.constant0._ZN7cutlass13device_kernelIN5flash19enable_sm80_to_sm89INS1_16FlashAttnBwdSm80INS1_25CollectiveMainloopBwdSm80ILi2ELi1EN4cute5tupleIJNS5_1CILi64EEENS7_ILi96EEENS7_ILi128EEEEEENS_10bfloat16_tEfNS_4arch4Sm80ELb0ELb0ELb0ELb1ELb1ELb0ELb0ELb0ELi2ELi2ELi2ELi2ELb1EEENS1_21CollectiveEpilogueBwdISB_SC_SE_Li256ELb1ELb0ELi4EEENS1_19SingleTileSchedulerILb1ELb0ELb0ELi96EEEEEEEEEvNT_6ParamsE,"a",@progbits
	.sectionflags	@""
	.align	4
.nv.constant0._ZN7cutlass13device_kernelIN5flash19enable_sm80_to_sm89INS1_16FlashAttnBwdSm80INS1_25CollectiveMainloopBwdSm80ILi2ELi1EN4cute5tupleIJNS5_1CILi64EEENS7_ILi96EEENS7_ILi128EEEEEENS_10bfloat16_tEfNS_4arch4Sm80ELb0ELb0ELb0ELb1ELb1ELb0ELb0ELb0ELi2ELi2ELi2ELi2ELb1EEENS1_21CollectiveEpilogueBwdISB_SC_SE_Li256ELb1ELb0ELi4EEENS1_19SingleTileSchedulerILb1ELb0ELb0ELi96EEEEEEEEEvNT_6ParamsE:
	.zero		1520


//--------------------- .nv.constant0._ZN7cutlass13device_kernelIN5flash19enable_sm80_to_sm89INS1_16FlashAttnBwdSm80INS1_25CollectiveMainloopBwdSm80ILi2ELi1EN4cute5tupleIJNS5_1CILi64EEENS7_ILi96EEENS7_ILi128EEEEEENS_10bfloat16_tEfNS_4arch4Sm80ELb0ELb0ELb0ELb1ELb0ELb0ELb0ELb0ELi2ELi2ELi2ELi2ELb1EEENS1_24CollectiveEpilogueBwdGQAISB_fSE_Li256ELb1ELb0EEENS1_19SingleTileSchedulerILb1ELb0ELb0ELi96EEEEEEEEEvNT_6ParamsE --------------------------
	.section	.nv.constant0._ZN7cutlass13device_kernelIN5flash19enable_sm80_to_sm89INS1_16FlashAttnBwdSm80INS1_25CollectiveMainloopBwdSm80ILi2ELi1EN4cute5tupleIJNS5_1CILi64EEENS7_ILi96EEENS7_ILi128EEEEEENS_10bfloat16_tEfNS_4arch4Sm80ELb0ELb0ELb0ELb1ELb0ELb0ELb0ELb0ELi2ELi2ELi2ELi2ELb1EEENS1_24CollectiveEpilogueBwdGQAISB_fSE_Li256ELb1ELb0EEENS1_19SingleTileSchedulerILb1ELb0ELb0ELi96EEEEEEEEEvNT_6ParamsE,"a",@progbits
	.sectionflags	@""
	.align	4
.nv.constant0._ZN7cutlass13device_kernelIN5flash19enable_sm80_to_sm89INS1_16FlashAttnBwdSm80INS1_25CollectiveMainloopBwdSm80ILi2ELi1EN4cute5tupleIJNS5_1CILi64EEENS7_ILi96EEENS7_ILi128EEEEEENS_10bfloat16_tEfNS_4arch4Sm80ELb0ELb0ELb0ELb1ELb0ELb0ELb0ELb0ELi2ELi2ELi2ELi2ELb1EEENS1_24CollectiveEpilogueBwdGQAISB_fSE_Li256ELb1ELb0EEENS1_19SingleTileSchedulerILb1ELb0ELb0ELi96EEEEEEEEEvNT_6ParamsE:
	.zero		1528


//--------------------- .nv.constant0._ZN7cutlass13device_kernelIN5flash19enable_sm80_to_sm89INS1_16FlashAttnBwdSm80INS1_25CollectiveMainloopBwdSm80ILi2ELi1EN4cute5tupleIJNS5_1CILi64EEENS7_ILi96EEENS7_ILi128EEEEEENS_10bfloat16_tEfNS_4arch4Sm80ELb0ELb0ELb0ELb1ELb1ELb0ELb0ELb0ELi2ELi2ELi2ELi2ELb1EEENS1_24CollectiveEpilogueBwdGQAISB_fSE_Li256ELb1ELb1EEENS1_19SingleTileSchedulerILb1ELb0ELb0ELi96EEEEEEEEEvNT_6ParamsE --------------------------
	.section	.nv.constant0._ZN7cutlass13device_kernelIN5flash19enable_sm80_to_sm89INS1_16FlashAttnBwdSm80INS1_25CollectiveMainloopBwdSm80ILi2ELi1EN4cute5tupleIJNS5_1CILi64EEENS7_ILi96EEENS7_ILi128EEEEEENS_10bfloat16_tEfNS_4arch4Sm80ELb0ELb0ELb0ELb1ELb1ELb0ELb0ELb0ELi2ELi2ELi2ELi2ELb1EEENS1_24CollectiveEpilogueBwdGQAISB_fSE_Li256ELb1ELb1EEENS1_19SingleTileSchedulerILb1ELb0ELb0ELi96EEEEEEEEEvNT_6ParamsE,"a",@progbits
	.sectionflags	@""
	.align	4
.nv.constant0._ZN7cutlass13device_kernelIN5flash19enable_sm80_to_sm89INS1_16FlashAttnBwdSm80INS1_25CollectiveMainloopBwdSm80ILi2ELi1EN4cute5tupleIJNS5_1CILi64EEENS7_ILi96EEENS7_ILi128EEEEEENS_10bfloat16_tEfNS_4arch4Sm80ELb0ELb0ELb0ELb1ELb1ELb0ELb0ELb0ELi2ELi2ELi2ELi2ELb1EEENS1_24CollectiveEpilogueBwdGQAISB_fSE_Li256ELb1ELb1EEENS1_19SingleTileSchedulerILb1ELb0ELb0ELi96EEEEEEEEEvNT_6ParamsE:
	.zero		1528


//--------------------- .nv.constant0._ZN7cutlass13device_kernelIN5flash19enable_sm80_to_sm89INS1_16FlashAttnBwdSm80INS1_25CollectiveMainloopBwdSm80ILi2ELi1EN4cute5tupleIJNS5_1CILi64EEENS7_ILi96EEENS7_ILi128EEEEEENS_10bfloat16_tEfNS_4arch4Sm80ELb0ELb1ELb0ELb0ELb0ELb0ELb0ELb0ELi2ELi2ELi2ELi2ELb1EEENS1_21CollectiveEpilogueBwdISB_SC_SE_Li256ELb0ELb0ELi4EEENS1_19SingleTileSchedulerILb0ELb0ELb0ELi96EEEEEEEEEvNT_6ParamsE --------------------------
	.section	.nv.constant0._ZN7cutlass13device_kernelIN5flash19enable_sm80_to_sm89INS1_16FlashAttnBwdSm80INS1_25CollectiveMainloopBwdSm80ILi2ELi1EN4cute5tupleIJNS5_1CILi64EEENS7_ILi96EEENS7_ILi128EEEEEENS_10bfloat16_tEfNS_4arch4Sm80ELb0ELb1ELb0ELb0ELb0ELb0ELb0ELb0ELi2ELi2ELi2ELi2ELb1EEENS1_21CollectiveEpilogueBwdISB_SC_SE_Li256ELb0ELb0ELi4EEENS1_19SingleTileSchedulerILb0ELb0ELb0ELi96EEEEEEEEEvNT_6ParamsE,"a",@progbits
	.sectionflags	@""
	.align	4
.nv.constant0._ZN7cutlass13device_kernelIN5flash19enable_sm80_to_sm89INS1_16FlashAttnBwdSm80INS1_25CollectiveMainloopBwdSm80ILi2ELi1EN4cute5tupleIJNS5_1CILi64EEENS7_ILi96EEENS7_ILi128EEEEEENS_10bfloat16_tEfNS_4arch4Sm80ELb0ELb1ELb0ELb0ELb0ELb0ELb0ELb0ELi2ELi2ELi2ELi2ELb1EEENS1_21CollectiveEpilogueBwdISB_SC_SE_Li256ELb0ELb0ELi4EEENS1_19SingleTileSchedulerILb0ELb0ELb0ELi96EEEEEEEEEvNT_6ParamsE:
	.zero		1520


//--------------------- .nv.constant0._ZN7cutlass13device_kernelIN5flash19enable_sm80_to_sm89INS1_16FlashAttnBwdSm80INS1_25CollectiveMainloopBwdSm80ILi2ELi1EN4cute5tupleIJNS5_1CILi64EEENS7_ILi96EEENS7_ILi128EEEEEENS_10bfloat16_tEfNS_4arch4Sm80ELb0ELb1ELb0ELb0ELb1ELb0ELb0ELb0ELi2ELi2ELi2ELi2ELb1EEENS1_21CollectiveEpilogueBwdISB_SC_SE_Li256ELb0ELb0ELi4EEENS1_19SingleTileSchedulerILb0ELb0ELb0ELi96EEEEEEEEEvNT_6ParamsE --------------------------
	.section	.nv.constant0._ZN7cutlass13device_kernelIN5flash19enable_sm80_to_sm89INS1_16FlashAttnBwdSm80INS1_25CollectiveMainloopBwdSm80ILi2ELi1EN4cute5tupleIJNS5_1CILi64EEENS7_ILi96EEENS7_ILi128EEEEEENS_10bfloat16_tEfNS_4arch4Sm80ELb0ELb1ELb0ELb0ELb1ELb0ELb0ELb0ELi2ELi2ELi2ELi2ELb1EEENS1_21CollectiveEpilogueBwdISB_SC_SE_Li256ELb0ELb0ELi4EEENS1_19SingleTileSchedulerILb0ELb0ELb0ELi96EEEEEEEEEvNT_6ParamsE,"a",@progbits
	.sectionflags	@""
	.align	4
.nv.constant0._ZN7cutlass13device_kernelIN5flash19enable_sm80_to_sm89INS1_16FlashAttnBwdSm80INS1_25CollectiveMainloopBwdSm80ILi2ELi1EN4cute5tupleIJNS5_1CILi64EEENS7_ILi96EEENS7_ILi128EEEEEENS_10bfloat16_tEfNS_4arch4Sm80ELb0ELb1ELb0ELb0ELb1ELb0ELb0ELb0ELi2ELi2ELi2ELi2ELb1EEENS1_21CollectiveEpilogueBwdISB_SC_SE_Li256ELb0ELb0ELi4EEENS1_19SingleTileSchedulerILb0ELb0ELb0ELi96EEEEEEEEEvNT_6ParamsE:
	.zero		1520


//--------------------- .nv.constant0._ZN7cutlass13device_kernelIN5flash19enable_sm80_to_sm89INS1_16FlashAttnBwdSm80INS1_25CollectiveMainloopBwdSm80ILi2ELi1EN4cute5tupleIJNS5_1CILi64EEENS7_ILi96EEENS7_ILi128EEEEEENS_10bfloat16_tEfNS_4arch4Sm80ELb0ELb1ELb0ELb0ELb0ELb0ELb0ELb0ELi2ELi2ELi2ELi2ELb1EEENS1_24CollectiveEpilogueBwdGQAISB_fSE_Li256ELb0ELb0EEENS1_19SingleTileSchedulerILb0ELb0ELb0ELi96EEEEEEEEEvNT_6ParamsE --------------------------
	.section	.nv.constant0._ZN7cutlass13device_kernelIN5flash19enable_sm80_to_sm89INS1_16FlashAttnBwdSm80INS1_25CollectiveMainloopBwdSm80ILi2ELi1EN4cute5tupleIJNS5_1CILi64EEENS7_ILi96EEENS7_ILi128EEEEEENS_10bfloat16_tEfNS_4arch4Sm80ELb0ELb1ELb0ELb0ELb0ELb0ELb0ELb0ELi2ELi2ELi2ELi2ELb1EEENS1_24CollectiveEpilogueBwdGQAISB_fSE_Li256ELb0ELb0EEENS1_19SingleTileSchedulerILb0ELb0ELb0ELi96EEEEEEEEEvNT_6ParamsE,"a",@progbits
	.sectionflags	@""
	.align	4
.nv.constant0._ZN7cutlass13device_kernelIN5flash19enable_sm80_to_sm89INS1_16FlashAttnBwdSm80INS1_25CollectiveMainloopBwdSm80ILi2ELi1EN4cute5tupleIJNS5_1CILi64EEENS7_ILi96EEENS7_ILi128EEEEEENS_10bfloat16_tEfNS_4arch4Sm80ELb0ELb1ELb0ELb0ELb0ELb0ELb0ELb0ELi2ELi2ELi2ELi2ELb1EEENS1_24CollectiveEpilogueBwdGQAISB_fSE_Li256ELb0ELb0EEENS1_19SingleTileSchedulerILb0ELb0ELb0ELi96EEEEEEEEEvNT_6ParamsE:
	.zero		1528


//--------------------- .nv.constant0._ZN7cutlass13device_kernelIN5flash19enable_sm80_to_sm89INS1_16FlashAttnBwdSm80INS1_25CollectiveMainloopBwdSm80ILi2ELi1EN4cute5tupleIJNS5_1CILi64EEENS7_ILi96EEENS7_ILi128EEEEEENS_10bfloat16_tEfNS_4arch4Sm80ELb0ELb1ELb0ELb0ELb1ELb0ELb0ELb0ELi2ELi2ELi2ELi2ELb1EEENS1_24CollectiveEpilogueBwdGQAISB_fSE_Li256ELb0ELb1EEENS1_19SingleTileSchedulerILb0ELb0ELb0ELi96EEEEEEEEEvNT_6ParamsE --------------------------
	.section	.nv.constant0._ZN7cutlass13device_kernelIN5flash19enable_sm80_to_sm89INS1_16FlashAttnBwdSm80INS1_25CollectiveMainloopBwdSm80ILi2ELi1EN4cute5tupleIJNS5_1CILi64EEENS7_ILi96EEENS7_ILi128EEEEEENS_10bfloat16_tEfNS_4arch4Sm80ELb0ELb1ELb0ELb0ELb1ELb0ELb0ELb0ELi2ELi2ELi2ELi2ELb1EEENS1_24CollectiveEpilogueBwdGQAISB_fSE_Li256ELb0ELb1EEENS1_19SingleTileSchedulerILb0ELb0ELb0ELi96EEEEEEEEEvNT_6ParamsE,"a",@progbits
	.sectionflags	@""
	.align	4
.nv.constant0._ZN7cutlass13device_kernelIN5flash19enable_sm80_to_sm89INS1_16FlashAttnBwdSm80INS1_25CollectiveMainloopBwdSm80ILi2ELi1EN4cute5tupleIJNS5_1CILi64EEENS7_ILi96EEENS7_ILi128EEEEEENS_10bfloat16_tEfNS_4arch4Sm80ELb0ELb1ELb0ELb0ELb1ELb0ELb0ELb0ELi2ELi2ELi2ELi2ELb1EEENS1_24CollectiveEpilogueBwdGQAISB_fSE_Li256ELb0ELb1EEENS1_19SingleTileSchedulerILb0ELb0ELb0ELi96EEEEEEEEEvNT_6ParamsE:
	.zero		1528


//--------------------- .nv.constant0._ZN7cutlass13device_kernelIN5flash19enable_sm80_to_sm89INS1_16FlashAttnBwdSm80INS1_25CollectiveMainloopBwdSm80ILi2ELi1EN4cute5tupleIJNS5_1CILi64EEENS7_ILi96EEENS7_ILi128EEEEEENS_10bfloat16_tEfNS_4arch4Sm80ELb0ELb1ELb0ELb1ELb0ELb0ELb0ELb0ELi2ELi2ELi2ELi2ELb1EEENS1_21CollectiveEpilogueBwdISB_SC_SE_Li256ELb1ELb0ELi4EEENS1_19SingleTileSchedulerILb1ELb0ELb0ELi96EEEEEEEEEvNT_6ParamsE --------------------------
	.section	.nv.constant0._ZN7cutlass13device_kernelIN5flash19enable_sm80_to_sm89INS1_16FlashAttnBwdSm80INS1_25CollectiveMainloopBwdSm80ILi2ELi1EN4cute5tupleIJNS5_1CILi64EEENS7_ILi96EEENS7_ILi128EEEEEENS_10bfloat16_tEfNS_4arch4Sm80ELb0ELb1ELb0ELb1ELb0ELb0ELb0ELb0ELi2ELi2ELi2ELi2ELb1EEENS1_21CollectiveEpilogueBwdISB_SC_SE_Li256ELb1ELb0ELi4EEENS1_19SingleTileSchedulerILb1ELb0ELb0ELi96EEEEEEEEEvNT_6ParamsE,"a",@progbits
	.sectionflags	@""
	.align	4
.nv.constant0._ZN7cutlass13device_kernelIN5flash19enable_sm80_to_sm89INS1_16FlashAttnBwdSm80INS1_25CollectiveMainloopBwdSm80ILi2ELi1EN4cute5tupleIJNS5_1CILi64EEENS7_ILi96EEENS7_ILi128EEEEEENS_10bfloat16_tEfNS_4arch4Sm80ELb0ELb1ELb0ELb1ELb0ELb0ELb0ELb0ELi2ELi2ELi2ELi2ELb1EEENS1_21CollectiveEpilogueBwdISB_SC_SE_Li256ELb1ELb0ELi4EEENS1_19SingleTileSchedulerILb1ELb0ELb0ELi96EEEEEEEEEvNT_6ParamsE:
	.zero		1520


//--------------------- .nv.constant0._ZN7cutlass13device_kernelIN5flash19enable_sm80_to_sm89INS1_16FlashAttnBwdSm80INS1_25CollectiveMainloopBwdSm80ILi2ELi1EN4cute5tupleIJNS5_1CILi64EEENS7_ILi96EEENS7_ILi128EEEEEENS_10bfloat16_tEfNS_4arch4Sm80ELb0ELb1ELb0ELb1ELb1ELb0ELb0ELb0ELi2ELi2ELi2ELi2ELb1EEENS1_21CollectiveEpilogueBwdISB_SC_SE_Li256ELb1ELb0ELi4EEENS1_19SingleTileSchedulerILb1ELb0ELb0ELi96EEEEEEEEEvNT_6ParamsE --------------------------
	.section	.nv.constant0._ZN7cutlass13device_kernelIN5flash19enable_sm80_to_sm89INS1_16FlashAttnBwdSm80INS1_25CollectiveMainloopBwdSm80ILi2ELi1EN4cute5tupleIJNS5_1CILi64EEENS7_ILi96EEENS7_ILi128EEEEEENS_10bfloat16_tEfNS_4arch4Sm80ELb0ELb1ELb0ELb1ELb1ELb0ELb0ELb0ELi2ELi2ELi2ELi2ELb1EEENS1_21CollectiveEpilogueBwdISB_SC_SE_Li256ELb1ELb0ELi4EEENS1_19SingleTileSchedulerILb1ELb0ELb0ELi96EEEEEEEEEvNT_6ParamsE,"a",@progbits
	.sectionflags	@""
	.align	4
.nv.constant0._ZN7cutlass13device_kernelIN5flash19enable_sm80_to_sm89INS1_16FlashAttnBwdSm80INS1_25CollectiveMainloopBwdSm80ILi2ELi1EN4cute5tupleIJNS5_1CILi64EEENS7_ILi96EEENS7_ILi128EEEEEENS_10bfloat16_tEfNS_4arch4Sm80ELb0ELb1ELb0ELb1ELb1ELb0ELb0ELb0ELi2ELi2ELi2ELi2ELb1EEENS1_21CollectiveEpilogueBwdISB_SC_SE_Li256ELb1ELb0ELi4EEENS1_19SingleTileSchedulerILb1ELb0ELb0ELi96EEEEEEEEEvNT_6ParamsE:
	.zero		1520


//--------------------- .nv.constant0._ZN7cutlass13device_kernelIN5flash19enable_sm80_to_sm89INS1_16FlashAttnBwdSm80INS1_25CollectiveMainloopBwdSm80ILi2ELi1EN4cute5tupleIJNS5_1CILi64EEENS7_ILi96EEENS7_ILi128EEEEEENS_10bfloat16_tEfNS_4arch4Sm80ELb0ELb1ELb0ELb1ELb0ELb0ELb0ELb0ELi2ELi2ELi2ELi2ELb1EEENS1_24CollectiveEpilogueBwdGQAISB_fSE_Li256ELb1ELb0EEENS1_19SingleTileSchedulerILb1ELb0ELb0ELi96EEEEEEEEEvNT_6ParamsE --------------------------
	.section	.nv.constant0._ZN7cutlass13device_kernelIN5flash19enable_sm80_to_sm89INS1_16FlashAttnBwdSm80INS1_25CollectiveMainloopBwdSm80ILi2ELi1EN4cute5tupleIJNS5_1CILi64EEENS7_ILi96EEENS7_ILi128EEEEEENS_10bfloat16_tEfNS_4arch4Sm80ELb0ELb1ELb0ELb1ELb0ELb0ELb0ELb0ELi2ELi2ELi2ELi2ELb1EEENS1_24CollectiveEpilogueBwdGQAISB_fSE_Li256ELb1ELb0EEENS1_19SingleTileSchedulerILb1ELb0ELb0ELi96EEEEEEEEEvNT_6ParamsE,"a",@progbits
	.sectionflags	@""
	.align	4
.nv.constant0._ZN7cutlass13device_kernelIN5flash19enable_sm80_to_sm89INS1_16FlashAttnBwdSm80INS1_25CollectiveMainloopBwdSm80ILi2ELi1EN4cute5tupleIJNS5_1CILi64EEENS7_ILi96EEENS7_ILi128EEEEEENS_10bfloat16_tEfNS_4arch4Sm80ELb0ELb1ELb0ELb1ELb0ELb0ELb0ELb0ELi2ELi2ELi2ELi2ELb1EEENS1_24CollectiveEpilogueBwdGQAISB_fSE_Li256ELb1ELb0EEENS1_19SingleTileSchedulerILb1ELb0ELb0ELi96EEEEEEEEEvNT_6ParamsE:
	.zero		1528


//--------------------- .nv.constant0._ZN7cutlass13device_kernelIN5flash19enable_sm80_to_sm89INS1_16FlashAttnBwdSm80INS1_25CollectiveMainloopBwdSm80ILi2ELi1EN4cute5tupleIJNS5_1CILi64EEENS7_ILi96EEENS7_ILi128EEEEEENS_10bfloat16_tEfNS_4arch4Sm80ELb0ELb1ELb0ELb1ELb1ELb0ELb0ELb0ELi2ELi2ELi2ELi2ELb1EEENS1_24CollectiveEpilogueBwdGQAISB_fSE_Li256ELb1ELb1EEENS1_19SingleTileSchedulerILb1ELb0ELb0ELi96EEEEEEEEEvNT_6ParamsE --------------------------
	.section	.nv.constant0._ZN7cutlass13device_kernelIN5flash19enable_sm80_to_sm89INS1_16FlashAttnBwdSm80INS1_25CollectiveMainloopBwdSm80ILi2ELi1EN4cute5tupleIJNS5_1CILi64EEENS7_ILi96EEENS7_ILi128EEEEEENS_10bfloat16_tEfNS_4arch4Sm80ELb0ELb1ELb0ELb1ELb1ELb0ELb0ELb0ELi2ELi2ELi2ELi2ELb1EEENS1_24CollectiveEpilogueBwdGQAISB_fSE_Li256ELb1ELb1EEENS1_19SingleTileSchedulerILb1ELb0ELb0ELi96EEEEEEEEEvNT_6ParamsE,"a",@progbits
	.sectionflags	@""
	.align	4
.nv.constant0._ZN7cutlass13device_kernelIN5flash19enable_sm80_to_sm89INS1_16FlashAttnBwdSm80INS1_25CollectiveMainloopBwdSm80ILi2ELi1EN4cute5tupleIJNS5_1CILi64EEENS7_ILi96EEENS7_ILi128EEEEEENS_10bfloat16_tEfNS_4arch4Sm80ELb0ELb1ELb0ELb1ELb1ELb0ELb0ELb0ELi2ELi2ELi2ELi2ELb1EEENS1_24CollectiveEpilogueBwdGQAISB_fSE_Li256ELb1ELb1EEENS1_19SingleTileSchedulerILb1ELb0ELb0ELi96EEEEEEEEEvNT_6ParamsE:
	.zero		1528


//--------------------- .nv.constant0._ZN7cutlass13device_kernelIN5flash19enable_sm80_to_sm89INS1_16FlashAttnBwdSm80INS1_25CollectiveMainloopBwdSm80ILi2ELi1EN4cute5tupleIJNS5_1CILi64EEENS7_ILi96EEENS7_ILi128EEEEEENS_10bfloat16_tEfNS_4arch4Sm80ELb1ELb0ELb0ELb0ELb0ELb0ELb0ELb0ELi2ELi2ELi2ELi2ELb1EEENS1_21CollectiveEpilogueBwdISB_SC_SE_Li256ELb0ELb0ELi4EEENS1_25SingleTileBwdLPTSchedulerILb0ELi96ELb0EEEEEEEEEvNT_6ParamsE --------------------------
	.section	.nv.constant0._ZN7cutlass13device_kernelIN5flash19enable_sm80_to_sm89INS1_16FlashAttnBwdSm80INS1_25CollectiveMainloopBwdSm80ILi2ELi1EN4cute5tupleIJNS5_1CILi64EEENS7_ILi96EEENS7_ILi128EEEEEENS_10bfloat16_tEfNS_4arch4Sm80ELb1ELb0ELb0ELb0ELb0ELb0ELb0ELb0ELi2ELi2ELi2ELi2ELb1EEENS1_21CollectiveEpilogueBwdISB_SC_SE_Li256ELb0ELb0ELi4EEENS1_25SingleTileBwdLPTSchedulerILb0ELi96ELb0EEEEEEEEEvNT_6ParamsE,"a",@progbits
	.sectionflags	@""
	.align	4
.nv.constant0._ZN7cutlass13device_kernelIN5flash19enable_sm80_to_sm89INS1_16FlashAttnBwdSm80INS1_25CollectiveMainloopBwdSm80ILi2ELi1EN4cute5tupleIJNS5_1CILi64EEENS7_ILi96EEENS7_ILi128EEEEEENS_10bfloat16_tEfNS_4arch4Sm80ELb1ELb0ELb0ELb0ELb0ELb0ELb0ELb0ELi2ELi2ELi2ELi2ELb1EEENS1_21CollectiveEpilogueBwdISB_SC_SE_Li256ELb0ELb0ELi4EEENS1_25SingleTileBwdLPTSchedulerILb0ELi96ELb0EEEEEEEEEvNT_6ParamsE:
	.zero		1544


//--------------------- .nv.constant0._ZN7cutlass13device_kernelIN5flash19enable_sm80_to_sm89INS1_16FlashAttnBwdSm80INS1_25CollectiveMainloopBwdSm80ILi2ELi1EN4cute5tupleIJNS5_1CILi64EEENS7_ILi96EEENS7_ILi128EEEEEENS_10bfloat16_tEfNS_4arch4Sm80ELb1ELb0ELb0ELb0ELb1ELb0ELb0ELb0ELi2ELi2ELi2ELi2ELb1EEENS1_21CollectiveEpilogueBwdISB_SC_SE_Li256ELb0ELb0ELi4EEENS1_25SingleTileBwdLPTSchedulerILb0ELi96ELb1EEEEEEEEEvNT_6ParamsE --------------------------
	.section	.nv.constant0._ZN7cutlass13device_kernelIN5flash19enable_sm80_to_sm89INS1_16FlashAttnBwdSm80INS1_25CollectiveMainloopBwdSm80ILi2ELi1EN4cute5tupleIJNS5_1CILi64EEENS7_ILi96EEENS7_ILi128EEEEEENS_10bfloat16_tEfNS_4arch4Sm80ELb1ELb0ELb0ELb0ELb1ELb0ELb0ELb0ELi2ELi2ELi2ELi2ELb1EEENS1_21CollectiveEpilogueBwdISB_SC_SE_Li256ELb0ELb0ELi4EEENS1_25SingleTileBwdLPTSchedulerILb0ELi96ELb1EEEEEEEEEvNT_6ParamsE,"a",@progbits
	.sectionflags	@""
	.align	4
.nv.constant0._ZN7cutlass13device_kernelIN5flash19enable_sm80_to_sm89INS1_16FlashAttnBwdSm80INS1_25CollectiveMainloopBwdSm80ILi2ELi1EN4cute5tupleIJNS5_1CILi64EEENS7_ILi96EEENS7_ILi128EEEEEENS_10bfloat16_tEfNS_4arch4Sm80ELb1ELb0ELb0ELb0ELb1ELb0ELb0ELb0ELi2ELi2ELi2ELi2ELb1EEENS1_21CollectiveEpilogueBwdISB_SC_SE_Li256ELb0ELb0ELi4EEENS1_25SingleTileBwdLPTSchedulerILb0ELi96ELb1EEEEEEEEEvNT_6ParamsE:
	.zero		1544


//--------------------- .nv.constant0._ZN7cutlass13device_kernelIN5flash19enable_sm80_to_sm89INS1_16FlashAttnBwdSm80INS1_25CollectiveMainloopBwdSm80ILi2ELi1EN4cute5tupleIJNS5_1CILi64EEENS7_ILi96EEENS7_ILi128EEEEEENS_10bfloat16_tEfNS_4arch4Sm80ELb1ELb0ELb0ELb0ELb0ELb0ELb0ELb0ELi2ELi2ELi2ELi2ELb1EEENS1_24CollectiveEpilogueBwdGQAISB_fSE_Li256ELb0ELb0EEENS1_25SingleTileBwdLPTSchedulerILb0ELi96ELb0EEEEEEEEEvNT_6ParamsE --------------------------
	.section	.nv.constant0._ZN7cutlass13device_kernelIN5flash19enable_sm80_to_sm89INS1_16FlashAttnBwdSm80INS1_25CollectiveMainloopBwdSm80ILi2ELi1EN4cute5tupleIJNS5_1CILi64EEENS7_ILi96EEENS7_ILi128EEEEEENS_10bfloat16_tEfNS_4arch4Sm80ELb1ELb0ELb0ELb0ELb0ELb0ELb0ELb0ELi2ELi2ELi2ELi2ELb1EEENS1_24CollectiveEpilogueBwdGQAISB_fSE_Li256ELb0ELb0EEENS1_25SingleTileBwdLPTSchedulerILb0ELi96ELb0EEEEEEEEEvNT_6ParamsE,"a",@progbits
	.sectionflags	@""
	.align	4
.nv.constant0._ZN7cutlass13device_kernelIN5flash19enable_sm80_to_sm89INS1_16FlashAttnBwdSm80INS1_25CollectiveMainloopBwdSm80ILi2ELi1EN4cute5tupleIJNS5_1CILi64EEENS7_ILi96EEENS7_ILi128EEEEEENS_10bfloat16_tEfNS_4arch4Sm80ELb1ELb0ELb0ELb0ELb0ELb0ELb0ELb0ELi2ELi2ELi2ELi2ELb1EEENS1_24CollectiveEpilogueBwdGQAISB_fSE_Li256ELb0ELb0EEENS1_25SingleTileBwdLPTSchedulerILb0ELi96ELb0EEEEEEEEEvNT_6ParamsE:
	.zero		1552


//--------------------- .nv.constant0._ZN7cutlass13device_kernelIN5flash19enable_sm80_to_sm89INS1_16FlashAttnBwdSm80INS1_25CollectiveMainloopBwdSm80ILi2ELi1EN4cute5tupleIJNS5_1CILi64EEENS7_ILi96EEENS7_ILi128EEEEEENS_10bfloat16_tEfNS_4arch4Sm80ELb1ELb0ELb0ELb0ELb1ELb0ELb0ELb0ELi2ELi2ELi2ELi2ELb1EEENS1_24CollectiveEpilogueBwdGQAISB_fSE_Li256ELb0ELb1EEENS1_25SingleTileBwdLPTSchedulerILb0ELi96ELb1EEEEEEEEEvNT_6ParamsE --------------------------
	.section	.nv.constant0._ZN7cutlass13device_kernelIN5flash19enable_sm80_to_sm89INS1_16FlashAttnBwdSm80INS1_25CollectiveMainloopBwdSm80ILi2ELi1EN4cute5tupleIJNS5_1CILi64EEENS7_ILi96EEENS7_ILi128EEEEEENS_10bfloat16_tEfNS_4arch4Sm80ELb1ELb0ELb0ELb0ELb1ELb0ELb0ELb0ELi2ELi2ELi2ELi2ELb1EEENS1_24CollectiveEpilogueBwdGQAISB_fSE_Li256ELb0ELb1EEENS1_25SingleTileBwdLPTSchedulerILb0ELi96ELb1EEEEEEEEEvNT_6ParamsE,"a",@progbits
	.sectionflags	@""
	.align	4
.nv.constant0._ZN7cutlass13device_kernelIN5flash19enable_sm80_to_sm89INS1_16FlashAttnBwdSm80INS1_25CollectiveMainloopBwdSm80ILi2ELi1EN4cute5tupleIJNS5_1CILi64EEENS7_ILi96EEENS7_ILi128EEEEEENS_10bfloat16_tEfNS_4arch4Sm80ELb1ELb0ELb0ELb0ELb1ELb0ELb0ELb0ELi2ELi2ELi2ELi2ELb1EEENS1_24CollectiveEpilogueBwdGQAISB_fSE_Li256ELb0ELb1EEENS1_25SingleTileBwdLPTSchedulerILb0ELi96ELb1EEEEEEEEEvNT_6ParamsE:
	.zero		1552


//--------------------- .nv.constant0._ZN7cutlass13device_kernelIN5flash19enable_sm80_to_sm89INS1_16FlashAttnBwdSm80INS1_25CollectiveMainloopBwdSm80ILi2ELi1EN4cute5tupleIJNS5_1CILi64EEENS7_ILi96EEENS7_ILi128EEEEEENS_10bfloat16_tEfNS_4arch4Sm80ELb1ELb0ELb0ELb1ELb0ELb0ELb0ELb0ELi2ELi2ELi2ELi2ELb1EEENS1_21CollectiveEpilogueBwdISB_SC_SE_Li256ELb1ELb0ELi4EEENS1_25SingleTileBwdLPTSchedulerILb1ELi96ELb0EEEEEEEEEvNT_6ParamsE --------------------------
	.section	.nv.constant0._ZN7cutlass13device_kernelIN5flash19enable_sm80_to_sm89INS1_16FlashAttnBwdSm80INS1_25CollectiveMainloopBwdSm80ILi2ELi1EN4cute5tupleIJNS5_1CILi64EEENS7_ILi96EEENS7_ILi128EEEEEENS_10bfloat16_tEfNS_4arch4Sm80ELb1ELb0ELb0ELb1ELb0ELb0ELb0ELb0ELi2ELi2ELi2ELi2ELb1EEENS1_21CollectiveEpilogueBwdISB_SC_SE_Li256ELb1ELb0ELi4EEENS1_25SingleTileBwdLPTSchedulerILb1ELi96ELb0EEEEEEEEEvNT_6ParamsE,"a",@progbits
	.sectionflags	@""
	.align	4
.nv.constant0._ZN7cutlass13device_kernelIN5flash19enable_sm80_to_sm89INS1_16FlashAttnBwdSm80INS1_25CollectiveMainloopBwdSm80ILi2ELi1EN4cute5tupleIJNS5_1CILi64EEENS7_ILi96EEENS7_ILi128EEEEEENS_10bfloat16_tEfNS_4arch4Sm80ELb1ELb0ELb0ELb1ELb0ELb0ELb0ELb0ELi2ELi2ELi2ELi2ELb1EEENS1_21CollectiveEpilogueBwdISB_SC_SE_Li256ELb1ELb0ELi4EEENS1_25SingleTileBwdLPTSchedulerILb1ELi96ELb0EEEEEEEEEvNT_6ParamsE:
	.zero		1544


//--------------------- .nv.constant0._ZN7cutlass13device_kernelIN5flash19enable_sm80_to_sm89INS1_16FlashAttnBwdSm80INS1_25CollectiveMainloopBwdSm80ILi2ELi1EN4cute5tupleIJNS5_1CILi64EEENS7_ILi96EEENS7_ILi128EEEEEENS_10bfloat16_tEfNS_4arch4Sm80ELb1ELb0ELb0ELb1ELb1ELb0ELb0ELb0ELi2ELi2ELi2ELi2ELb1EEENS1_21CollectiveEpilogueBwdISB_SC_SE_Li256ELb1ELb0ELi4EEENS1_25SingleTileBwdLPTSchedulerILb1ELi96ELb1EEEEEEEEEvNT_6ParamsE --------------------------
	.section	.nv.constant0._ZN7cutlass13device_kernelIN5flash19enable_sm80_to_sm89INS1_16FlashAttnBwdSm80INS1_25CollectiveMainloopBwdSm80ILi2ELi1EN4cute5tupleIJNS5_1CILi64EEENS7_ILi96EEENS7_ILi128EEEEEENS_10bfloat16_tEfNS_4arch4Sm80ELb1ELb0ELb0ELb1ELb1ELb0ELb0ELb0ELi2ELi2ELi2ELi2ELb1EEENS1_21CollectiveEpilogueBwdISB_SC_SE_Li256ELb1ELb0ELi4EEENS1_25SingleTileBwdLPTSchedulerILb1ELi96ELb1EEEEEEEEEvNT_6ParamsE,"a",@progbits
	.sectionflags	@""
	.align	4
.nv.constant0._ZN7cutlass13device_kernelIN5flash19enable_sm80_to_sm89INS1_16FlashAttnBwdSm80INS1_25CollectiveMainloopBwdSm80ILi2ELi1EN4cute5tupleIJNS5_1CILi64EEENS7_ILi96EEENS7_ILi128EEEEEENS_10bfloat16_tEfNS_4arch4Sm80ELb1ELb0ELb0ELb1ELb1ELb0ELb0ELb0ELi2ELi2ELi2ELi2ELb1EEENS1_21CollectiveEpilogueBwdISB_SC_SE_Li256ELb1ELb0ELi4EEENS1_25SingleTileBwdLPTSchedulerILb1ELi96ELb1EEEEEEEEEvNT_6ParamsE:
	.zero		1544


//--------------------- .nv.constant0._ZN7cutlass13device_kernelIN5flash19enable_sm80_to_sm89INS1_16FlashAttnBwdSm80INS1_25CollectiveMainloopBwdSm80ILi2ELi1EN4cute5tupleIJNS5_1CILi64EEENS7_ILi96EEENS7_ILi128EEEEEENS_10bfloat16_tEfNS_4arch4Sm80ELb1ELb0ELb0ELb1ELb0ELb0ELb0ELb0ELi2ELi2ELi2ELi2ELb1EEENS1_24CollectiveEpilogueBwdGQAISB_fSE_Li256ELb1ELb0EEENS1_25SingleTileBwdLPTSchedulerILb1ELi96ELb0EEEEEEEEEvNT_6ParamsE --------------------------
	.section	.nv.constant0._ZN7cutlass13device_kernelIN5flash19enable_sm80_to_sm89INS1_16FlashAttnBwdSm80INS1_25CollectiveMainloopBwdSm80ILi2ELi1EN4cute5tupleIJNS5_1CILi64EEENS7_ILi96EEENS7_ILi128EEEEEENS_10bfloat16_tEfNS_4arch4Sm80ELb1ELb0ELb0ELb1ELb0ELb0ELb0ELb0ELi2ELi2ELi2ELi2ELb1EEENS1_24CollectiveEpilogueBwdGQAISB_fSE_Li256ELb1ELb0EEENS1_25SingleTileBwdLPTSchedulerILb1ELi96ELb0EEEEEEEEEvNT_6ParamsE,"a",@progbits
	.sectionflags	@""
	.align	4
.nv.constant0._ZN7cutlass13device_kernelIN5flash19enable_sm80_to_sm89INS1_16FlashAttnBwdSm80INS1_25CollectiveMainloopBwdSm80ILi2ELi1EN4cute5tupleIJNS5_1CILi64EEENS7_ILi96EEENS7_ILi128EEEEEENS_10bfloat16_tEfNS_4arch4Sm80ELb1ELb0ELb0ELb1ELb0ELb0ELb0ELb0ELi2ELi2ELi2ELi2ELb1EEENS1_24CollectiveEpilogueBwdGQAISB_fSE_Li256ELb1ELb0EEENS1_25SingleTileBwdLPTSchedulerILb1ELi96ELb0EEEEEEEEEvNT_6ParamsE:
	.zero		1552


//--------------------- .nv.constant0._ZN7cutlass13device_kernelIN5flash32FlashAttnBwdPostprocessConvertdQIN4cute5tupleIJNS3_1CILi96EEENS5_ILi128EEEEEENS_10bfloat16_tEfNS_4arch4Sm80ELi256ENS3_8TiledMMAINS3_8MMA_AtomIJNS3_30SM80_16x8x16_F32BF16BF16F32_TNEEEENS3_6LayoutINS4_IJNS5_ILi2EEENS5_ILi4EEENS5_ILi1EEEEEENS4_IJSJ_SH_NS5_ILi0EEEEEEEENS4_IJNS5_ILi32EEENS5_ILi64EEENS5_ILi16EEEEEEEELb0EEEEEvNT_6ParamsE --------------------------
	.section	.nv.constant0._ZN7cutlass13device_kernelIN5flash32FlashAttnBwdPostprocessConvertdQIN4cute5tupleIJNS3_1CILi96EEENS5_ILi128EEEEEENS_10bfloat16_tEfNS_4arch4Sm80ELi256ENS3_8TiledMMAINS3_8MMA_AtomIJNS3_30SM80_16x8x16_F32BF16BF16F32_TNEEEENS3_6LayoutINS4_IJNS5_ILi2EEENS5_ILi4EEENS5_ILi1EEEEEENS4_IJSJ_SH_NS5_ILi0EEEEEEEENS4_IJNS5_ILi32EEENS5_ILi64EEENS5_ILi16EEEEEEEELb0EEEEEvNT_6ParamsE,"a",@progbits
	.sectionflags	@""
	.align	4
.nv.constant0._ZN7cutlass13device_kernelIN5flash32FlashAttnBwdPostprocessConvertdQIN4cute5tupleIJNS3_1CILi96EEENS5_ILi128EEEEEENS_10bfloat16_tEfNS_4arch4Sm80ELi256ENS3_8TiledMMAINS3_8MMA_AtomIJNS3_30SM80_16x8x16_F32BF16BF16F32_TNEEEENS3_6LayoutINS4_IJNS5_ILi2EEENS5_ILi4EEENS5_ILi1EEEEEENS4_IJSJ_SH_NS5_ILi0EEEEEEEENS4_IJNS5_ILi32EEENS5_ILi64EEENS5_ILi16EEEEEEEELb0EEEEEvNT_6ParamsE:
	.zero		1008


//--------------------- .nv.constant0._ZN7cutlass13device_kernelIN5flash19enable_sm80_to_sm89INS1_16FlashAttnBwdSm80INS1_25CollectiveMainloopBwdSm80ILi2ELi1EN4cute5tupleIJNS5_1CILi64EEENS7_ILi96EEENS7_ILi128EEEEEENS_10bfloat16_tEfNS_4arch4Sm80ELb1ELb0ELb0ELb1ELb1ELb0ELb0ELb0ELi2ELi2ELi2ELi2ELb1EEENS1_24CollectiveEpilogueBwdGQAISB_fSE_Li256ELb1ELb1EEENS1_25SingleTileBwdLPTSchedulerILb1ELi96ELb1EEEEEEEEEvNT_6ParamsE --------------------------
	.section	.nv.constant0._ZN7cutlass13device_kernelIN5flash19enable_sm80_to_sm89INS1_16FlashAttnBwdSm80INS1_25CollectiveMainloopBwdSm80ILi2ELi1EN4cute5tupleIJNS5_1CILi64EEENS7_ILi96EEENS7_ILi128EEEEEENS_10bfloat16_tEfNS_4arch4Sm80ELb1ELb0ELb0ELb1ELb1ELb0ELb0ELb0ELi2ELi2ELi2ELi2ELb1EEENS1_24CollectiveEpilogueBwdGQAISB_fSE_Li256ELb1ELb1EEENS1_25SingleTileBwdLPTSchedulerILb1ELi96ELb1EEEEEEEEEvNT_6ParamsE,"a",@progbits
	.sectionflags	@""
	.align	4
.nv.constant0._ZN7cutlass13device_kernelIN5flash19enable_sm80_to_sm89INS1_16FlashAttnBwdSm80INS1_25CollectiveMainloopBwdSm80ILi2ELi1EN4cute5tupleIJNS5_1CILi64EEENS7_ILi96EEENS7_ILi128EEEEEENS_10bfloat16_tEfNS_4arch4Sm80ELb1ELb0ELb0ELb1ELb1ELb0ELb0ELb0ELi2ELi2ELi2ELi2ELb1EEENS1_24CollectiveEpilogueBwdGQAISB_fSE_Li256ELb1ELb1EEENS1_25SingleTileBwdLPTSchedulerILb1ELi96ELb1EEEEEEEEEvNT_6ParamsE:
	.zero		1552


//--------------------- .nv.constant0._ZN7cutlass13device_kernelIN5flash19enable_sm80_to_sm89INS1_16FlashAttnBwdSm80INS1_25CollectiveMainloopBwdSm80ILi2ELi2EN4cute5tupleIJNS5_1CILi64EEENS7_ILi128EEES9_EEENS_10bfloat16_tEfNS_4arch4Sm80ELb0ELb0ELb0ELb0ELb0ELb0ELb0ELb0ELi2ELi2ELi2ELi2ELb0EEENS1_21CollectiveEpilogueBwdISA_SB_SD_Li256ELb0ELb0ELi4EEENS1_19SingleTileSchedulerILb0ELb0ELb0ELi128EEEEEEEEEvNT_6ParamsE --------------------------
	.section	.nv.constant0._ZN7cutlass13device_kernelIN5flash19enable_sm80_to_sm89INS1_16FlashAttnBwdSm80INS1_25CollectiveMainloopBwdSm80ILi2ELi2EN4cute5tupleIJNS5_1CILi64EEENS7_ILi128EEES9_EEENS_10bfloat16_tEfNS_4arch4Sm80ELb0ELb0ELb0ELb0ELb0ELb0ELb0ELb0ELi2ELi2ELi2ELi2ELb0EEENS1_21CollectiveEpilogueBwdISA_SB_SD_Li256ELb0ELb0ELi4EEENS1_19SingleTileSchedulerILb0ELb0ELb0ELi128EEEEEEEEEvNT_6ParamsE,"a",@progbits
	.sectionflags	@""
	.align	4
.nv.constant0._ZN7cutlass13device_kernelIN5flash19enable_sm80_to_sm89INS1_16FlashAttnBwdSm80INS1_25CollectiveMainloopBwdSm80ILi2ELi2EN4cute5tupleIJNS5_1CILi64EEENS7_ILi128EEES9_EEENS_10bfloat16_tEfNS_4arch4Sm80ELb0ELb0ELb0ELb0ELb0ELb0ELb0ELb0ELi2ELi2ELi2ELi2ELb0EEENS1_21CollectiveEpilogueBwdISA_SB_SD_Li256ELb0ELb0ELi4EEENS1_19SingleTileSchedulerILb0ELb0ELb0ELi128EEEEEEEEEvNT_6ParamsE:
	.zero		1520


//--------------------- .nv.constant0._ZN7cutlass13device_kernelIN5flash19enable_sm80_to_sm89INS1_16FlashAttnBwdSm80INS1_25CollectiveMainloopBwdSm80ILi2ELi2EN4cute5tupleIJNS5_1CILi64EEENS7_ILi128EEES9_EEENS_10bfloat16_tEfNS_4arch4Sm80ELb0ELb0ELb0ELb0ELb1ELb0ELb0ELb0ELi2ELi2ELi2ELi2ELb0EEENS1_21CollectiveEpilogueBwdISA_SB_SD_Li256ELb0ELb0ELi4EEENS1_19SingleTileSchedulerILb0ELb0ELb0ELi128EEEEEEEEEvNT_6ParamsE --------------------------
	.section	.nv.constant0._ZN7cutlass13device_kernelIN5flash19enable_sm80_to_sm89INS1_16FlashAttnBwdSm80INS1_25CollectiveMainloopBwdSm80ILi2ELi2EN4cute5tupleIJNS5_1CILi64EEENS7_ILi128EEES9_EEENS_10bfloat16_tEfNS_4arch4Sm80ELb0ELb0ELb0ELb0ELb1ELb0ELb0ELb0ELi2ELi2ELi2ELi2ELb0EEENS1_21CollectiveEpilogueBwdISA_SB_SD_Li256ELb0ELb0ELi4EEENS1_19SingleTileSchedulerILb0ELb0ELb0ELi128EEEEEEEEEvNT_6ParamsE,"a",@progbits
	.sectionflags	@""
	.align	4
.nv.constant0._ZN7cutlass13device_kernelIN5flash19enable_sm80_to_sm89INS1_16FlashAttnBwdSm80INS1_25CollectiveMainloopBwdSm80ILi2ELi2EN4cute5tupleIJNS5_1CILi64EEENS7_ILi128EEES9_EEENS_10bfloat16_tEfNS_4arch4Sm80ELb0ELb0ELb0ELb0ELb1ELb0ELb0ELb0ELi2ELi2ELi2ELi2ELb0EEENS1_21CollectiveEpilogueBwdISA_SB_SD_Li256ELb0ELb0ELi4EEENS1_19SingleTileSchedulerILb0ELb0ELb0ELi128EEEEEEEEEvNT_6ParamsE:
	.zero		1520


//--------------------- .nv.constant0._ZN7cutlass13device_kernelIN5flash19enable_sm80_to_sm89INS1_16FlashAttnBwdSm80INS1_25CollectiveMainloopBwdSm80ILi2ELi2EN4cute5tupleIJNS5_1CILi64EEENS7_ILi128EEES9_EEENS_10bfloat16_tEfNS_4arch4Sm80ELb0ELb0ELb0ELb0ELb0ELb0ELb0ELb0ELi2ELi2ELi2ELi2ELb0EEENS1_24CollectiveEpilogueBwdGQAISA_fSD_Li256ELb0ELb0EEENS1_19SingleTileSchedulerILb0ELb0ELb0ELi128EEEEEEEEEvNT_6ParamsE --------------------------
	.section	.nv.constant0._ZN7cutlass13device_kernelIN5flash19enable_sm80_to_sm89INS1_16FlashAttnBwdSm80INS1_25CollectiveMainloopBwdSm80ILi2ELi2EN4cute5tupleIJNS5_1CILi64EEENS7_ILi128EEES9_EEENS_10bfloat16_tEfNS_4arch4Sm80ELb0ELb0ELb0ELb0ELb0ELb0ELb0ELb0ELi2ELi2ELi2ELi2ELb0EEENS1_24CollectiveEpilogueBwdGQAISA_fSD_Li256ELb0ELb0EEENS1_19SingleTileSchedulerILb0ELb0ELb0ELi128EEEEEEEEEvNT_6ParamsE,"a",@progbits
	.sectionflags	@""
	.align	4
.nv.constant0._ZN7cutlass13device_kernelIN5flash19enable_sm80_to_sm89INS1_16FlashAttnBwdSm80INS1_25CollectiveMainloopBwdSm80ILi2ELi2EN4cute5tupleIJNS5_1CILi64EEENS7_ILi128EEES9_EEENS_10bfloat16_tEfNS_4arch4Sm80ELb0ELb0ELb0ELb0ELb0ELb0ELb0ELb0ELi2ELi2ELi2ELi2ELb0EEENS1_24CollectiveEpilogueBwdGQAISA_fSD_Li256ELb0ELb0EEENS1_19SingleTileSchedulerILb0ELb0ELb0ELi128EEEEEEEEEvNT_6ParamsE:
	.zero		1528


//--------------------- .nv.constant0._ZN7cutlass13device_kernelIN5flash19enable_sm80_to_sm89INS1_16FlashAttnBwdSm80INS1_25CollectiveMainloopBwdSm80ILi2ELi2EN4cute5tupleIJNS5_1CILi64EEENS7_ILi128EEES9_EEENS_10bfloat16_tEfNS_4arch4Sm80ELb0ELb0ELb0ELb0ELb1ELb0ELb0ELb0ELi2ELi2ELi2ELi2ELb0EEENS1_24CollectiveEpilogueBwdGQAISA_fSD_Li256ELb0ELb1EEENS1_19SingleTileSchedulerILb0ELb0ELb0ELi128EEEEEEEEEvNT_6ParamsE --------------------------
	.section	.nv.constant0._ZN7cutlass13device_kernelIN5flash19enable_sm80_to_sm89INS1_16FlashAttnBwdSm80INS1_25CollectiveMainloopBwdSm80ILi2ELi2EN4cute5tupleIJNS5_1CILi64EEENS7_ILi128EEES9_EEENS_10bfloat16_tEfNS_4arch4Sm80ELb0ELb0ELb0ELb0ELb1ELb0ELb0ELb0ELi2ELi2ELi2ELi2ELb0EEENS1_24CollectiveEpilogueBwdGQAISA_fSD_Li256ELb0ELb1EEENS1_19SingleTileSchedulerILb0ELb0ELb0ELi128EEEEEEEEEvNT_6ParamsE,"a",@progbits
	.sectionflags	@""
	.align	4
.nv.constant0._ZN7cutlass13device_kernelIN5flash19enable_sm80_to_sm89INS1_16FlashAttnBwdSm80INS1_25CollectiveMainloopBwdSm80ILi2ELi2EN4cute5tupleIJNS5_1CILi64EEENS7_ILi128EEES9_EEENS_10bfloat16_tEfNS_4arch4Sm80ELb0ELb0ELb0ELb0ELb1ELb0ELb0ELb0ELi2ELi2ELi2ELi2ELb0EEENS1_24CollectiveEpilogueBwdGQAISA_fSD_Li256ELb0ELb1EEENS1_19SingleTileSchedulerILb0ELb0ELb0ELi128EEEEEEEEEvNT_6ParamsE:
	.zero		1528


//--------------------- .nv.constant0._ZN7cutlass13device_kernelIN5flash19enable_sm80_to_sm89INS1_16FlashAttnBwdSm80INS1_25CollectiveMainloopBwdSm80ILi2ELi2EN4cute5tupleIJNS5_1CILi64EEENS7_ILi128EEES9_EEENS_10bfloat16_tEfNS_4arch4Sm80ELb0ELb0ELb0ELb1ELb0ELb0ELb0ELb0ELi2ELi2ELi2ELi2ELb0EEENS1_21CollectiveEpilogueBwdISA_SB_SD_Li256ELb1ELb0ELi4EEENS1_19SingleTileSchedulerILb1ELb0ELb0ELi128EEEEEEEEEvNT_6ParamsE --------------------------
	.section	.nv.constant0._ZN7cutlass13device_kernelIN5flash19enable_sm80_to_sm89INS1_16FlashAttnBwdSm80INS1_25CollectiveMainloopBwdSm80ILi2ELi2EN4cute5tupleIJNS5_1CILi64EEENS7_ILi128EEES9_EEENS_10bfloat16_tEfNS_4arch4Sm80ELb0ELb0ELb0ELb1ELb0ELb0ELb0ELb0ELi2ELi2ELi2ELi2ELb0EEENS1_21CollectiveEpilogueBwdISA_SB_SD_Li256ELb1ELb0ELi4EEENS1_19SingleTileSchedulerILb1ELb0ELb0ELi128EEEEEEEEEvNT_6ParamsE,"a",@progbits
	.sectionflags	@""
	.align	4
.nv.constant0._ZN7cutlass13device_kernelIN5flash19enable_sm80_to_sm89INS1_16FlashAttnBwdSm80INS1_25CollectiveMainloopBwdSm80ILi2ELi2EN4cute5tupleIJNS5_1CILi64EEENS7_ILi128EEES9_EEENS_10bfloat16_tEfNS_4arch4Sm80ELb0ELb0ELb0ELb1ELb0ELb0ELb0ELb0ELi2ELi2ELi2ELi2ELb0EEENS1_21CollectiveEpilogueBwdISA_SB_SD_Li256ELb1ELb0ELi4EEENS1_19SingleTileSchedulerILb1ELb0ELb0ELi128EEEEEEEEEvNT_6ParamsE:
	.zero		1520


//--------------------- .nv.constant0._ZN7cutlass13device_kernelIN5flash19enable_sm80_to_sm89INS1_16FlashAttnBwdSm80INS1_25CollectiveMainloopBwdSm80ILi2ELi2EN4cute5tupleIJNS5_1CILi64EEENS7_ILi128EEES9_EEENS_10bfloat16_tEfNS_4arch4Sm80ELb0ELb0ELb0ELb1ELb1ELb0ELb0ELb0ELi2ELi2ELi2ELi2ELb0EEENS1_21CollectiveEpilogueBwdISA_SB_SD_Li256ELb1ELb0ELi4EEENS1_19SingleTileSchedulerILb1ELb0ELb0ELi128EEEEEEEEEvNT_6ParamsE --------------------------
	.section	.nv.constant0._ZN7cutlass13device_kernelIN5flash19enable_sm80_to_sm89INS1_16FlashAttnBwdSm80INS1_25CollectiveMainloopBwdSm80ILi2ELi2EN4cute5tupleIJNS5_1CILi64EEENS7_ILi128EEES9_EEENS_10bfloat16_tEfNS_4arch4Sm80ELb0ELb0ELb0ELb1ELb1ELb0ELb0ELb0ELi2ELi2ELi2ELi2ELb0EEENS1_21CollectiveEpilogueBwdISA_SB_SD_Li256ELb1ELb0ELi4EEENS1_19SingleTileSchedulerILb1ELb0ELb0ELi128EEEEEEEEEvNT_6ParamsE,"a",@progbits
	.sectionflags	@""
	.align	4
.nv.constant0._ZN7cutlass13device_kernelIN5flash19enable_sm80_to_sm89INS1_16FlashAttnBwdSm80INS1_25CollectiveMainloopBwdSm80ILi2ELi2EN4cute5tupleIJNS5_1CILi64EEENS7_ILi128EEES9_EEENS_10bfloat16_tEfNS_4arch4Sm80ELb0ELb0ELb0ELb1ELb1ELb0ELb0ELb0ELi2ELi2ELi2ELi2ELb0EEENS1_21CollectiveEpilogueBwdISA_SB_SD_Li256ELb1ELb0ELi4EEENS1_19SingleTileSchedulerILb1ELb0ELb0ELi128EEEEEEEEEvNT_6ParamsE:
	.zero		1520


//--------------------- .nv.constant0._ZN7cutlass13device_kernelIN5flash19enable_sm80_to_sm89INS1_16FlashAttnBwdSm80INS1_25CollectiveMainloopBwdSm80ILi2ELi2EN4cute5tupleIJNS5_1CILi64EEENS7_ILi128EEES9_EEENS_10bfloat16_tEfNS_4arch4Sm80ELb0ELb0ELb0ELb1ELb0ELb0ELb0ELb0ELi2ELi2ELi2ELi2ELb0EEENS1_24CollectiveEpilogueBwdGQAISA_fSD_Li256ELb1ELb0EEENS1_19SingleTileSchedulerILb1ELb0ELb0ELi128EEEEEEEEEvNT_6ParamsE --------------------------
	.section	.nv.constant0._ZN7cutlass13device_kernelIN5flash19enable_sm80_to_sm89INS1_16FlashAttnBwdSm80INS1_25CollectiveMainloopBwdSm80ILi2ELi2EN4cute5tupleIJNS5_1CILi64EEENS7_ILi128EEES9_EEENS_10bfloat16_tEfNS_4arch4Sm80ELb0ELb0ELb0ELb1ELb0ELb0ELb0ELb0ELi2ELi2ELi2ELi2ELb0EEENS1_24CollectiveEpilogueBwdGQAISA_fSD_Li256ELb1ELb0EEENS1_19SingleTileSchedulerILb1ELb0ELb0ELi128EEEEEEEEEvNT_6ParamsE,"a",@progbits
	.sectionflags	@""
	.align	4
.nv.constant0._ZN7cutlass13device_kernelIN5flash19enable_sm80_to_sm89INS1_16FlashAttnBwdSm80INS1_25CollectiveMainloopBwdSm80ILi2ELi2EN4cute5tupleIJNS5_1CILi64EEENS7_ILi128EEES9_EEENS_10bfloat16_tEfNS_4arch4Sm80ELb0ELb0ELb0ELb1ELb0ELb0ELb0ELb0ELi2ELi2ELi2ELi2ELb0EEENS1_24CollectiveEpilogueBwdGQAISA_fSD_Li256ELb1ELb0EEENS1_19SingleTileSchedulerILb1ELb0ELb0ELi128EEEEEEEEEvNT_6ParamsE:
	.zero		1528


//--------------------- .nv.constant0._ZN7cutlass13device_kernelIN5flash19enable_sm80_to_sm89INS1_16FlashAttnBwdSm80INS1_25CollectiveMainloopBwdSm80ILi2ELi2EN4cute5tupleIJNS5_1CILi64EEENS7_ILi128EEES9_EEENS_10bfloat16_tEfNS_4arch4Sm80ELb0ELb0ELb0ELb1ELb1ELb0ELb0ELb0ELi2ELi2ELi2ELi2ELb0EEENS1_24CollectiveEpilogueBwdGQAISA_fSD_Li256ELb1ELb1EEENS1_19SingleTileSchedulerILb1ELb0ELb0ELi128EEEEEEEEEvNT_6ParamsE --------------------------
	.section	.nv.constant0._ZN7cutlass13device_kernelIN5flash19enable_sm80_to_sm89INS1_16FlashAttnBwdSm80INS1_25CollectiveMainloopBwdSm80ILi2ELi2EN4cute5tupleIJNS5_1CILi64EEENS7_ILi128EEES9_EEENS_10bfloat16_tEfNS_4arch4Sm80ELb0ELb0ELb0ELb1ELb1ELb0ELb0ELb0ELi2ELi2ELi2ELi2ELb0EEENS1_24CollectiveEpilogueBwdGQAISA_fSD_Li256ELb1ELb1EEENS1_19SingleTileSchedulerILb1ELb0ELb0ELi128EEEEEEEEEvNT_6ParamsE,"a",@progbits
	.sectionflags	@""
	.align	4
.nv.constant0._ZN7cutlass13device_kernelIN5flash19enable_sm80_to_sm89INS1_16FlashAttnBwdSm80INS1_25CollectiveMainloopBwdSm80ILi2ELi2EN4cute5tupleIJNS5_1CILi64EEENS7_ILi128EEES9_EEENS_10bfloat16_tEfNS_4arch4Sm80ELb0ELb0ELb0ELb1ELb1ELb0ELb0ELb0ELi2ELi2ELi2ELi2ELb0EEENS1_24CollectiveEpilogueBwdGQAISA_fSD_Li256ELb1ELb1EEENS1_19SingleTileSchedulerILb1ELb0ELb0ELi128EEEEEEEEEvNT_6ParamsE:
	.zero		1528


//--------------------- .nv.constant0._ZN7cutlass13device_kernelIN5flash19enable_sm80_to_sm89INS1_16FlashAttnBwdSm80INS1_25CollectiveMainloopBwdSm80ILi2ELi2EN4cute5tupleIJNS5_1CILi64EEENS7_ILi128EEES9_EEENS_10bfloat16_tEfNS_4arch4Sm80ELb0ELb1ELb0ELb0ELb0ELb0ELb0ELb0ELi2ELi2ELi2ELi2ELb0EEENS1_21CollectiveEpilogueBwdISA_SB_SD_Li256ELb0ELb0ELi4EEENS1_19SingleTileSchedulerILb0ELb0ELb0ELi128EEEEEEEEEvNT_6ParamsE --------------------------
	.section	.nv.constant0._ZN7cutlass13device_kernelIN5flash19enable_sm80_to_sm89INS1_16FlashAttnBwdSm80INS1_25CollectiveMainloopBwdSm80ILi2ELi2EN4cute5tupleIJNS5_1CILi64EEENS7_ILi128EEES9_EEENS_10bfloat16_tEfNS_4arch4Sm80ELb0ELb1ELb0ELb0ELb0ELb0ELb0ELb0ELi2ELi2ELi2ELi2ELb0EEENS1_21CollectiveEpilogueBwdISA_SB_SD_Li256ELb0ELb0ELi4EEENS1_19SingleTileSchedulerILb0ELb0ELb0ELi128EEEEEEEEEvNT_6ParamsE,"a",@progbits
	.sectionflags	@""
	.align	4
.nv.constant0._ZN7cutlass13device_kernelIN5flash19enable_sm80_to_sm89INS1_16FlashAttnBwdSm80INS1_25CollectiveMainloopBwdSm80ILi2ELi2EN4cute5tupleIJNS5_1CILi64EEENS7_ILi128EEES9_EEENS_10bfloat16_tEfNS_4arch4Sm80ELb0ELb1ELb0ELb0ELb0ELb0ELb0ELb0ELi2ELi2ELi2ELi2ELb0EEENS1_21CollectiveEpilogueBwdISA_SB_SD_Li256ELb0ELb0ELi4EEENS1_19SingleTileSchedulerILb0ELb0ELb0ELi128EEEEEEEEEvNT_6ParamsE:
	.zero		1520


//--------------------- .nv.constant0._ZN7cutlass13device_kernelIN5flash19enable_sm80_to_sm89INS1_16FlashAttnBwdSm80INS1_25CollectiveMainloopBwdSm80ILi2ELi2EN4cute5tupleIJNS5_1CILi64EEENS7_ILi128EEES9_EEENS_10bfloat16_tEfNS_4arch4Sm80ELb0ELb1ELb0ELb0ELb1ELb0ELb0ELb0ELi2ELi2ELi2ELi2ELb0EEENS1_21CollectiveEpilogueBwdISA_SB_SD_Li256ELb0ELb0ELi4EEENS1_19SingleTileSchedulerILb0ELb0ELb0ELi128EEEEEEEEEvNT_6ParamsE --------------------------
	.section	.nv.constant0._ZN7cutlass13device_kernelIN5flash19enable_sm80_to_sm89INS1_16FlashAttnBwdSm80INS1_25CollectiveMainloopBwdSm80ILi2ELi2EN4cute5tupleIJNS5_1CILi64EEENS7_ILi128EEES9_EEENS_10bfloat16_tEfNS_4arch4Sm80ELb0ELb1ELb0ELb0ELb1ELb0ELb0ELb0ELi2ELi2ELi2ELi2ELb0EEENS1_21CollectiveEpilogueBwdISA_SB_SD_Li256ELb0ELb0ELi4EEENS1_19SingleTileSchedulerILb0ELb0ELb0ELi128EEEEEEEEEvNT_6ParamsE,"a",@progbits
	.sectionflags	@""
	.align	4
.nv.constant0._ZN7cutlass13device_kernelIN5flash19enable_sm80_to_sm89INS1_16FlashAttnBwdSm80INS1_25CollectiveMainloopBwdSm80ILi2ELi2EN4cute5tupleIJNS5_1CILi64EEENS7_ILi128EEES9_EEENS_10bfloat16_tEfNS_4arch4Sm80ELb0ELb1ELb0ELb0ELb1ELb0ELb0ELb0ELi2ELi2ELi2ELi2ELb0EEENS1_21CollectiveEpilogueBwdISA_SB_SD_Li256ELb0ELb0ELi4EEENS1_19SingleTileSchedulerILb0ELb0ELb0ELi128EEEEEEEEEvNT_6ParamsE:
	.zero		1520


//--------------------- .nv.constant0._ZN7cutlass13device_kernelIN5flash19enable_sm80_to_sm89INS1_16FlashAttnBwdSm80INS1_25CollectiveMainloopBwdSm80ILi2ELi2EN4cute5tupleIJNS5_1CILi64EEENS7_ILi128EEES9_EEENS_10bfloat16_tEfNS_4arch4Sm80ELb0ELb1ELb0ELb0ELb0ELb0ELb0ELb0ELi2ELi2ELi2ELi2ELb0EEENS1_24CollectiveEpilogueBwdGQAISA_fSD_Li256ELb0ELb0EEENS1_19SingleTileSchedulerILb0ELb0ELb0ELi128EEEEEEEEEvNT_6ParamsE --------------------------
	.section	.nv.constant0._ZN7cutlass13device_kernelIN5flash19enable_sm80_to_sm89INS1_16FlashAttnBwdSm80INS1_25CollectiveMainloopBwdSm80ILi2ELi2EN4cute5tupleIJNS5_1CILi64EEENS7_ILi128EEES9_EEENS_10bfloat16_tEfNS_4arch4Sm80ELb0ELb1ELb0ELb0ELb0ELb0ELb0ELb0ELi2ELi2ELi2ELi2ELb0EEENS1_24CollectiveEpilogueBwdGQAISA_fSD_Li256ELb0ELb0EEENS1_19SingleTileSchedulerILb0ELb0ELb0ELi128EEEEEEEEEvNT_6ParamsE,"a",@progbits
	.sectionflags	@""
	.align	4
.nv.constant0._ZN7cutlass13device_kernelIN5flash19enable_sm80_to_sm89INS1_16FlashAttnBwdSm80INS1_25CollectiveMainloopBwdSm80ILi2ELi2EN4cute5tupleIJNS5_1CILi64EEENS7_ILi128EEES9_EEENS_10bfloat16_tEfNS_4arch4Sm80ELb0ELb1ELb0ELb0ELb0ELb0ELb0ELb0ELi2ELi2ELi2ELi2ELb0EEENS1_24CollectiveEpilogueBwdGQAISA_fSD_Li256ELb0ELb0EEENS1_19SingleTileSchedulerILb0ELb0ELb0ELi128EEEEEEEEEvNT_6ParamsE:
	.zero		1528


//--------------------- .nv.constant0._ZN7cutlass13device_kernelIN5flash19enable_sm80_to_sm89INS1_16FlashAttnBwdSm80INS1_25CollectiveMainloopBwdSm80ILi2ELi2EN4cute5tupleIJNS5_1CILi64EEENS7_ILi128EEES9_EEENS_10bfloat16_tEfNS_4arch4Sm80ELb0ELb1ELb0ELb0ELb1ELb0ELb0ELb0ELi2ELi2ELi2ELi2ELb0EEENS1_24CollectiveEpilogueBwdGQAISA_fSD_Li256ELb0ELb1EEENS1_19SingleTileSchedulerILb0ELb0ELb0ELi128EEEEEEEEEvNT_6ParamsE --------------------------
	.section	.nv.constant0._ZN7cutlass13device_kernelIN5flash19enable_sm80_to_sm89INS1_16FlashAttnBwdSm80INS1_25CollectiveMainloopBwdSm80ILi2ELi2EN4cute5tupleIJNS5_1CILi64EEENS7_ILi128EEES9_EEENS_10bfloat16_tEfNS_4arch4Sm80ELb0ELb1ELb0ELb0ELb1ELb0ELb0ELb0ELi2ELi2ELi2ELi2ELb0EEENS1_24CollectiveEpilogueBwdGQAISA_fSD_Li256ELb0ELb1EEENS1_19SingleTileSchedulerILb0ELb0ELb0ELi128EEEEEEEEEvNT_6ParamsE,"a",@progbits
	.sectionflags	@""
	.align	4
.nv.constant0._ZN7cutlass13device_kernelIN5flash19enable_sm80_to_sm89INS1_16FlashAttnBwdSm80INS1_25CollectiveMainloopBwdSm80ILi2ELi2EN4cute5tupleIJNS5_1CILi64EEENS7_ILi128EEES9_EEENS_10bfloat16_tEfNS_4arch4Sm80ELb0ELb1ELb0ELb0ELb1ELb0ELb0ELb0ELi2ELi2ELi2ELi2ELb0EEENS1_24CollectiveEpilogueBwdGQAISA_fSD_Li256ELb0ELb1EEENS1_19SingleTileSchedulerILb0ELb0ELb0ELi128EEEEEEEEEvNT_6ParamsE:
	.zero		1528


//--------------------- .nv.constant0._ZN7cutlass13device_kernelIN5flash19enable_sm80_to_sm89INS1_16FlashAttnBwdSm80INS1_25CollectiveMainloopBwdSm80ILi2ELi2EN4cute5tupleIJNS5_1CILi64EEENS7_ILi128EEES9_EEENS_10bfloat16_tEfNS_4arch4Sm80ELb0ELb1ELb0ELb1ELb0ELb0ELb0ELb0ELi2ELi2ELi2ELi2ELb0EEENS1_21CollectiveEpilogueBwdISA_SB_SD_Li256ELb1ELb0ELi4EEENS1_19SingleTileSchedulerILb1ELb0ELb0ELi128EEEEEEEEEvNT_6ParamsE --------------------------
	.section	.nv.constant0._ZN7cutlass13device_kernelIN5flash19enable_sm80_to_sm89INS1_16FlashAttnBwdSm80INS1_25CollectiveMainloopBwdSm80ILi2ELi2EN4cute5tupleIJNS5_1CILi64EEENS7_ILi128EEES9_EEENS_10bfloat16_tEfNS_4arch4Sm80ELb0ELb1ELb0ELb1ELb0ELb0ELb0ELb0ELi2ELi2ELi2ELi2ELb0EEENS1_21CollectiveEpilogueBwdISA_SB_SD_Li256ELb1ELb0ELi4EEENS1_19SingleTileSchedulerILb1ELb0ELb0ELi128EEEEEEEEEvNT_6ParamsE,"a",@progbits
	.sectionflags	@""
	.align	4
.nv.constant0._ZN7cutlass13device_kernelIN5flash19enable_sm80_to_sm89INS1_16FlashAttnBwdSm80INS1_25CollectiveMainloopBwdSm80ILi2ELi2EN4cute5tupleIJNS5_1CILi64EEENS7_ILi128EEES9_EEENS_10bfloat16_tEfNS_4arch4Sm80ELb0ELb1ELb0ELb1ELb0ELb0ELb0ELb0ELi2ELi2ELi2ELi2ELb0EEENS1_21CollectiveEpilogueBwdISA_SB_SD_Li256ELb1ELb0ELi4EEENS1_19SingleTileSchedulerILb1ELb0ELb0ELi128EEEEEEEEEvNT_6ParamsE:
	.zero		1520


//--------------------- .nv.constant0._ZN7cutlass13device_kernelIN5flash19enable_sm80_to_sm89INS1_16FlashAttnBwdSm80INS1_25CollectiveMainloopBwdSm80ILi2ELi2EN4cute5tupleIJNS5_1CILi64EEENS7_ILi128EEES9_EEENS_10bfloat16_tEfNS_4arch4Sm80ELb0ELb1ELb0ELb1ELb1ELb0ELb0ELb0ELi2ELi2ELi2ELi2ELb0EEENS1_21CollectiveEpilogueBwdISA_SB_SD_Li256ELb1ELb0ELi4EEENS1_19SingleTileSchedulerILb1ELb0ELb0ELi128EEEEEEEEEvNT_6ParamsE --------------------------
	.section	.nv.constant0._ZN7cutlass13device_kernelIN5flash19enable_sm80_to_sm89INS1_16FlashAttnBwdSm80INS1_25CollectiveMainloopBwdSm80ILi2ELi2EN4cute5tupleIJNS5_1CILi64EEENS7_ILi128EEES9_EEENS_10bfloat16_tEfNS_4arch4Sm80ELb0ELb1ELb0ELb1ELb1ELb0ELb0ELb0ELi2ELi2ELi2ELi2ELb0EEENS1_21CollectiveEpilogueBwdISA_SB_SD_Li256ELb1ELb0ELi4EEENS1_19SingleTileSchedulerILb1ELb0ELb0ELi128EEEEEEEEEvNT_6ParamsE,"a",@progbits
	.sectionflags	@""
	.align	4
.nv.constant0._ZN7cutlass13device_kernelIN5flash19enable_sm80_to_sm89INS1_16FlashAttnBwdSm80INS1_25CollectiveMainloopBwdSm80ILi2ELi2EN4cute5tupleIJNS5_1CILi64EEENS7_ILi128EEES9_EEENS_10bfloat16_tEfNS_4arch4Sm80ELb0ELb1ELb0ELb1ELb1ELb0ELb0ELb0ELi2ELi2ELi2ELi2ELb0EEENS1_21CollectiveEpilogueBwdISA_SB_SD_Li256ELb1ELb0ELi4EEENS1_19SingleTileSchedulerILb1ELb0ELb0ELi128EEEEEEEEEvNT_6ParamsE:
	.zero		1520


//--------------------- .nv.constant0._ZN7cutlass13device_kernelIN5flash19enable_sm80_to_sm89INS1_16FlashAttnBwdSm80INS1_25CollectiveMainloopBwdSm80ILi2ELi2EN4cute5tupleIJNS5_1CILi64EEENS7_ILi128EEES9_EEENS_10bfloat16_tEfNS_4arch4Sm80ELb0ELb1ELb0ELb1ELb0ELb0ELb0ELb0ELi2ELi2ELi2ELi2ELb0EEENS1_24CollectiveEpilogueBwdGQAISA_fSD_Li256ELb1ELb0EEENS1_19SingleTileSchedulerILb1ELb0ELb0ELi128EEEEEEEEEvNT_6ParamsE --------------------------
	.section	.nv.constant0._ZN7cutlass13device_kernelIN5flash19enable_sm80_to_sm89INS1_16FlashAttnBwdSm80INS1_25CollectiveMainloopBwdSm80ILi2ELi2EN4cute5tupleIJNS5_1CILi64EEENS7_ILi128EEES9_EEENS_10bfloat16_tEfNS_4arch4Sm80ELb0ELb1ELb0ELb1ELb0ELb0ELb0ELb0ELi2ELi2ELi2ELi2ELb0EEENS1_24CollectiveEpilogueBwdGQAISA_fSD_Li256ELb1ELb0EEENS1_19SingleTileSchedulerILb1ELb0ELb0ELi128EEEEEEEEEvNT_6ParamsE,"a",@progbits
	.sectionflags	@""
	.align	4
.nv.constant0._ZN7cutlass13device_kernelIN5flash19enable_sm80_to_sm89INS1_16FlashAttnBwdSm80INS1_25CollectiveMainloopBwdSm80ILi2ELi2EN4cute5tupleIJNS5_1CILi64EEENS7_ILi128EEES9_EEENS_10bfloat16_tEfNS_4arch4Sm80ELb0ELb1ELb0ELb1ELb0ELb0ELb0ELb0ELi2ELi2ELi2ELi2ELb0EEENS1_24CollectiveEpilogueBwdGQAISA_fSD_Li256ELb1ELb0EEENS1_19SingleTileSchedulerILb1ELb0ELb0ELi128EEEEEEEEEvNT_6ParamsE:
	.zero		1528


//--------------------- .nv.constant0._ZN7cutlass13device_kernelIN5flash19enable_sm80_to_sm89INS1_16FlashAttnBwdSm80INS1_25CollectiveMainloopBwdSm80ILi2ELi2EN4cute5tupleIJNS5_1CILi64EEENS7_ILi128EEES9_EEENS_10bfloat16_tEfNS_4arch4Sm80ELb0ELb1ELb0ELb1ELb1ELb0ELb0ELb0ELi2ELi2ELi2ELi2ELb0EEENS1_24CollectiveEpilogueBwdGQAISA_fSD_Li256ELb1ELb1EEENS1_19SingleTileSchedulerILb1ELb0ELb0ELi128EEEEEEEEEvNT_6ParamsE --------------------------
	.section	.nv.constant0._ZN7cutlass13device_kernelIN5flash19enable_sm80_to_sm89INS1_16FlashAttnBwdSm80INS1_25CollectiveMainloopBwdSm80ILi2ELi2EN4cute5tupleIJNS5_1CILi64EEENS7_ILi128EEES9_EEENS_10bfloat16_tEfNS_4arch4Sm80ELb0ELb1ELb0ELb1ELb1ELb0ELb0ELb0ELi2ELi2ELi2ELi2ELb0EEENS1_24CollectiveEpilogueBwdGQAISA_fSD_Li256ELb1ELb1EEENS1_19SingleTileSchedulerILb1ELb0ELb0ELi128EEEEEEEEEvNT_6ParamsE,"a",@progbits
	.sectionflags	@""
	.align	4
.nv.constant0._ZN7cutlass13device_kernelIN5flash19enable_sm80_to_sm89INS1_16FlashAttnBwdSm80INS1_25CollectiveMainloopBwdSm80ILi2ELi2EN4cute5tupleIJNS5_1CILi64EEENS7_ILi128EEES9_EEENS_10bfloat16_tEfNS_4arch4Sm80ELb0ELb1ELb0ELb1ELb1ELb0ELb0ELb0ELi2ELi2ELi2ELi2ELb0EEENS1_24CollectiveEpilogueBwdGQAISA_fSD_Li256ELb1ELb1EEENS1_19SingleTileSchedulerILb1ELb0ELb0ELi128EEEEEEEEEvNT_6ParamsE:
	.zero		1528


//--------------------- .nv.constant0._ZN7cutlass13device_kernelIN5flash19enable_sm80_to_sm89INS1_16FlashAttnBwdSm80INS1_25CollectiveMainloopBwdSm80ILi2ELi2EN4cute5tupleIJNS5_1CILi64EEENS7_ILi128EEES9_EEENS_10bfloat16_tEfNS_4arch4Sm80ELb1ELb0ELb0ELb0ELb0ELb0ELb0ELb0ELi2ELi2ELi2ELi2ELb0EEENS1_21CollectiveEpilogueBwdISA_SB_SD_Li256ELb0ELb0ELi4EEENS1_25SingleTileBwdLPTSchedulerILb0ELi128ELb0EEEEEEEEEvNT_6ParamsE --------------------------
	.section	.nv.constant0._ZN7cutlass13device_kernelIN5flash19enable_sm80_to_sm89INS1_16FlashAttnBwdSm80INS1_25CollectiveMainloopBwdSm80ILi2ELi2EN4cute5tupleIJNS5_1CILi64EEENS7_ILi128EEES9_EEENS_10bfloat16_tEfNS_4arch4Sm80ELb1ELb0ELb0ELb0ELb0ELb0ELb0ELb0ELi2ELi2ELi2ELi2ELb0EEENS1_21CollectiveEpilogueBwdISA_SB_SD_Li256ELb0ELb0ELi4EEENS1_25SingleTileBwdLPTSchedulerILb0ELi128ELb0EEEEEEEEEvNT_6ParamsE,"a",@progbits
	.sectionflags	@""
	.align	4
.nv.constant0._ZN7cutlass13device_kernelIN5flash19enable_sm80_to_sm89INS1_16FlashAttnBwdSm80INS1_25CollectiveMainloopBwdSm80ILi2ELi2EN4cute5tupleIJNS5_1CILi64EEENS7_ILi128EEES9_EEENS_10bfloat16_tEfNS_4arch4Sm80ELb1ELb0ELb0ELb0ELb0ELb0ELb0ELb0ELi2ELi2ELi2ELi2ELb0EEENS1_21CollectiveEpilogueBwdISA_SB_SD_Li256ELb0ELb0ELi4EEENS1_25SingleTileBwdLPTSchedulerILb0ELi128ELb0EEEEEEEEEvNT_6ParamsE:
	.zero		1544


//--------------------- .nv.constant0._ZN7cutlass13device_kernelIN5flash19enable_sm80_to_sm89INS1_16FlashAttnBwdSm80INS1_25CollectiveMainloopBwdSm80ILi2ELi2EN4cute5tupleIJNS5_1CILi64EEENS7_ILi128EEES9_EEENS_10bfloat16_tEfNS_4arch4Sm80ELb1ELb0ELb0ELb0ELb1ELb0ELb0ELb0ELi2ELi2ELi2ELi2ELb0EEENS1_21CollectiveEpilogueBwdISA_SB_SD_Li256ELb0ELb0ELi4EEENS1_25SingleTileBwdLPTSchedulerILb0ELi128ELb1EEEEEEEEEvNT_6ParamsE --------------------------
	.section	.nv.constant0._ZN7cutlass13device_kernelIN5flash19enable_sm80_to_sm89INS1_16FlashAttnBwdSm80INS1_25CollectiveMainloopBwdSm80ILi2ELi2EN4cute5tupleIJNS5_1CILi64EEENS7_ILi128EEES9_EEENS_10bfloat16_tEfNS_4arch4Sm80ELb1ELb0ELb0ELb0ELb1ELb0ELb0ELb0ELi2ELi2ELi2ELi2ELb0EEENS1_21CollectiveEpilogueBwdISA_SB_SD_Li256ELb0ELb0ELi4EEENS1_25SingleTileBwdLPTSchedulerILb0ELi128ELb1EEEEEEEEEvNT_6ParamsE,"a",@progbits
	.sectionflags	@""
	.align	4
.nv.constant0._ZN7cutlass13device_kernelIN5flash19enable_sm80_to_sm89INS1_16FlashAttnBwdSm80INS1_25CollectiveMainloopBwdSm80ILi2ELi2EN4cute5tupleIJNS5_1CILi64EEENS7_ILi128EEES9_EEENS_10bfloat16_tEfNS_4arch4Sm80ELb1ELb0ELb0ELb0ELb1ELb0ELb0ELb0ELi2ELi2ELi2ELi2ELb0EEENS1_21CollectiveEpilogueBwdISA_SB_SD_Li256ELb0ELb0ELi4EEENS1_25SingleTileBwdLPTSchedulerILb0ELi128ELb1EEEEEEEEEvNT_6ParamsE:
	.zero		1544


//--------------------- .nv.constant0._ZN7cutlass13device_kernelIN5flash19enable_sm80_to_sm89INS1_16FlashAttnBwdSm80INS1_25CollectiveMainloopBwdSm80ILi2ELi2EN4cute5tupleIJNS5_1CILi64EEENS7_ILi128EEES9_EEENS_10bfloat16_tEfNS_4arch4Sm80ELb1ELb0ELb0ELb0ELb0ELb0ELb0ELb0ELi2ELi2ELi2ELi2ELb0EEENS1_24CollectiveEpilogueBwdGQAISA_fSD_Li256ELb0ELb0EEENS1_25SingleTileBwdLPTSchedulerILb0ELi128ELb0EEEEEEEEEvNT_6ParamsE --------------------------
	.section	.nv.constant0._ZN7cutlass13device_kernelIN5flash19enable_sm80_to_sm89INS1_16FlashAttnBwdSm80INS1_25CollectiveMainloopBwdSm80ILi2ELi2EN4cute5tupleIJNS5_1CILi64EEENS7_ILi128EEES9_EEENS_10bfloat16_tEfNS_4arch4Sm80ELb1ELb0ELb0ELb0ELb0ELb0ELb0ELb0ELi2ELi2ELi2ELi2ELb0EEENS1_24CollectiveEpilogueBwdGQAISA_fSD_Li256ELb0ELb0EEENS1_25SingleTileBwdLPTSchedulerILb0ELi128ELb0EEEEEEEEEvNT_6ParamsE,"a",@progbits
	.sectionflags	@""
	.align	4
.nv.constant0._ZN7cutlass13device_kernelIN5flash19enable_sm80_to_sm89INS1_16FlashAttnBwdSm80INS1_25CollectiveMainloopBwdSm80ILi2ELi2EN4cute5tupleIJNS5_1CILi64EEENS7_ILi128EEES9_EEENS_10bfloat16_tEfNS_4arch4Sm80ELb1ELb0ELb0ELb0ELb0ELb0ELb0ELb0ELi2ELi2ELi2ELi2ELb0EEENS1_24CollectiveEpilogueBwdGQAISA_fSD_Li256ELb0ELb0EEENS1_25SingleTileBwdLPTSchedulerILb0ELi128ELb0EEEEEEEEEvNT_6ParamsE:
	.zero		1552


//--------------------- .nv.constant0._ZN7cutlass13device_kernelIN5flash19enable_sm80_to_sm89INS1_16FlashAttnBwdSm80INS1_25CollectiveMainloopBwdSm80ILi2ELi2EN4cute5tupleIJNS5_1CILi64EEENS7_ILi128EEES9_EEENS_10bfloat16_tEfNS_4arch4Sm80ELb1ELb0ELb0ELb0ELb1ELb0ELb0ELb0ELi2ELi2ELi2ELi2ELb0EEENS1_24CollectiveEpilogueBwdGQAISA_fSD_Li256ELb0ELb1EEENS1_25SingleTileBwdLPTSchedulerILb0ELi128ELb1EEEEEEEEEvNT_6ParamsE --------------------------
	.section	.nv.constant0._ZN7cutlass13device_kernelIN5flash19enable_sm80_to_sm89INS1_16FlashAttnBwdSm80INS1_25CollectiveMainloopBwdSm80ILi2ELi2EN4cute5tupleIJNS5_1CILi64EEENS7_ILi128EEES9_EEENS_10bfloat16_tEfNS_4arch4Sm80ELb1ELb0ELb0ELb0ELb1ELb0ELb0ELb0ELi2ELi2ELi2ELi2ELb0EEENS1_24CollectiveEpilogueBwdGQAISA_fSD_Li256ELb0ELb1EEENS1_25SingleTileBwdLPTSchedulerILb0ELi128ELb1EEEEEEEEEvNT_6ParamsE,"a",@progbits
	.sectionflags	@""
	.align	4
.nv.constant0._ZN7cutlass13device_kernelIN5flash19enable_sm80_to_sm89INS1_16FlashAttnBwdSm80INS1_25CollectiveMainloopBwdSm80ILi2ELi2EN4cute5tupleIJNS5_1CILi64EEENS7_ILi128EEES9_EEENS_10bfloat16_tEfNS_4arch4Sm80ELb1ELb0ELb0ELb0ELb1ELb0ELb0ELb0ELi2ELi2ELi2ELi2ELb0EEENS1_24CollectiveEpilogueBwdGQAISA_fSD_Li256ELb0ELb1EEENS1_25SingleTileBwdLPTSchedulerILb0ELi128ELb1EEEEEEEEEvNT_6ParamsE:
	.zero		1552


//--------------------- .nv.constant0._ZN7cutlass13device_kernelIN5flash22FlashAttnBwdPreprocessIN4cute5tupleIJNS3_1CILi64EEENS5_ILi128EEEEEENS_10bfloat16_tEfNS_4arch4Sm80ELb1ELb0EEEEEvNT_6ParamsE --------------------------
	.section	.nv.constant0._ZN7cutlass13device_kernelIN5flash22FlashAttnBwdPreprocessIN4cute5tupleIJNS3_1CILi64EEENS5_ILi128EEEEEENS_10bfloat16_tEfNS_4arch4Sm80ELb1ELb0EEEEEvNT_6ParamsE,"a",@progbits
	.sectionflags	@""
	.align	4
.nv.constant0._ZN7cutlass13device_kernelIN5flash22FlashAttnBwdPreprocessIN4cute5tupleIJNS3_1CILi64EEENS5_ILi128EEEEEENS_10bfloat16_tEfNS_4arch4Sm80ELb1ELb0EEEEEvNT_6ParamsE:
	.zero		1136


//--------------------- .nv.constant0._ZN7cutlass13device_kernelIN5flash19enable_sm80_to_sm89INS1_16FlashAttnBwdSm80INS1_25CollectiveMainloopBwdSm80ILi2ELi2EN4cute5tupleIJNS5_1CILi64EEENS7_ILi128EEES9_EEENS_10bfloat16_tEfNS_4arch4Sm80ELb1ELb0ELb0ELb1ELb0ELb0ELb0ELb0ELi2ELi2ELi2ELi2ELb0EEENS1_21CollectiveEpilogueBwdISA_SB_SD_Li256ELb1ELb0ELi4EEENS1_25SingleTileBwdLPTSchedulerILb1ELi128ELb0EEEEEEEEEvNT_6ParamsE --------------------------
	.section	.nv.constant0._ZN7cutlass13device_kernelIN5flash19enable_sm80_to_sm89INS1_16FlashAttnBwdSm80INS1_25CollectiveMainloopBwdSm80ILi2ELi2EN4cute5tupleIJNS5_1CILi64EEENS7_ILi128EEES9_EEENS_10bfloat16_tEfNS_4arch4Sm80ELb1ELb0ELb0ELb1ELb0ELb0ELb0ELb0ELi2ELi2ELi2ELi2ELb0EEENS1_21CollectiveEpilogueBwdISA_SB_SD_Li256ELb1ELb0ELi4EEENS1_25SingleTileBwdLPTSchedulerILb1ELi128ELb0EEEEEEEEEvNT_6ParamsE,"a",@progbits
	.sectionflags	@""
	.align	4
.nv.constant0._ZN7cutlass13device_kernelIN5flash19enable_sm80_to_sm89INS1_16FlashAttnBwdSm80INS1_25CollectiveMainloopBwdSm80ILi2ELi2EN4cute5tupleIJNS5_1CILi64EEENS7_ILi128EEES9_EEENS_10bfloat16_tEfNS_4arch4Sm80ELb1ELb0ELb0ELb1ELb0ELb0ELb0ELb0ELi2ELi2ELi2ELi2ELb0EEENS1_21CollectiveEpilogueBwdISA_SB_SD_Li256ELb1ELb0ELi4EEENS1_25SingleTileBwdLPTSchedulerILb1ELi128ELb0EEEEEEEEEvNT_6ParamsE:
	.zero		1544


//--------------------- .nv.constant0._ZN7cutlass13device_kernelIN5flash19enable_sm80_to_sm89INS1_16FlashAttnBwdSm80INS1_25CollectiveMainloopBwdSm80ILi2ELi2EN4cute5tupleIJNS5_1CILi64EEENS7_ILi128EEES9_EEENS_10bfloat16_tEfNS_4arch4Sm80ELb1ELb0ELb0ELb1ELb1ELb0ELb0ELb0ELi2ELi2ELi2ELi2ELb0EEENS1_21CollectiveEpilogueBwdISA_SB_SD_Li256ELb1ELb0ELi4EEENS1_25SingleTileBwdLPTSchedulerILb1ELi128ELb1EEEEEEEEEvNT_6ParamsE --------------------------
	.section	.nv.constant0._ZN7cutlass13device_kernelIN5flash19enable_sm80_to_sm89INS1_16FlashAttnBwdSm80INS1_25CollectiveMainloopBwdSm80ILi2ELi2EN4cute5tupleIJNS5_1CILi64EEENS7_ILi128EEES9_EEENS_10bfloat16_tEfNS_4arch4Sm80ELb1ELb0ELb0ELb1ELb1ELb0ELb0ELb0ELi2ELi2ELi2ELi2ELb0EEENS1_21CollectiveEpilogueBwdISA_SB_SD_Li256ELb1ELb0ELi4EEENS1_25SingleTileBwdLPTSchedulerILb1ELi128ELb1EEEEEEEEEvNT_6ParamsE,"a",@progbits
	.sectionflags	@""
	.align	4
.nv.constant0._ZN7cutlass13device_kernelIN5flash19enable_sm80_to_sm89INS1_16FlashAttnBwdSm80INS1_25CollectiveMainloopBwdSm80ILi2ELi2EN4cute5tupleIJNS5_1CILi64EEENS7_ILi128EEES9_EEENS_10bfloat16_tEfNS_4arch4Sm80ELb1ELb0ELb0ELb1ELb1ELb0ELb0ELb0ELi2ELi2ELi2ELi2ELb0EEENS1_21CollectiveEpilogueBwdISA_SB_SD_Li256ELb1ELb0ELi4EEENS1_25SingleTileBwdLPTSchedulerILb1ELi128ELb1EEEEEEEEEvNT_6ParamsE:
	.zero		1544


//--------------------- .nv.constant0._ZN7cutlass13device_kernelIN5flash19enable_sm80_to_sm89INS1_16FlashAttnBwdSm80INS1_25CollectiveMainloopBwdSm80ILi2ELi2EN4cute5tupleIJNS5_1CILi64EEENS7_ILi128EEES9_EEENS_10bfloat16_tEfNS_4arch4Sm80ELb1ELb0ELb0ELb1ELb0ELb0ELb0ELb0ELi2ELi2ELi2ELi2ELb0EEENS1_24CollectiveEpilogueBwdGQAISA_fSD_Li256ELb1ELb0EEENS1_25SingleTileBwdLPTSchedulerILb1ELi128ELb0EEEEEEEEEvNT_6ParamsE --------------------------
	.section	.nv.constant0._ZN7cutlass13device_kernelIN5flash19enable_sm80_to_sm89INS1_16FlashAttnBwdSm80INS1_25CollectiveMainloopBwdSm80ILi2ELi2EN4cute5tupleIJNS5_1CILi64EEENS7_ILi128EEES9_EEENS_10bfloat16_tEfNS_4arch4Sm80ELb1ELb0ELb0ELb1ELb0ELb0ELb0ELb0ELi2ELi2ELi2ELi2ELb0EEENS1_24CollectiveEpilogueBwdGQAISA_fSD_Li256ELb1ELb0EEENS1_25SingleTileBwdLPTSchedulerILb1ELi128ELb0EEEEEEEEEvNT_6ParamsE,"a",@progbits
	.sectionflags	@""
	.align	4
.nv.constant0._ZN7cutlass13device_kernelIN5flash19enable_sm80_to_sm89INS1_16FlashAttnBwdSm80INS1_25CollectiveMainloopBwdSm80ILi2ELi2EN4cute5tupleIJNS5_1CILi64EEENS7_ILi128EEES9_EEENS_10bfloat16_tEfNS_4arch4Sm80ELb1ELb0ELb0ELb1ELb0ELb0ELb0ELb0ELi2ELi2ELi2ELi2ELb0EEENS1_24CollectiveEpilogueBwdGQAISA_fSD_Li256ELb1ELb0EEENS1_25SingleTileBwdLPTSchedulerILb1ELi128ELb0EEEEEEEEEvNT_6ParamsE:
	.zero		1552


//--------------------- .nv.constant0._ZN7cutlass13device_kernelIN5flash32FlashAttnBwdPostprocessConvertdQIN4cute5tupleIJNS3_1CILi128EEES6_EEENS_10bfloat16_tEfNS_4arch4Sm80ELi256ENS3_8TiledMMAINS3_8MMA_AtomIJNS3_30SM80_16x8x16_F32BF16BF16F32_TNEEEENS3_6LayoutINS4_IJNS5_ILi2EEENS5_ILi4EEENS5_ILi1EEEEEENS4_IJSI_SG_NS5_ILi0EEEEEEEENS4_IJNS5_ILi32EEENS5_ILi64EEENS5_ILi16EEEEEEEELb0EEEEEvNT_6ParamsE --------------------------
	.section	.nv.constant0._ZN7cutlass13device_kernelIN5flash32FlashAttnBwdPostprocessConvertdQIN4cute5tupleIJNS3_1CILi128EEES6_EEENS_10bfloat16_tEfNS_4arch4Sm80ELi256ENS3_8TiledMMAINS3_8MMA_AtomIJNS3_30SM80_16x8x16_F32BF16BF16F32_TNEEEENS3_6LayoutINS4_IJNS5_ILi2EEENS5_ILi4EEENS5_ILi1EEEEEENS4_IJSI_SG_NS5_ILi0EEEEEEEENS4_IJNS5_ILi32EEENS5_ILi64EEENS5_ILi16EEEEEEEELb0EEEEEvNT_6ParamsE,"a",@progbits
	.sectionflags	@""
	.align	4
.nv.constant0._ZN7cutlass13device_kernelIN5flash32FlashAttnBwdPostprocessConvertdQIN4cute5tupleIJNS3_1CILi128EEES6_EEENS_10bfloat16_tEfNS_4arch4Sm80ELi256ENS3_8TiledMMAINS3_8MMA_AtomIJNS3_30SM80_16x8x16_F32BF16BF16F32_TNEEEENS3_6LayoutINS4_IJNS5_ILi2EEENS5_ILi4EEENS5_ILi1EEEEEENS4_IJSI_SG_NS5_ILi0EEEEEEEENS4_IJNS5_ILi32EEENS5_ILi64EEENS5_ILi16EEEEEEEELb0EEEEEvNT_6ParamsE:
	.zero		1008


//--------------------- .nv.constant0._ZN7cutlass13device_kernelIN5flash32FlashAttnBwdPostprocessConvertdQIN4cute5tupleIJNS3_1CILi64EEENS5_ILi128EEEEEENS_10bfloat16_tEfNS_4arch4Sm80ELi256ENS3_8TiledMMAINS3_8MMA_AtomIJNS3_30SM80_16x8x16_F32BF16BF16F32_TNEEEENS3_6LayoutINS4_IJNS5_ILi2EEENS5_ILi4EEENS5_ILi1EEEEEENS4_IJSJ_SH_NS5_ILi0EEEEEEEENS4_IJNS5_ILi32EEES6_NS5_ILi16EEEEEEEELb0EEEEEvNT_6ParamsE --------------------------
	.section	.nv.constant0._ZN7cutlass13device_kernelIN5flash32FlashAttnBwdPostprocessConvertdQIN4cute5tupleIJNS3_1CILi64EEENS5_ILi128EEEEEENS_10bfloat16_tEfNS_4arch4Sm80ELi256ENS3_8TiledMMAINS3_8MMA_AtomIJNS3_30SM80_16x8x16_F32BF16BF16F32_TNEEEENS3_6LayoutINS4_IJNS5_ILi2EEENS5_ILi4EEENS5_ILi1EEEEEENS4_IJSJ_SH_NS5_ILi0EEEEEEEENS4_IJNS5_ILi32EEES6_NS5_ILi16EEEEEEEELb0EEEEEvNT_6ParamsE,"a",@progbits
	.sectionflags	@""
	.align	4
.nv.constant0._ZN7cutlass13device_kernelIN5flash32FlashAttnBwdPostprocessConvertdQIN4cute5tupleIJNS3_1CILi64EEENS5_ILi128EEEEEENS_10bfloat16_tEfNS_4arch4Sm80ELi256ENS3_8TiledMMAINS3_8MMA_AtomIJNS3_30SM80_16x8x16_F32BF16BF16F32_TNEEEENS3_6LayoutINS4_IJNS5_ILi2EEENS5_ILi4EEENS5_ILi1EEEEEENS4_IJSJ_SH_NS5_ILi0EEEEEEEENS4_IJNS5_ILi32EEES6_NS5_ILi16EEEEEEEELb0EEEEEvNT_6ParamsE:
	.zero		1008


//--------------------- .nv.constant0._ZN7cutlass13device_kernelIN5flash19enable_sm80_to_sm89INS1_16FlashAttnBwdSm80INS1_25CollectiveMainloopBwdSm80ILi2ELi2EN4cute5tupleIJNS5_1CILi64EEENS7_ILi128EEES9_EEENS_10bfloat16_tEfNS_4arch4Sm80ELb1ELb0ELb0ELb1ELb1ELb0ELb0ELb0ELi2ELi2ELi2ELi2ELb0EEENS1_24CollectiveEpilogueBwdGQAISA_fSD_Li256ELb1ELb1EEENS1_25SingleTileBwdLPTSchedulerILb1ELi128ELb1EEEEEEEEEvNT_6ParamsE --------------------------
	.section	.nv.constant0._ZN7cutlass13device_kernelIN5flash19enable_sm80_to_sm89INS1_16FlashAttnBwdSm80INS1_25CollectiveMainloopBwdSm80ILi2ELi2EN4cute5tupleIJNS5_1CILi64EEENS7_ILi128EEES9_EEENS_10bfloat16_tEfNS_4arch4Sm80ELb1ELb0ELb0ELb1ELb1ELb0ELb0ELb0ELi2ELi2ELi2ELi2ELb0EEENS1_24CollectiveEpilogueBwdGQAISA_fSD_Li256ELb1ELb1EEENS1_25SingleTileBwdLPTSchedulerILb1ELi128ELb1EEEEEEEEEvNT_6ParamsE,"a",@progbits
	.sectionflags	@""
	.align	4
.nv.constant0._ZN7cutlass13device_kernelIN5flash19enable_sm80_to_sm89INS1_16FlashAttnBwdSm80INS1_25CollectiveMainloopBwdSm80ILi2ELi2EN4cute5tupleIJNS5_1CILi64EEENS7_ILi128EEES9_EEENS_10bfloat16_tEfNS_4arch4Sm80ELb1ELb0ELb0ELb1ELb1ELb0ELb0ELb0ELi2ELi2ELi2ELi2ELb0EEENS1_24CollectiveEpilogueBwdGQAISA_fSD_Li256ELb1ELb1EEENS1_25SingleTileBwdLPTSchedulerILb1ELi128ELb1EEEEEEEEEvNT_6ParamsE:
	.zero		1552


//--------------------- .nv.constant0._ZN7cutlass13device_kernelIN5flash22FlashAttnBwdPreprocessIN4cute5tupleIJNS3_1CILi64EEENS5_ILi128EEEEEENS_10bfloat16_tEfNS_4arch4Sm80ELb1ELb1EEEEEvNT_6ParamsE --------------------------
	.section	.nv.constant0._ZN7cutlass13device_kernelIN5flash22FlashAttnBwdPreprocessIN4cute5tupleIJNS3_1CILi64EEENS5_ILi128EEEEEENS_10bfloat16_tEfNS_4arch4Sm80ELb1ELb1EEEEEvNT_6ParamsE,"a",@progbits
	.sectionflags	@""
	.align	4
.nv.constant0._ZN7cutlass13device_kernelIN5flash22FlashAttnBwdPreprocessIN4cute5tupleIJNS3_1CILi64EEENS5_ILi128EEEEEENS_10bfloat16_tEfNS_4arch4Sm80ELb1ELb1EEEEEvNT_6ParamsE:
	.zero		1136


//--------------------- SYMBOLS --------------------------

	.type		.nv.reservedSmem.offset0,@object
	.size		.nv.reservedSmem.offset0,0x4
	.type		.nv.reservedSmem.cap,@object
	.size		.nv.reservedSmem.cap,0x4
